	.target	sm_80

	.elftype	@"ET_EXEC"


//--------------------- .note.nv.tkinfo           --------------------------
	.section	.note.nv.tkinfo,"",@"SHT_NOTE"
	.sectionflags	@"SHF_NOTE_NV_TKINFO"
	.tkinfo
        /*0018*/ 	.word	0x00000002
        /*0030*/ 	.string	""
        /*0030*/ 	.string	"ptxas"
        /*0030*/ 	.string	"Cuda compilation tools, release 13.0, V13.0.88"
        /*0030*/ 	.string	"Build cuda_13.0.r13.0/compiler.36424714_0"
        /*0030*/ 	.string	"-v  -suppress-debug-info  -lineinfo  -arch sm_80 "



//--------------------- .note.nv.cuinfo           --------------------------
	.section	.note.nv.cuinfo,"",@"SHT_NOTE"
	.sectionflags	@"SHF_NOTE_NV_CUINFO"
        /*0018*/ 	.short	0x0002
        /*001a*/ 	.short	0x0050
        /*001c*/ 	.short	0x0082
	.zero		2


//--------------------- .nv.info                  --------------------------
	.section	.nv.info,"",@"SHT_CUDA_INFO"
	.align	4


	//----- nvinfo : EIATTR_REGCOUNT
	.align		4
        /*0000*/ 	.byte	0x04, 0x2f
        /*0002*/ 	.short	(.L_1 - .L_0)
	.align		4
.L_0:
        /*0004*/ 	.word	index@(matmul_kernel)
        /*0008*/ 	.word	0x000000ff


	//----- nvinfo : EIATTR_FRAME_SIZE
	.align		4
.L_1:
        /*000c*/ 	.byte	0x04, 0x11
        /*000e*/ 	.short	(.L_3 - .L_2)
	.align		4
.L_2:
        /*0010*/ 	.word	index@(matmul_kernel)
        /*0014*/ 	.word	0x000031a8


	//----- nvinfo : EIATTR_MIN_STACK_SIZE
	.align		4
.L_3:
        /*0018*/ 	.byte	0x04, 0x12
        /*001a*/ 	.short	(.L_5 - .L_4)
	.align		4
.L_4:
        /*001c*/ 	.word	index@(matmul_kernel)
        /*0020*/ 	.word	0x000031a8
.L_5:


//--------------------- .nv.info.matmul_kernel    --------------------------
	.section	.nv.info.matmul_kernel,"",@"SHT_CUDA_INFO"
	.sectionflags	@""
	.align	4


	//----- nvinfo : EIATTR_CUDA_API_VERSION
	.align		4
        /*0000*/ 	.byte	0x04, 0x37
        /*0002*/ 	.short	(.L_7 - .L_6)
.L_6:
        /*0004*/ 	.word	0x00000082


	//----- nvinfo : EIATTR_SW2861232_WAR
	.align		4
.L_7:
        /*0008*/ 	.byte	0x01, 0x35
	.zero		2


	//----- nvinfo : EIATTR_PARAM_CBANK
	.align		4
        /*000c*/ 	.byte	0x04, 0x0a
        /*000e*/ 	.short	(.L_9 - .L_8)
	.align		4
.L_8:
        /*0010*/ 	.word	index@(.nv.constant0.matmul_kernel)
        /*0014*/ 	.short	0x0160
        /*0016*/ 	.short	0x0050


	//----- nvinfo : EIATTR_CBANK_PARAM_SIZE
	.align		4
.L_9:
        /*0018*/ 	.byte	0x03, 0x19
        /*001a*/ 	.short	0x0050


	//----- nvinfo : EIATTR_KPARAM_INFO
	.align		4
        /*001c*/ 	.byte	0x04, 0x17
        /*001e*/ 	.short	(.L_11 - .L_10)
.L_10:
        /*0020*/ 	.word	0x00000000
        /*0024*/ 	.short	0x000d
        /*0026*/ 	.short	0x0048
        /*0028*/ 	.byte	0x00, 0xf4, 0x21, 0x00


	//----- nvinfo : EIATTR_KPARAM_INFO
	.align		4
.L_11:
        /*002c*/ 	.byte	0x04, 0x17
        /*002e*/ 	.short	(.L_13 - .L_12)
.L_12:
        /*0030*/ 	.word	0x00000000
        /*0034*/ 	.short	0x000c
        /*0036*/ 	.short	0x0040
        /*0038*/ 	.byte	0x00, 0xf4, 0x21, 0x00


	//----- nvinfo : EIATTR_KPARAM_INFO
	.align		4
.L_13:
        /*003c*/ 	.byte	0x04, 0x17
        /*003e*/ 	.short	(.L_15 - .L_14)
.L_14:
        /*0040*/ 	.word	0x00000000
        /*0044*/ 	.short	0x000b
        /*0046*/ 	.short	0x0038
        /*0048*/ 	.byte	0x00, 0xf0, 0x11, 0x00


	//----- nvinfo : EIATTR_KPARAM_INFO
	.align		4
.L_15:
        /*004c*/ 	.byte	0x04, 0x17
        /*004e*/ 	.short	(.L_17 - .L_16)
.L_16:
        /*0050*/ 	.word	0x00000000
        /*0054*/ 	.short	0x000a
        /*0056*/ 	.short	0x0034
        /*0058*/ 	.byte	0x00, 0xf0, 0x11, 0x00


	//----- nvinfo : EIATTR_KPARAM_INFO
	.align		4
.L_17:
        /*005c*/ 	.byte	0x04, 0x17
        /*005e*/ 	.short	(.L_19 - .L_18)
.L_18:
        /*0060*/ 	.word	0x00000000
        /*0064*/ 	.short	0x0009
        /*0066*/ 	.short	0x0030
        /*0068*/ 	.byte	0x00, 0xf0, 0x11, 0x00


	//----- nvinfo : EIATTR_KPARAM_INFO
	.align		4
.L_19:
        /*006c*/ 	.byte	0x04, 0x17
        /*006e*/ 	.short	(.L_21 - .L_20)
.L_20:
        /*0070*/ 	.word	0x00000000
        /*0074*/ 	.short	0x0008
        /*0076*/ 	.short	0x002c
        /*0078*/ 	.byte	0x00, 0xf0, 0x11, 0x00


	//----- nvinfo : EIATTR_KPARAM_INFO
	.align		4
.L_21:
        /*007c*/ 	.byte	0x04, 0x17
        /*007e*/ 	.short	(.L_23 - .L_22)
.L_22:
        /*0080*/ 	.word	0x00000000
        /*0084*/ 	.short	0x0007
        /*0086*/ 	.short	0x0028
        /*0088*/ 	.byte	0x00, 0xf0, 0x11, 0x00


	//----- nvinfo : EIATTR_KPARAM_INFO
	.align		4
.L_23:
        /*008c*/ 	.byte	0x04, 0x17
        /*008e*/ 	.short	(.L_25 - .L_24)
.L_24:
        /*0090*/ 	.word	0x00000000
        /*0094*/ 	.short	0x0006
        /*0096*/ 	.short	0x0024
        /*0098*/ 	.byte	0x00, 0xf0, 0x11, 0x00


	//----- nvinfo : EIATTR_KPARAM_INFO
	.align		4
.L_25:
        /*009c*/ 	.byte	0x04, 0x17
        /*009e*/ 	.short	(.L_27 - .L_26)
.L_26:
        /*00a0*/ 	.word	0x00000000
        /*00a4*/ 	.short	0x0005
        /*00a6*/ 	.short	0x0020
        /*00a8*/ 	.byte	0x00, 0xf0, 0x11, 0x00


	//----- nvinfo : EIATTR_KPARAM_INFO
	.align		4
.L_27:
        /*00ac*/ 	.byte	0x04, 0x17
        /*00ae*/ 	.short	(.L_29 - .L_28)
.L_28:
        /*00b0*/ 	.word	0x00000000
        /*00b4*/ 	.short	0x0004
        /*00b6*/ 	.short	0x001c
        /*00b8*/ 	.byte	0x00, 0xf0, 0x11, 0x00


	//----- nvinfo : EIATTR_KPARAM_INFO
	.align		4
.L_29:
        /*00bc*/ 	.byte	0x04, 0x17
        /*00be*/ 	.short	(.L_31 - .L_30)
.L_30:
        /*00c0*/ 	.word	0x00000000
        /*00c4*/ 	.short	0x0003
        /*00c6*/ 	.short	0x0018
        /*00c8*/ 	.byte	0x00, 0xf0, 0x11, 0x00


	//----- nvinfo : EIATTR_KPARAM_INFO
	.align		4
.L_31:
        /*00cc*/ 	.byte	0x04, 0x17
        /*00ce*/ 	.short	(.L_33 - .L_32)
.L_32:
        /*00d0*/ 	.word	0x00000000
        /*00d4*/ 	.short	0x0002
        /*00d6*/ 	.short	0x0010
        /*00d8*/ 	.byte	0x00, 0xf4, 0x21, 0x00


	//----- nvinfo : EIATTR_KPARAM_INFO
	.align		4
.L_33:
        /*00dc*/ 	.byte	0x04, 0x17
        /*00de*/ 	.short	(.L_35 - .L_34)
.L_34:
        /*00e0*/ 	.word	0x00000000
        /*00e4*/ 	.short	0x0001
        /*00e6*/ 	.short	0x0008
        /*00e8*/ 	.byte	0x00, 0xf4, 0x21, 0x00


	//----- nvinfo : EIATTR_KPARAM_INFO
	.align		4
.L_35:
        /*00ec*/ 	.byte	0x04, 0x17
        /*00ee*/ 	.short	(.L_37 - .L_36)
.L_36:
        /*00f0*/ 	.word	0x00000000
        /*00f4*/ 	.short	0x0000
        /*00f6*/ 	.short	0x0000
        /*00f8*/ 	.byte	0x00, 0xf4, 0x21, 0x00


	//----- nvinfo : EIATTR_MAXREG_COUNT
	.align		4
.L_37:
        /*00fc*/ 	.byte	0x03, 0x1b
        /*00fe*/ 	.short	0x00ff


	//----- nvinfo : EIATTR_NUM_BARRIERS
	.align		4
        /*0100*/ 	.byte	0x02, 0x4c
        /*0102*/ 	.byte	0x01
	.zero		1


	//----- nvinfo : EIATTR_ANNOTATIONS
	.align		4
        /*0104*/ 	.byte	0x04, 0x55
        /*0106*/ 	.short	(.L_39 - .L_38)


	//   ....[0]....
.L_38:
        /*0108*/ 	.word	0x00000001
        /*010c*/ 	.byte	0xc0, 0x05, 0x00, 0x00, 0x01, 0x00, 0x00, 0x00, 0xa0, 0x06, 0x00, 0x00, 0x01, 0x00, 0x00, 0x00
        /* <DEDUP_REMOVED lines=1289> */
        /*51ac*/ 	.byte	0xa0, 0x2f, 0x02, 0x00


	//----- nvinfo : EIATTR_MERCURY_ISA_VERSION
	.align		4
.L_39:
        /*51b0*/ 	.byte	0x03, 0x5f
        /*51b2*/ 	.short	0x0000


	//----- nvinfo : EIATTR_EXIT_INSTR_OFFSETS
	.align		4
        /*51b4*/ 	.byte	0x04, 0x1c
        /*51b6*/ 	.short	(.L_41 - .L_40)


	//   ....[0]....
.L_40:
        /*51b8*/ 	.word	0x00091140


	//   ....[1]....
        /*51bc*/ 	.word	0x00091160


	//----- nvinfo : EIATTR_REQNTID
	.align		4
.L_41:
        /*51c0*/ 	.byte	0x04, 0x10
        /*51c2*/ 	.short	(.L_43 - .L_42)
.L_42:
        /*51c4*/ 	.word	0x00000080
        /*51c8*/ 	.word	0x00000001
        /*51cc*/ 	.word	0x00000001
.L_43:


//--------------------- .nv.callgraph             --------------------------
	.section	.nv.callgraph,"",@"SHT_CUDA_CALLGRAPH"
	.align	4
	.sectionentsize	8
	.align		4
        /*0000*/ 	.word	0x00000000
	.align		4
        /*0004*/ 	.word	0xffffffff
	.align		4
        /*0008*/ 	.word	0x00000000
	.align		4
        /*000c*/ 	.word	0xfffffffe
	.align		4
        /*0010*/ 	.word	0x00000000
	.align		4
        /*0014*/ 	.word	0xfffffffd
	.align		4
        /*0018*/ 	.word	0x00000000
	.align		4
        /*001c*/ 	.word	0xfffffffc


//--------------------- .nv.rel.action            --------------------------
	.section	.nv.rel.action,"",@"SHT_CUDA_RELOCINFO"
	.align	8
	.sectionentsize	8
        /*0000*/ 	.byte	0x73, 0x00, 0x00, 0x00, 0x00, 0x00, 0x00, 0x00, 0x00, 0x00, 0x00, 0x11, 0x25, 0x00, 0x05, 0x36


//--------------------- .nv.constant0.matmul_kernel --------------------------
	.section	.nv.constant0.matmul_kernel,"a",@progbits
	.sectionflags	@""
	.align	4
.nv.constant0.matmul_kernel:
	.zero		432


//--------------------- .text.matmul_kernel       --------------------------
	.section	.text.matmul_kernel,"ax",@progbits
	.sectioninfo	@"SHI_REGISTERS=255"
	.align	128
        .global         matmul_kernel
        .type           matmul_kernel,@function
        .size           matmul_kernel,(.L_x_4 - matmul_kernel)
        .other          matmul_kernel,@"STO_CUDA_ENTRY STV_DEFAULT"
matmul_kernel:
.text.matmul_kernel:
[----:B------:R-:W-:-:S03]  /*0000*/  IMAD.MOV.U32 R1, RZ, RZ, c[0x0][0x28] ;  /* 0x00000a00ff017624 */ /* 0x000fc600078e00ff */
[----:B------:R-:W-:Y:S01]  /*0010*/  IMAD.MOV.U32 R0, RZ, RZ, c[0x0][0x17c] ;  /* 0x00005f00ff007624 */ /* 0x000fe200078e00ff */
[----:B------:R-:W1:Y:S01]  /*0020*/  S2R R5, SR_CTAID.X ;  /* 0x0000000000057919 */ /* 0x000e620000002500 */
[----:B------:R-:W-:Y:S01]  /*0030*/  IADD3 R1, R1, -0x31a8, RZ ;  /* 0xffffce5801017810 */ /* 0x000fe20007ffe0ff */
[----:B------:R-:W-:Y:S01]  /*0040*/  ULDC.64 UR4, c[0x0][0x118] ;  /* 0x0000460000047ab9 */ /* 0x000fe20000000a00 */
[----:B------:R-:W-:Y:S01]  /*0050*/  MOV R252, c[0x0][0x180] ;  /* 0x0000600000fc7a02 */ /* 0x000fe20000000f00 */
[----:B------:R-:W2:Y:S01]  /*0060*/  S2R R26, SR_TID.X ;  /* 0x00000000001a7919 */ /* 0x000ea20000002100 */
[----:B------:R-:W-:-:S04]  /*0070*/  IADD3 R0, R0, 0xff, RZ ;  /* 0x000000ff00007810 */ /* 0x000fc80007ffe0ff */
[----:B------:R-:W-:-:S04]  /*0080*/  SHF.R.S32.HI R3, RZ, 0x1f, R0 ;  /* 0x0000001fff037819 */ /* 0x000fc80000011400 */
[----:B------:R-:W-:-:S04]  /*0090*/  LEA.HI R3, R3, R0, RZ, 0x8 ;  /* 0x0000000003037211 */ /* 0x000fc800078f40ff */
[----:B------:R-:W-:-:S05]  /*00a0*/  SHF.R.S32.HI R3, RZ, 0x8, R3 ;  /* 0x00000008ff037819 */ /* 0x000fca0000011403 */
[----:B------:R-:W-:Y:S01]  /*00b0*/  IMAD.SHL.U32 R4, R3, 0x8, RZ ;  /* 0x0000000803047824 */ /* 0x000fe200078e00ff */
[----:B-1----:R-:W-:-:S04]  /*00c0*/  IABS R8, R5 ;  /* 0x0000000500087213 */ /* 0x002fc80000000000 */
[-C--:B------:R-:W-:Y:S02]  /*00d0*/  IABS R7, R4.reuse ;  /* 0x0000000400077213 */ /* 0x080fe40000000000 */
[----:B------:R-:W-:Y:S02]  /*00e0*/  IABS R10, R4 ;  /* 0x00000004000a7213 */ /* 0x000fe40000000000 */
[----:B------:R-:W1:Y:S01]  /*00f0*/  I2F.RP R0, R7 ;  /* 0x0000000700007306 */ /* 0x000e620000209400 */
[----:B--2---:R-:W-:-:S07]  /*0100*/  LOP3.LUT R118, R26, 0x7f, RZ, 0xc0, !PT ;  /* 0x0000007f1a767812 */ /* 0x004fce00078ec0ff */
[----:B-1----:R-:W1:Y:S02]  /*0110*/  MUFU.RCP R0, R0 ;  /* 0x0000000000007308 */ /* 0x002e640000001000 */
[----:B-1----:R-:W-:Y:S01]  /*0120*/  IADD3 R2, R0, 0xffffffe, RZ ;  /* 0x0ffffffe00027810 */ /* 0x002fe20007ffe0ff */
[----:B------:R-:W-:-:S05]  /*0130*/  IMAD.MOV R0, RZ, RZ, -R10 ;  /* 0x000000ffff007224 */ /* 0x000fca00078e0a0a */
[----:B------:R1:W2:Y:S02]  /*0140*/  F2I.FTZ.U32.TRUNC.NTZ R3, R2 ;  /* 0x0000000200037305 */ /* 0x0002a4000021f000 */
[----:B-1----:R-:W-:Y:S01]  /*0150*/  IMAD.MOV.U32 R2, RZ, RZ, RZ ;  /* 0x000000ffff027224 */ /* 0x002fe200078e00ff */
[----:B--2---:R-:W-:-:S05]  /*0160*/  IADD3 R6, RZ, -R3, RZ ;  /* 0x80000003ff067210 */ /* 0x004fca0007ffe0ff */
[----:B------:R-:W-:Y:S02]  /*0170*/  IMAD R9, R6, R7, RZ ;  /* 0x0000000706097224 */ /* 0x000fe400078e02ff */
[----:B------:R-:W-:Y:S01]  /*0180*/  IMAD.MOV.U32 R6, RZ, RZ, R8 ;  /* 0x000000ffff067224 */ /* 0x000fe200078e0008 */
[----:B------:R-:W-:Y:S01]  /*0190*/  IABS R8, c[0x0][0x178] ;  /* 0x00005e0000087a13 */ /* 0x000fe20000000000 */
[----:B------:R-:W-:-:S06]  /*01a0*/  IMAD.HI.U32 R3, R3, R9, R2 ;  /* 0x0000000903037227 */ /* 0x000fcc00078e0002 */
[----:B------:R-:W-:-:S04]  /*01b0*/  IMAD.HI.U32 R3, R3, R6, RZ ;  /* 0x0000000603037227 */ /* 0x000fc800078e00ff */
[----:B------:R-:W-:-:S05]  /*01c0*/  IMAD R0, R3, R0, R6 ;  /* 0x0000000003007224 */ /* 0x000fca00078e0206 */
[----:B------:R-:W-:-:S13]  /*01d0*/  ISETP.GT.U32.AND P1, PT, R7, R0, PT ;  /* 0x000000000700720c */ /* 0x000fda0003f24070 */
[-C--:B------:R-:W-:Y:S02]  /*01e0*/  @!P1 IADD3 R0, R0, -R7.reuse, RZ ;  /* 0x8000000700009210 */ /* 0x080fe40007ffe0ff */
[----:B------:R-:W-:Y:S02]  /*01f0*/  @!P1 IADD3 R3, R3, 0x1, RZ ;  /* 0x0000000103039810 */ /* 0x000fe40007ffe0ff */
[----:B------:R-:W-:Y:S02]  /*0200*/  ISETP.GE.U32.AND P0, PT, R0, R7, PT ;  /* 0x000000070000720c */ /* 0x000fe40003f06070 */
[----:B------:R-:W-:Y:S02]  /*0210*/  LOP3.LUT R0, R5, R4, RZ, 0x3c, !PT ;  /* 0x0000000405007212 */ /* 0x000fe400078e3cff */
[----:B------:R-:W-:Y:S02]  /*0220*/  ISETP.NE.AND P1, PT, R4, RZ, PT ;  /* 0x000000ff0400720c */ /* 0x000fe40003f25270 */
[----:B------:R-:W-:Y:S01]  /*0230*/  ISETP.GE.AND P2, PT, R0, RZ, PT ;  /* 0x000000ff0000720c */ /* 0x000fe20003f46270 */
[----:B------:R-:W-:-:S05]  /*0240*/  IMAD.MOV.U32 R0, RZ, RZ, c[0x0][0x178] ;  /* 0x00005e00ff007624 */ /* 0x000fca00078e00ff */
[----:B------:R-:W-:Y:S02]  /*0250*/  IADD3 R0, R0, 0x1ff, RZ ;  /* 0x000001ff00007810 */ /* 0x000fe40007ffe0ff */
[----:B------:R-:W-:-:S05]  /*0260*/  @P0 IADD3 R3, R3, 0x1, RZ ;  /* 0x0000000103030810 */ /* 0x000fca0007ffe0ff */
[----:B------:R-:W-:Y:S01]  /*0270*/  IMAD.MOV.U32 R2, RZ, RZ, R3 ;  /* 0x000000ffff027224 */ /* 0x000fe200078e0003 */
[----:B------:R-:W-:-:S03]  /*0280*/  SHF.R.S32.HI R3, RZ, 0x1f, R0 ;  /* 0x0000001fff037819 */ /* 0x000fc60000011400 */
[----:B------:R-:W-:Y:S01]  /*0290*/  @!P2 IMAD.MOV R2, RZ, RZ, -R2 ;  /* 0x000000ffff02a224 */ /* 0x000fe200078e0a02 */
[----:B------:R-:W-:Y:S02]  /*02a0*/  @!P1 LOP3.LUT R2, RZ, R4, RZ, 0x33, !PT ;  /* 0x00000004ff029212 */ /* 0x000fe400078e33ff */
[----:B------:R-:W-:Y:S02]  /*02b0*/  LEA.HI R3, R3, R0, RZ, 0x9 ;  /* 0x0000000003037211 */ /* 0x000fe400078f48ff */
[----:B------:R-:W-:Y:S01]  /*02c0*/  SHF.L.U32 R9, R2, 0x3, RZ ;  /* 0x0000000302097819 */ /* 0x000fe200000006ff */
[----:B------:R-:W-:-:S03]  /*02d0*/  IMAD.MOV R2, RZ, RZ, -R2 ;  /* 0x000000ffff027224 */ /* 0x000fc600078e0a02 */
[----:B------:R-:W-:Y:S01]  /*02e0*/  LEA.HI.SX32 R3, R3, -R9, 0x17 ;  /* 0x8000000903037211 */ /* 0x000fe200078fbaff */
[----:B------:R-:W-:Y:S01]  /*02f0*/  IMAD R10, R4, R2, R5 ;  /* 0x00000002040a7224 */ /* 0x000fe200078e0205 */
[----:B------:R-:W-:Y:S02]  /*0300*/  MOV R2, RZ ;  /* 0x000000ff00027202 */ /* 0x000fe40000000f00 */
[----:B------:R-:W-:-:S04]  /*0310*/  IMNMX R11, R3, 0x8, PT ;  /* 0x00000008030b7817 */ /* 0x000fc80003800200 */
[-C--:B------:R-:W-:Y:S02]  /*0320*/  IABS R6, R11.reuse ;  /* 0x0000000b00067213 */ /* 0x080fe40000000000 */
[----:B------:R-:W-:Y:S02]  /*0330*/  IABS R4, R11 ;  /* 0x0000000b00047213 */ /* 0x000fe40000000000 */
[----:B------:R-:W1:Y:S08]  /*0340*/  I2F.RP R0, R6 ;  /* 0x0000000600007306 */ /* 0x000e700000209400 */
[----:B-1----:R-:W1:Y:S02]  /*0350*/  MUFU.RCP R0, R0 ;  /* 0x0000000000007308 */ /* 0x002e640000001000 */
[----:B-1----:R-:W-:-:S02]  /*0360*/  IADD3 R3, R0, 0xffffffe, RZ ;  /* 0x0ffffffe00037810 */ /* 0x002fc40007ffe0ff */
[----:B------:R-:W-:-:S04]  /*0370*/  IABS R0, c[0x0][0x17c] ;  /* 0x00005f0000007a13 */ /* 0x000fc80000000000 */
[----:B------:R-:W1:Y:S02]  /*0380*/  F2I.FTZ.U32.TRUNC.NTZ R3, R3 ;  /* 0x0000000300037305 */ /* 0x000e64000021f000 */
[----:B-1----:R-:W-:-:S04]  /*0390*/  IMAD.MOV R7, RZ, RZ, -R3 ;  /* 0x000000ffff077224 */ /* 0x002fc800078e0a03 */
[----:B------:R-:W-:Y:S01]  /*03a0*/  IMAD.MOV.U32 R5, RZ, RZ, R7 ;  /* 0x000000ffff057224 */ /* 0x000fe200078e0007 */
[----:B------:R-:W-:-:S03]  /*03b0*/  IABS R7, R10 ;  /* 0x0000000a00077213 */ /* 0x000fc60000000000 */
[----:B------:R-:W-:-:S04]  /*03c0*/  IMAD R5, R5, R6, RZ ;  /* 0x0000000605057224 */ /* 0x000fc800078e02ff */
[----:B------:R-:W-:Y:S02]  /*03d0*/  IMAD.HI.U32 R2, R3, R5, R2 ;  /* 0x0000000503027227 */ /* 0x000fe400078e0002 */
[----:B------:R-:W1:Y:S02]  /*03e0*/  I2F.RP R5, R0 ;  /* 0x0000000000057306 */ /* 0x000e640000209400 */
[----:B------:R-:W-:Y:S02]  /*03f0*/  IMAD.MOV R3, RZ, RZ, -R4 ;  /* 0x000000ffff037224 */ /* 0x000fe400078e0a04 */
[----:B------:R-:W-:-:S04]  /*0400*/  IMAD.HI.U32 R2, R2, R7, RZ ;  /* 0x0000000702027227 */ /* 0x000fc800078e00ff */
[----:B------:R-:W-:Y:S01]  /*0410*/  IMAD R3, R2, R3, R7 ;  /* 0x0000000302037224 */ /* 0x000fe200078e0207 */
[----:B------:R-:W2:Y:S04]  /*0420*/  I2F.RP R4, R8 ;  /* 0x0000000800047306 */ /* 0x000ea80000209400 */
[----:B------:R-:W-:-:S04]  /*0430*/  ISETP.GT.U32.AND P1, PT, R6, R3, PT ;  /* 0x000000030600720c */ /* 0x000fc80003f24070 */
[----:B-1----:R-:W1:Y:S08]  /*0440*/  MUFU.RCP R5, R5 ;  /* 0x0000000500057308 */ /* 0x002e700000001000 */
[----:B--2---:R-:W2:Y:S01]  /*0450*/  MUFU.RCP R4, R4 ;  /* 0x0000000400047308 */ /* 0x004ea20000001000 */
[----:B------:R-:W-:Y:S01]  /*0460*/  @!P1 IMAD.IADD R3, R3, 0x1, -R6 ;  /* 0x0000000103039824 */ /* 0x000fe200078e0a06 */
[----:B------:R-:W-:-:S02]  /*0470*/  @!P1 IADD3 R2, R2, 0x1, RZ ;  /* 0x0000000102029810 */ /* 0x000fc40007ffe0ff */
[----:B------:R-:W-:Y:S02]  /*0480*/  ISETP.NE.AND P1, PT, R11, RZ, PT ;  /* 0x000000ff0b00720c */ /* 0x000fe40003f25270 */
[----:B------:R-:W-:Y:S02]  /*0490*/  ISETP.GE.U32.AND P0, PT, R3, R6, PT ;  /* 0x000000060300720c */ /* 0x000fe40003f06070 */
[----:B------:R-:W-:Y:S02]  /*04a0*/  LOP3.LUT R3, R10, R11, RZ, 0x3c, !PT ;  /* 0x0000000b0a037212 */ /* 0x000fe400078e3cff */
[----:B-1----:R-:W-:Y:S02]  /*04b0*/  IADD3 R6, R5, 0xffffffe, RZ ;  /* 0x0ffffffe05067810 */ /* 0x002fe40007ffe0ff */
[----:B------:R-:W-:Y:S02]  /*04c0*/  ISETP.GE.AND P2, PT, R3, RZ, PT ;  /* 0x000000ff0300720c */ /* 0x000fe40003f46270 */
[----:B------:R1:W3:Y:S01]  /*04d0*/  F2I.FTZ.U32.TRUNC.NTZ R7, R6 ;  /* 0x0000000600077305 */ /* 0x0002e2000021f000 */
[----:B------:R-:W-:-:S02]  /*04e0*/  SHF.R.U32.HI R3, RZ, 0x6, R26 ;  /* 0x00000006ff037819 */ /* 0x000fc4000001161a */
[----:B--2---:R-:W-:Y:S02]  /*04f0*/  IADD3 R5, R4, 0xffffffe, RZ ;  /* 0x0ffffffe04057810 */ /* 0x004fe40007ffe0ff */
[----:B------:R-:W-:Y:S02]  /*0500*/  @P0 IADD3 R2, R2, 0x1, RZ ;  /* 0x0000000102020810 */ /* 0x000fe40007ffe0ff */
[----:B------:R-:W-:Y:S02]  /*0510*/  SGXT.U32 R3, R3, 0x1 ;  /* 0x000000010303781a */ /* 0x000fe40000000000 */
[----:B------:R-:W2:Y:S01]  /*0520*/  F2I.FTZ.U32.TRUNC.NTZ R5, R5 ;  /* 0x0000000500057305 */ /* 0x000ea2000021f000 */
[----:B------:R-:W-:Y:S01]  /*0530*/  IMAD.MOV.U32 R12, RZ, RZ, R2 ;  /* 0x000000ffff0c7224 */ /* 0x000fe200078e0002 */
[----:B------:R-:W-:Y:S01]  /*0540*/  LOP3.LUT R26, R26, 0x3f, RZ, 0xc0, !PT ;  /* 0x0000003f1a1a7812 */ /* 0x000fe200078ec0ff */
[----:B-1----:R-:W-:-:S03]  /*0550*/  IMAD.MOV.U32 R6, RZ, RZ, RZ ;  /* 0x000000ffff067224 */ /* 0x002fc600078e00ff */
[----:B------:R-:W-:Y:S01]  /*0560*/  @!P2 IADD3 R12, -R12, RZ, RZ ;  /* 0x000000ff0c0ca210 */ /* 0x000fe20007ffe1ff */
[----:B---3--:R-:W-:Y:S01]  /*0570*/  IMAD.MOV R4, RZ, RZ, -R7 ;  /* 0x000000ffff047224 */ /* 0x008fe200078e0a07 */
[----:B------:R-:W-:-:S04]  /*0580*/  @!P1 LOP3.LUT R12, RZ, R11, RZ, 0x33, !PT ;  /* 0x0000000bff0c9212 */ /* 0x000fc800078e33ff */
[----:B------:R-:W-:Y:S01]  /*0590*/  SHF.L.U32 R13, R12, 0x8, RZ ;  /* 0x000000080c0d7819 */ /* 0x000fe200000006ff */
[----:B------:R-:W-:-:S04]  /*05a0*/  IMAD.MOV R2, RZ, RZ, -R12 ;  /* 0x000000ffff027224 */ /* 0x000fc800078e0a0c */
[----:B------:R-:W-:Y:S01]  /*05b0*/  IMAD R2, R11, R2, R10 ;  /* 0x000000020b027224 */ /* 0x000fe200078e020a */
[----:B------:R1:W-:Y:S01]  /*05c0*/  STL [R1+0x1524], R13 ;  /* 0x0015240d01007387 */ /* 0x0003e20000100800 */
[----:B------:R-:W-:Y:S02]  /*05d0*/  IMAD.MOV.U32 R11, RZ, RZ, R4 ;  /* 0x000000ffff0b7224 */ /* 0x000fe400078e0004 */
[----:B------:R-:W-:Y:S01]  /*05e0*/  IMAD.IADD R4, R9, 0x1, R2 ;  /* 0x0000000109047824 */ /* 0x000fe200078e0202 */
[----:B------:R-:W-:Y:S01]  /*05f0*/  LOP3.LUT R2, R13, R3, RZ, 0xfc, !PT ;  /* 0x000000030d027212 */ /* 0x000fe200078efcff */
[----:B------:R-:W-:Y:S02]  /*0600*/  IMAD R3, R11, R0, RZ ;  /* 0x000000000b037224 */ /* 0x000fe400078e02ff */
[----:B--2---:R-:W-:Y:S01]  /*0610*/  IMAD.MOV R9, RZ, RZ, -R5 ;  /* 0x000000ffff097224 */ /* 0x004fe200078e0a05 */
[----:B------:R-:W-:Y:S01]  /*0620*/  LEA R20, R4, R118, 0x9 ;  /* 0x0000007604147211 */ /* 0x000fe200078e48ff */
[----:B------:R-:W-:Y:S01]  /*0630*/  IMAD.HI.U32 R3, R7, R3, R6 ;  /* 0x0000000307037227 */ /* 0x000fe200078e0006 */
[----:B------:R-:W-:-:S02]  /*0640*/  LOP3.LUT R12, R2, 0xfe, RZ, 0xfc, !PT ;  /* 0x000000fe020c7812 */ /* 0x000fc400078efcff */
[C---:B------:R-:W-:Y:S01]  /*0650*/  IADD3 R19, R20.reuse, 0x80, RZ ;  /* 0x0000008014137810 */ /* 0x040fe20007ffe0ff */
[----:B------:R-:W-:Y:S01]  /*0660*/  IMAD R7, R9, R8, RZ ;  /* 0x0000000809077224 */ /* 0x000fe200078e02ff */
[----:B-1----:R-:W-:Y:S01]  /*0670*/  IABS R13, R12 ;  /* 0x0000000c000d7213 */ /* 0x002fe20000000000 */
[----:B------:R-:W-:Y:S01]  /*0680*/  IMAD.MOV.U32 R4, RZ, RZ, RZ ;  /* 0x000000ffff047224 */ /* 0x000fe200078e00ff */
[----:B------:R-:W-:Y:S01]  /*0690*/  IABS R9, R20 ;  /* 0x0000001400097213 */ /* 0x000fe20000000000 */
[----:B------:R-:W-:Y:S01]  /*06a0*/  STL [R1+0x1528], R20 ;  /* 0x0015281401007387 */ /* 0x000fe20000100800 */
[----:B------:R-:W-:Y:S01]  /*06b0*/  IABS R11, R19 ;  /* 0x00000013000b7213 */ /* 0x000fe20000000000 */
[----:B------:R-:W-:Y:S01]  /*06c0*/  IMAD.HI.U32 R4, R5, R7, R4 ;  /* 0x0000000705047227 */ /* 0x000fe200078e0004 */
[C---:B------:R-:W-:Y:S01]  /*06d0*/  IADD3 R18, R20.reuse, 0x100, RZ ;  /* 0x0000010014127810 */ /* 0x040fe20007ffe0ff */
[----:B------:R-:W-:Y:S01]  /*06e0*/  STL [R1+0x152c], R19 ;  /* 0x00152c1301007387 */ /* 0x000fe20000100800 */
[----:B------:R-:W-:Y:S01]  /*06f0*/  IADD3 R16, R20, 0x180, RZ ;  /* 0x0000018014107810 */ /* 0x000fe20007ffe0ff */
[----:B------:R-:W-:Y:S01]  /*0700*/  IMAD.HI.U32 R7, R3, R13, RZ ;  /* 0x0000000d03077227 */ /* 0x000fe200078e00ff */
[----:B------:R-:W-:Y:S01]  /*0710*/  IABS R15, R18 ;  /* 0x00000012000f7213 */ /* 0x000fe20000000000 */
[----:B------:R-:W-:Y:S01]  /*0720*/  STL [R1+0x1534], R18 ;  /* 0x0015341201007387 */ /* 0x000fe20000100800 */
[----:B------:R-:W-:Y:S01]  /*0730*/  IABS R17, R16 ;  /* 0x0000001000117213 */ /* 0x000fe20000000000 */
[----:B------:R-:W-:Y:S01]  /*0740*/  IMAD.HI.U32 R5, R4, R9, RZ ;  /* 0x0000000904057227 */ /* 0x000fe200078e00ff */
[----:B------:R-:W-:Y:S01]  /*0750*/  LOP3.LUT R14, R2, 0x4, RZ, 0xfc, !PT ;  /* 0x00000004020e7812 */ /* 0x000fe200078efcff */
[----:B------:R1:W-:Y:S01]  /*0760*/  STL [R1+0x1530], R16 ;  /* 0x0015301001007387 */ /* 0x0003e20000100800 */
[----:B------:R-:W-:Y:S01]  /*0770*/  ISETP.GE.AND P3, PT, R12, RZ, PT ;  /* 0x000000ff0c00720c */ /* 0x000fe20003f66270 */
[----:B------:R-:W-:Y:S01]  /*0780*/  IMAD.HI.U32 R6, R4, R11, RZ ;  /* 0x0000000b04067227 */ /* 0x000fe200078e00ff */
[----:B------:R-:W-:-:S02]  /*0790*/  IABS R39, R14 ;  /* 0x0000000e00277213 */ /* 0x000fc40000000000 */
[----:B------:R-:W-:Y:S01]  /*07a0*/  LOP3.LUT R22, R2, 0xf8, RZ, 0xfc, !PT ;  /* 0x000000f802167812 */ /* 0x000fe200078efcff */
[----:B------:R-:W-:Y:S01]  /*07b0*/  IMAD.MOV R7, RZ, RZ, -R7 ;  /* 0x000000ffff077224 */ /* 0x000fe200078e0a07 */
[----:B------:R-:W-:Y:S01]  /*07c0*/  IADD3 R10, -R6, RZ, RZ ;  /* 0x000000ff060a7210 */ /* 0x000fe20007ffe1ff */
[----:B------:R-:W-:Y:S01]  /*07d0*/  IMAD.MOV R5, RZ, RZ, -R5 ;  /* 0x000000ffff057224 */ /* 0x000fe200078e0a05 */
[----:B------:R-:W-:Y:S01]  /*07e0*/  LOP3.LUT R24, R2, 0xfa, RZ, 0xfc, !PT ;  /* 0x000000fa02187812 */ /* 0x000fe200078efcff */
[----:B------:R-:W-:Y:S02]  /*07f0*/  IMAD R13, R0, R7, R13 ;  /* 0x00000007000d7224 */ /* 0x000fe400078e020d */
[----:B------:R-:W-:-:S03]  /*0800*/  IMAD.HI.U32 R6, R4, R15, RZ ;  /* 0x0000000f04067227 */ /* 0x000fc600078e00ff */
[----:B------:R-:W-:Y:S01]  /*0810*/  ISETP.GT.U32.AND P4, PT, R0, R13, PT ;  /* 0x0000000d0000720c */ /* 0x000fe20003f84070 */
[----:B------:R-:W-:-:S04]  /*0820*/  IMAD.HI.U32 R7, R4, R17, RZ ;  /* 0x0000001104077227 */ /* 0x000fc800078e00ff */
[C---:B------:R-:W-:Y:S02]  /*0830*/  IMAD R4, R8.reuse, R5, R9 ;  /* 0x0000000508047224 */ /* 0x040fe400078e0209 */
[----:B------:R-:W-:Y:S02]  /*0840*/  IMAD.MOV R9, RZ, RZ, -R7 ;  /* 0x000000ffff097224 */ /* 0x000fe400078e0a07 */
[C---:B------:R-:W-:Y:S01]  /*0850*/  IMAD R5, R8.reuse, R10, R11 ;  /* 0x0000000a08057224 */ /* 0x040fe200078e020b */
[C---:B------:R-:W-:Y:S01]  /*0860*/  ISETP.GT.U32.AND P1, PT, R8.reuse, R4, PT ;  /* 0x000000040800720c */ /* 0x040fe20003f24070 */
[----:B------:R-:W-:Y:S01]  /*0870*/  IMAD R9, R8, R9, R17 ;  /* 0x0000000908097224 */ /* 0x000fe200078e0211 */
[----:B------:R-:W-:Y:S01]  /*0880*/  IABS R11, R2 ;  /* 0x00000002000b7213 */ /* 0x000fe20000000000 */
[----:B------:R-:W-:Y:S01]  /*0890*/  IMAD.MOV R6, RZ, RZ, -R6 ;  /* 0x000000ffff067224 */ /* 0x000fe200078e0a06 */
[----:B------:R-:W-:Y:S01]  /*08a0*/  LOP3.LUT R10, R2, 0x2, RZ, 0xfc, !PT ;  /* 0x00000002020a7812 */ /* 0x000fe200078efcff */
[----:B------:R-:W-:Y:S01]  /*08b0*/  @!P4 IMAD.IADD R13, R13, 0x1, -R0 ;  /* 0x000000010d0dc824 */ /* 0x000fe200078e0a00 */
[C---:B------:R-:W-:Y:S01]  /*08c0*/  ISETP.GT.U32.AND P5, PT, R8.reuse, R9, PT ;  /* 0x000000090800720c */ /* 0x040fe20003fa4070 */
[----:B------:R-:W-:Y:S01]  /*08d0*/  IMAD R7, R8, R6, R15 ;  /* 0x0000000608077224 */ /* 0x000fe200078e020f */
[----:B------:R-:W-:Y:S01]  /*08e0*/  IABS R43, R10 ;  /* 0x0000000a002b7213 */ /* 0x000fe20000000000 */
[----:B------:R-:W-:Y:S01]  /*08f0*/  IMAD.HI.U32 R6, R3, R11, RZ ;  /* 0x0000000b03067227 */ /* 0x000fe200078e00ff */
[----:B------:R-:W-:-:S02]  /*0900*/  ISETP.GT.U32.AND P4, PT, R0, R13, PT ;  /* 0x0000000d0000720c */ /* 0x000fc40003f84070 */
[----:B------:R-:W-:Y:S01]  /*0910*/  ISETP.GT.U32.AND P0, PT, R8, R5, PT ;  /* 0x000000050800720c */ /* 0x000fe20003f04070 */
[----:B------:R-:W-:Y:S01]  /*0920*/  IMAD.MOV R6, RZ, RZ, -R6 ;  /* 0x000000ffff067224 */ /* 0x000fe200078e0a06 */
[----:B------:R-:W-:Y:S02]  /*0930*/  @!P1 IADD3 R4, R4, -R8, RZ ;  /* 0x8000000804049210 */ /* 0x000fe40007ffe0ff */
[----:B------:R-:W-:Y:S01]  /*0940*/  ISETP.GT.U32.AND P2, PT, R8, R7, PT ;  /* 0x000000070800720c */ /* 0x000fe20003f44070 */
[----:B------:R-:W-:Y:S01]  /*0950*/  IMAD R11, R0, R6, R11 ;  /* 0x00000006000b7224 */ /* 0x000fe200078e020b */
[----:B------:R-:W-:Y:S01]  /*0960*/  ISETP.GT.U32.AND P6, PT, R8, R4, PT ;  /* 0x000000040800720c */ /* 0x000fe20003fc4070 */
[----:B------:R-:W-:Y:S01]  /*0970*/  @!P5 IMAD.IADD R9, R9, 0x1, -R8 ;  /* 0x000000010909d824 */ /* 0x000fe200078e0a08 */
[----:B------:R-:W-:Y:S01]  /*0980*/  LOP3.LUT R15, R2, 0x6, RZ, 0xfc, !PT ;  /* 0x00000006020f7812 */ /* 0x000fe200078efcff */
[----:B------:R-:W-:Y:S01]  /*0990*/  IMAD.HI.U32 R6, R3, R43, RZ ;  /* 0x0000002b03067227 */ /* 0x000fe200078e00ff */
[----:B------:R-:W-:-:S02]  /*09a0*/  ISETP.GE.AND P1, PT, R10, RZ, PT ;  /* 0x000000ff0a00720c */ /* 0x000fc40003f26270 */
[----:B------:R-:W-:Y:S01]  /*09b0*/  ISETP.GT.U32.AND P5, PT, R8, R9, PT ;  /* 0x000000090800720c */ /* 0x000fe20003fa4070 */
[----:B------:R-:W-:Y:S01]  /*09c0*/  @!P4 IMAD.IADD R13, R13, 0x1, -R0 ;  /* 0x000000010d0dc824 */ /* 0x000fe200078e0a00 */
[----:B------:R-:W-:Y:S01]  /*09d0*/  IADD3 R6, -R6, RZ, RZ ;  /* 0x000000ff06067210 */ /* 0x000fe20007ffe1ff */
[--C-:B------:R-:W-:Y:S01]  /*09e0*/  @!P0 IMAD.IADD R5, R5, 0x1, -R8.reuse ;  /* 0x0000000105058824 */ /* 0x100fe200078e0a08 */
[----:B------:R-:W-:Y:S01]  /*09f0*/  ISETP.GT.U32.AND P4, PT, R0, R11, PT ;  /* 0x0000000b0000720c */ /* 0x000fe20003f84070 */
[--C-:B------:R-:W-:Y:S01]  /*0a00*/  @!P2 IMAD.IADD R7, R7, 0x1, -R8.reuse ;  /* 0x000000010707a824 */ /* 0x100fe200078e0a08 */
[----:B------:R-:W-:Y:S01]  /*0a10*/  IABS R45, R15 ;  /* 0x0000000f002d7213 */ /* 0x000fe20000000000 */
[----:B------:R-:W-:Y:S01]  /*0a20*/  @!P6 IMAD.IADD R4, R4, 0x1, -R8 ;  /* 0x000000010404e824 */ /* 0x000fe200078e0a08 */
[----:B------:R-:W-:Y:S01]  /*0a30*/  ISETP.GE.AND P6, PT, R20, RZ, PT ;  /* 0x000000ff1400720c */ /* 0x000fe20003fc6270 */
[----:B------:R-:W-:Y:S01]  /*0a40*/  IMAD R43, R0, R6, R43 ;  /* 0x00000006002b7224 */ /* 0x000fe200078e022b */
[C---:B------:R-:W-:Y:S01]  /*0a50*/  ISETP.GT.U32.AND P0, PT, R8.reuse, R5, PT ;  /* 0x000000050800720c */ /* 0x040fe20003f04070 */
[----:B------:R-:W-:Y:S01]  /*0a60*/  IMAD.HI.U32 R6, R3, R39, RZ ;  /* 0x0000002703067227 */ /* 0x000fe200078e00ff */
[----:B------:R-:W-:-:S02]  /*0a70*/  ISETP.GT.U32.AND P2, PT, R8, R7, PT ;  /* 0x000000070800720c */ /* 0x000fc40003f44070 */
[----:B------:R-:W-:Y:S01]  /*0a80*/  LOP3.LUT R17, R2, 0x10, RZ, 0xfc, !PT ;  /* 0x0000001002117812 */ /* 0x000fe200078efcff */
[----:B------:R-:W-:Y:S01]  /*0a90*/  @!P5 IMAD.IADD R9, R9, 0x1, -R8 ;  /* 0x000000010909d824 */ /* 0x000fe200078e0a08 */
[----:B------:R-:W-:Y:S01]  /*0aa0*/  ISETP.GE.AND P5, PT, R16, RZ, PT ;  /* 0x000000ff1000720c */ /* 0x000fe20003fa6270 */
[----:B------:R-:W-:Y:S01]  /*0ab0*/  @!P4 IMAD.IADD R11, R11, 0x1, -R0 ;  /* 0x000000010b0bc824 */ /* 0x000fe200078e0a00 */
[----:B------:R-:W-:Y:S01]  /*0ac0*/  ISETP.NE.AND P4, PT, RZ, c[0x0][0x178], PT ;  /* 0x00005e00ff007a0c */ /* 0x000fe20003f85270 */
[----:B------:R-:W-:Y:S01]  /*0ad0*/  IMAD.HI.U32 R10, R3, R45, RZ ;  /* 0x0000002d030a7227 */ /* 0x000fe200078e00ff */
[----:B-1----:R-:W-:Y:S02]  /*0ae0*/  LOP3.LUT R16, R2, 0xe, RZ, 0xfc, !PT ;  /* 0x0000000e02107812 */ /* 0x002fe400078efcff */
[----:B------:R-:W-:Y:S01]  /*0af0*/  IABS R55, R17 ;  /* 0x0000001100377213 */ /* 0x000fe20000000000 */
[----:B------:R-:W-:Y:S01]  /*0b00*/  @!P6 IMAD.MOV R4, RZ, RZ, -R4 ;  /* 0x000000ffff04e224 */ /* 0x000fe200078e0a04 */
[C---:B------:R-:W-:Y:S01]  /*0b10*/  ISETP.GT.U32.AND P6, PT, R0.reuse, R43, PT ;  /* 0x0000002b0000720c */ /* 0x040fe20003fc4070 */
[----:B------:R-:W-:Y:S01]  /*0b20*/  @!P0 IMAD.IADD R5, R5, 0x1, -R8 ;  /* 0x0000000105058824 */ /* 0x000fe200078e0a08 */
[----:B------:R-:W-:Y:S01]  /*0b30*/  @!P2 IADD3 R7, R7, -R8, RZ ;  /* 0x800000080707a210 */ /* 0x000fe20007ffe0ff */
[----:B------:R-:W-:Y:S01]  /*0b40*/  IMAD.MOV R12, RZ, RZ, -R6 ;  /* 0x000000ffff0c7224 */ /* 0x000fe200078e0a06 */
[----:B------:R-:W-:Y:S01]  /*0b50*/  ISETP.GE.AND P2, PT, R19, RZ, PT ;  /* 0x000000ff1300720c */ /* 0x000fe20003f46270 */
[----:B------:R-:W-:Y:S01]  /*0b60*/  IMAD.MOV R10, RZ, RZ, -R10 ;  /* 0x000000ffff0a7224 */ /* 0x000fe200078e0a0a */
[----:B------:R-:W-:Y:S01]  /*0b70*/  @!P5 IADD3 R9, -R9, RZ, RZ ;  /* 0x000000ff0909d210 */ /* 0x000fe20007ffe1ff */
[C---:B------:R-:W-:Y:S01]  /*0b80*/  IMAD R39, R0.reuse, R12, R39 ;  /* 0x0000000c00277224 */ /* 0x040fe200078e0227 */
[C---:B------:R-:W-:Y:S01]  /*0b90*/  ISETP.GT.U32.AND P5, PT, R0.reuse, R11, PT ;  /* 0x0000000b0000720c */ /* 0x040fe20003fa4070 */
[----:B------:R-:W-:Y:S01]  /*0ba0*/  IMAD R45, R0, R10, R45 ;  /* 0x0000000a002d7224 */ /* 0x000fe200078e022d */
[----:B------:R-:W-:Y:S01]  /*0bb0*/  ISETP.GE.AND P0, PT, R18, RZ, PT ;  /* 0x000000ff1200720c */ /* 0x000fe20003f06270 */
[----:B------:R-:W-:Y:S01]  /*0bc0*/  IMAD.MOV.U32 R8, RZ, RZ, R7 ;  /* 0x000000ffff087224 */ /* 0x000fe200078e0007 */
[----:B------:R-:W-:Y:S01]  /*0bd0*/  MOV R6, R5 ;  /* 0x0000000500067202 */ /* 0x000fe20000000f00 */
[----:B------:R-:W-:Y:S01]  /*0be0*/  @!P6 IMAD.IADD R43, R43, 0x1, -R0 ;  /* 0x000000012b2be824 */ /* 0x000fe200078e0a00 */
[----:B------:R-:W-:-:S02]  /*0bf0*/  LOP3.LUT R12, R2, 0x8, RZ, 0xfc, !PT ;  /* 0x00000008020c7812 */ /* 0x000fc400078efcff */
[----:B------:R-:W-:Y:S02]  /*0c00*/  LOP3.LUT R5, RZ, c[0x0][0x178], RZ, 0x33, !PT ;  /* 0x00005e00ff057a12 */ /* 0x000fe400078e33ff */
[----:B------:R-:W-:Y:S02]  /*0c10*/  ISETP.GT.U32.AND P6, PT, R0, R43, PT ;  /* 0x0000002b0000720c */ /* 0x000fe40003fc4070 */
[----:B------:R-:W-:Y:S01]  /*0c20*/  @!P2 IADD3 R6, -R6, RZ, RZ ;  /* 0x000000ff0606a210 */ /* 0x000fe20007ffe1ff */
[----:B------:R-:W-:Y:S01]  /*0c30*/  @!P5 IMAD.IADD R11, R11, 0x1, -R0 ;  /* 0x000000010b0bd824 */ /* 0x000fe200078e0a00 */
[----:B------:R-:W-:Y:S01]  /*0c40*/  ISETP.GT.U32.AND P5, PT, R0, R39, PT ;  /* 0x000000270000720c */ /* 0x000fe20003fa4070 */
[----:B------:R-:W-:Y:S01]  /*0c50*/  @!P0 IMAD.MOV R8, RZ, RZ, -R8 ;  /* 0x000000ffff088224 */ /* 0x000fe200078e0a08 */
[----:B------:R-:W-:Y:S02]  /*0c60*/  IABS R53, R12 ;  /* 0x0000000c00357213 */ /* 0x000fe40000000000 */
[----:B------:R-:W-:-:S02]  /*0c70*/  SEL R7, R5, R4, !P4 ;  /* 0x0000000405077207 */ /* 0x000fc40006000000 */
[----:B------:R-:W-:Y:S02]  /*0c80*/  SEL R4, R5, R6, !P4 ;  /* 0x0000000605047207 */ /* 0x000fe40006000000 */
[----:B------:R-:W-:Y:S01]  /*0c90*/  ISETP.GE.AND P2, PT, R14, RZ, PT ;  /* 0x000000ff0e00720c */ /* 0x000fe20003f46270 */
[----:B------:R-:W-:Y:S01]  /*0ca0*/  @!P6 IMAD.IADD R43, R43, 0x1, -R0 ;  /* 0x000000012b2be824 */ /* 0x000fe200078e0a00 */
[----:B------:R-:W-:Y:S01]  /*0cb0*/  ISETP.GT.U32.AND P6, PT, R0, R45, PT ;  /* 0x0000002d0000720c */ /* 0x000fe20003fc4070 */
[----:B------:R-:W-:Y:S01]  /*0cc0*/  IMAD R7, R7, c[0x0][0x184], RZ ;  /* 0x0000610007077a24 */ /* 0x000fe200078e02ff */
[----:B------:R-:W-:Y:S01]  /*0cd0*/  SEL R6, R5, R8, !P4 ;  /* 0x0000000805067207 */ /* 0x000fe20006000000 */
[----:B------:R-:W-:Y:S01]  /*0ce0*/  IMAD.HI.U32 R8, R3, R53, RZ ;  /* 0x0000003503087227 */ /* 0x000fe200078e00ff */
[----:B------:R-:W-:Y:S02]  /*0cf0*/  LOP3.LUT R14, R2, 0xa, RZ, 0xfc, !PT ;  /* 0x0000000a020e7812 */ /* 0x000fe400078efcff */
[----:B------:R-:W-:Y:S01]  /*0d00*/  @!P5 IADD3 R39, R39, -R0, RZ ;  /* 0x800000002727d210 */ /* 0x000fe20007ffe0ff */
[----:B------:R-:W-:Y:S01]  /*0d10*/  IMAD.MOV R8, RZ, RZ, -R8 ;  /* 0x000000ffff087224 */ /* 0x000fe200078e0a08 */
[----:B------:R-:W-:Y:S01]  /*0d20*/  IABS R49, R14 ;  /* 0x0000000e00317213 */ /* 0x000fe20000000000 */
[----:B------:R-:W-:Y:S01]  /*0d30*/  @!P1 IMAD.MOV R43, RZ, RZ, -R43 ;  /* 0x000000ffff2b9224 */ /* 0x000fe200078e0a2b */
[----:B------:R-:W-:Y:S01]  /*0d40*/  ISETP.GE.AND P0, PT, R15, RZ, PT ;  /* 0x000000ff0f00720c */ /* 0x000fe20003f06270 */
[----:B------:R-:W-:Y:S01]  /*0d50*/  IMAD R53, R0, R8, R53 ;  /* 0x0000000800357224 */ /* 0x000fe200078e0235 */
[----:B------:R-:W-:Y:S01]  /*0d60*/  LOP3.LUT R15, R2, 0xc, RZ, 0xfc, !PT ;  /* 0x0000000c020f7812 */ /* 0x000fe200078efcff */
[----:B------:R-:W-:Y:S01]  /*0d70*/  IMAD.HI.U32 R8, R3, R49, RZ ;  /* 0x0000003103087227 */ /* 0x000fe200078e00ff */
[----:B------:R-:W-:-:S02]  /*0d80*/  @!P6 IADD3 R45, R45, -R0, RZ ;  /* 0x800000002d2de210 */ /* 0x000fc40007ffe0ff */
[----:B------:R-:W-:Y:S01]  /*0d90*/  ISETP.GT.U32.AND P6, PT, R0, R39, PT ;  /* 0x000000270000720c */ /* 0x000fe20003fc4070 */
[----:B------:R-:W-:Y:S01]  /*0da0*/  IMAD.MOV R8, RZ, RZ, -R8 ;  /* 0x000000ffff087224 */ /* 0x000fe200078e0a08 */
[----:B------:R-:W-:Y:S01]  /*0db0*/  IABS R51, R15 ;  /* 0x0000000f00337213 */ /* 0x000fe20000000000 */
[----:B------:R-:W-:Y:S01]  /*0dc0*/  IMAD R4, R4, c[0x0][0x184], RZ ;  /* 0x0000610004047a24 */ /* 0x000fe200078e02ff */
[----:B------:R-:W-:Y:S01]  /*0dd0*/  IABS R47, R16 ;  /* 0x00000010002f7213 */ /* 0x000fe20000000000 */
[C---:B------:R-:W-:Y:S01]  /*0de0*/  IMAD R49, R0.reuse, R8, R49 ;  /* 0x0000000800317224 */ /* 0x040fe200078e0231 */
[----:B------:R-:W-:Y:S01]  /*0df0*/  SEL R5, R5, R9, !P4 ;  /* 0x0000000905057207 */ /* 0x000fe20006000000 */
[C---:B------:R-:W-:Y:S01]  /*0e00*/  IMAD.HI.U32 R10, R3.reuse, R51, RZ ;  /* 0x00000033030a7227 */ /* 0x040fe200078e00ff */
[----:B------:R-:W-:Y:S02]  /*0e10*/  ISETP.GT.U32.AND P5, PT, R0, R53, PT ;  /* 0x000000350000720c */ /* 0x000fe40003fa4070 */
[----:B------:R-:W-:Y:S01]  /*0e20*/  ISETP.GE.AND P4, PT, R2, RZ, PT ;  /* 0x000000ff0200720c */ /* 0x000fe20003f86270 */
[----:B------:R-:W-:Y:S01]  /*0e30*/  IMAD.HI.U32 R8, R3, R47, RZ ;  /* 0x0000002f03087227 */ /* 0x000fe200078e00ff */
[----:B------:R-:W-:-:S02]  /*0e40*/  ISETP.GE.AND P1, PT, R14, RZ, PT ;  /* 0x000000ff0e00720c */ /* 0x000fc40003f26270 */
[----:B------:R-:W-:Y:S01]  /*0e50*/  LOP3.LUT R14, R2, 0x14, RZ, 0xfc, !PT ;  /* 0x00000014020e7812 */ /* 0x000fe200078efcff */
[----:B------:R-:W-:Y:S01]  /*0e60*/  @!P6 IMAD.IADD R39, R39, 0x1, -R0 ;  /* 0x000000012727e824 */ /* 0x000fe200078e0a00 */
[----:B------:R-:W-:Y:S01]  /*0e70*/  ISETP.GT.U32.AND P6, PT, R0, R49, PT ;  /* 0x000000310000720c */ /* 0x000fe20003fc4070 */
[----:B------:R-:W-:Y:S01]  /*0e80*/  IMAD.MOV R10, RZ, RZ, -R10 ;  /* 0x000000ffff0a7224 */ /* 0x000fe200078e0a0a */
[----:B------:R-:W-:Y:S01]  /*0e90*/  IABS R59, R14 ;  /* 0x0000000e003b7213 */ /* 0x000fe20000000000 */
[----:B------:R-:W-:Y:S01]  /*0ea0*/  IMAD.MOV R8, RZ, RZ, -R8 ;  /* 0x000000ffff087224 */ /* 0x000fe200078e0a08 */
[----:B------:R-:W-:Y:S01]  /*0eb0*/  LOP3.LUT R18, R2, 0x38, RZ, 0xfc, !PT ;  /* 0x0000003802127812 */ /* 0x000fe200078efcff */
[C---:B------:R-:W-:Y:S01]  /*0ec0*/  IMAD R51, R0.reuse, R10, R51 ;  /* 0x0000000a00337224 */ /* 0x040fe200078e0233 */
[----:B------:R-:W-:Y:S01]  /*0ed0*/  IABS R19, R22 ;  /* 0x0000001600137213 */ /* 0x000fe20000000000 */
[C---:B------:R-:W-:Y:S01]  /*0ee0*/  IMAD R47, R0.reuse, R8, R47 ;  /* 0x00000008002f7224 */ /* 0x040fe200078e022f */
[----:B------:R-:W-:Y:S01]  /*0ef0*/  IABS R95, R18 ;  /* 0x00000012005f7213 */ /* 0x000fe20000000000 */
[----:B------:R-:W-:Y:S01]  /*0f00*/  @!P2 IMAD.MOV R39, RZ, RZ, -R39 ;  /* 0x000000ffff27a224 */ /* 0x000fe200078e0a27 */
[----:B------:R-:W-:Y:S01]  /*0f10*/  ISETP.GT.U32.AND P2, PT, R0, R51, PT ;  /* 0x000000330000720c */ /* 0x000fe20003f44070 */
[----:B------:R-:W-:-:S02]  /*0f20*/  IMAD.MOV.U32 R9, RZ, RZ, R11 ;  /* 0x000000ffff097224 */ /* 0x000fc400078e000b */
[----:B------:R-:W-:Y:S01]  /*0f30*/  @!P6 IADD3 R49, R49, -R0, RZ ;  /* 0x800000003131e210 */ /* 0x000fe20007ffe0ff */
[----:B------:R-:W-:Y:S01]  /*0f40*/  IMAD.MOV.U32 R11, RZ, RZ, R13 ;  /* 0x000000ffff0b7224 */ /* 0x000fe200078e000d */
[----:B------:R-:W-:Y:S01]  /*0f50*/  ISETP.GT.U32.AND P6, PT, R0, R47, PT ;  /* 0x0000002f0000720c */ /* 0x000fe20003fc4070 */
[----:B------:R-:W-:Y:S01]  /*0f60*/  IMAD.HI.U32 R10, R3, R55, RZ ;  /* 0x00000037030a7227 */ /* 0x000fe200078e00ff */
[----:B------:R-:W-:Y:S02]  /*0f70*/  LOP3.LUT R13, R2, 0x12, RZ, 0xfc, !PT ;  /* 0x00000012020d7812 */ /* 0x000fe400078efcff */
[----:B------:R-:W-:Y:S01]  /*0f80*/  @!P3 IADD3 R11, -R11, RZ, RZ ;  /* 0x000000ff0b0bb210 */ /* 0x000fe20007ffe1ff */
[--C-:B------:R-:W-:Y:S01]  /*0f90*/  @!P5 IMAD.IADD R53, R53, 0x1, -R0.reuse ;  /* 0x000000013535d824 */ /* 0x100fe200078e0a00 */
[----:B------:R-:W-:Y:S01]  /*0fa0*/  IABS R57, R13 ;  /* 0x0000000d00397213 */ /* 0x000fe20000000000 */
[----:B------:R-:W-:Y:S01]  /*0fb0*/  @!P4 IMAD.MOV R9, RZ, RZ, -R9 ;  /* 0x000000ffff09c224 */ /* 0x000fe200078e0a09 */
[----:B------:R-:W-:Y:S01]  /*0fc0*/  IADD3 R10, -R10, RZ, RZ ;  /* 0x000000ff0a0a7210 */ /* 0x000fe20007ffe1ff */
[----:B------:R-:W-:Y:S01]  /*0fd0*/  @!P2 IMAD.IADD R51, R51, 0x1, -R0 ;  /* 0x000000013333a824 */ /* 0x000fe200078e0a00 */
[C---:B------:R-:W-:Y:S01]  /*0fe0*/  ISETP.GT.U32.AND P2, PT, R0.reuse, R49, PT ;  /* 0x000000310000720c */ /* 0x040fe20003f44070 */
[----:B------:R-:W-:Y:S01]  /*0ff0*/  IMAD.HI.U32 R8, R3, R57, RZ ;  /* 0x0000003903087227 */ /* 0x000fe200078e00ff */
[----:B------:R-:W-:-:S02]  /*1000*/  ISETP.GT.U32.AND P5, PT, R0, R53, PT ;  /* 0x000000350000720c */ /* 0x000fc40003fa4070 */
[----:B------:R-:W-:Y:S01]  /*1010*/  ISETP.GT.U32.AND P3, PT, R0, R45, PT ;  /* 0x0000002d0000720c */ /* 0x000fe20003f64070 */
[--C-:B------:R-:W-:Y:S01]  /*1020*/  @!P6 IMAD.IADD R47, R47, 0x1, -R0.reuse ;  /* 0x000000012f2fe824 */ /* 0x100fe200078e0a00 */
[----:B------:R-:W-:Y:S01]  /*1030*/  IADD3 R8, -R8, RZ, RZ ;  /* 0x000000ff08087210 */ /* 0x000fe20007ffe1ff */
[----:B------:R-:W-:Y:S01]  /*1040*/  IMAD R55, R0, R10, R55 ;  /* 0x0000000a00377224 */ /* 0x000fe200078e0237 */
[----:B------:R-:W-:Y:S01]  /*1050*/  ISETP.GE.AND P4, PT, R12, RZ, PT ;  /* 0x000000ff0c00720c */ /* 0x000fe20003f86270 */
[----:B------:R-:W-:Y:S01]  /*1060*/  IMAD R6, R6, c[0x0][0x184], RZ ;  /* 0x0000610006067a24 */ /* 0x000fe200078e02ff */
[C---:B------:R-:W-:Y:S01]  /*1070*/  ISETP.GT.U32.AND P6, PT, R0.reuse, R47, PT ;  /* 0x0000002f0000720c */ /* 0x040fe20003fc4070 */
[C---:B------:R-:W-:Y:S02]  /*1080*/  IMAD R57, R0.reuse, R8, R57 ;  /* 0x0000000800397224 */ /* 0x040fe400078e0239 */
[--C-:B------:R-:W-:Y:S01]  /*1090*/  @!P2 IMAD.IADD R49, R49, 0x1, -R0.reuse ;  /* 0x000000013131a824 */ /* 0x100fe200078e0a00 */
[----:B------:R-:W-:Y:S01]  /*10a0*/  ISETP.GT.U32.AND P2, PT, R0, R55, PT ;  /* 0x000000370000720c */ /* 0x000fe20003f44070 */
[--C-:B------:R-:W-:Y:S01]  /*10b0*/  @!P5 IMAD.IADD R53, R53, 0x1, -R0.reuse ;  /* 0x000000013535d824 */ /* 0x100fe200078e0a00 */
[----:B------:R-:W-:Y:S01]  /*10c0*/  ISETP.GE.AND P5, PT, R16, RZ, PT ;  /* 0x000000ff1000720c */ /* 0x000fe20003fa6270 */
[----:B------:R-:W-:Y:S01]  /*10d0*/  @!P3 IMAD.IADD R45, R45, 0x1, -R0 ;  /* 0x000000012d2db824 */ /* 0x000fe200078e0a00 */
[----:B------:R-:W-:Y:S01]  /*10e0*/  LOP3.LUT R16, R2, 0x18, RZ, 0xfc, !PT ;  /* 0x0000001802107812 */ /* 0x000fe200078efcff */
[----:B------:R-:W-:Y:S01]  /*10f0*/  IMAD.HI.U32 R8, R3, R59, RZ ;  /* 0x0000003b03087227 */ /* 0x000fe200078e00ff */
[----:B------:R-:W-:-:S02]  /*1100*/  ISETP.GE.AND P3, PT, R15, RZ, PT ;  /* 0x000000ff0f00720c */ /* 0x000fc40003f66270 */
[----:B------:R-:W-:Y:S01]  /*1110*/  IABS R63, R16 ;  /* 0x00000010003f7213 */ /* 0x000fe20000000000 */
[--C-:B------:R-:W-:Y:S01]  /*1120*/  @!P6 IMAD.IADD R47, R47, 0x1, -R0.reuse ;  /* 0x000000012f2fe824 */ /* 0x100fe200078e0a00 */
[----:B------:R-:W-:Y:S01]  /*1130*/  ISETP.GT.U32.AND P6, PT, R0, R57, PT ;  /* 0x000000390000720c */ /* 0x000fe20003fc4070 */
[----:B------:R-:W-:Y:S01]  /*1140*/  @!P0 IMAD.MOV R45, RZ, RZ, -R45 ;  /* 0x000000ffff2d8224 */ /* 0x000fe200078e0a2d */
[----:B------:R-:W-:Y:S01]  /*1150*/  LOP3.LUT R15, R2, 0x16, RZ, 0xfc, !PT ;  /* 0x00000016020f7812 */ /* 0x000fe200078efcff */
[----:B------:R-:W-:Y:S01]  /*1160*/  @!P2 IMAD.IADD R55, R55, 0x1, -R0 ;  /* 0x000000013737a824 */ /* 0x000fe200078e0a00 */
[----:B------:R-:W-:Y:S01]  /*1170*/  ISETP.GT.U32.AND P0, PT, R0, R51, PT ;  /* 0x000000330000720c */ /* 0x000fe20003f04070 */
[----:B------:R-:W-:Y:S01]  /*1180*/  IMAD.HI.U32 R12, R3, R63, RZ ;  /* 0x0000003f030c7227 */ /* 0x000fe200078e00ff */
[----:B------:R-:W-:Y:S02]  /*1190*/  IABS R61, R15 ;  /* 0x0000000f003d7213 */ /* 0x000fe40000000000 */
[----:B------:R-:W-:Y:S01]  /*11a0*/  IADD3 R8, -R8, RZ, RZ ;  /* 0x000000ff08087210 */ /* 0x000fe20007ffe1ff */
[----:B------:R-:W-:Y:S01]  /*11b0*/  IMAD.MOV R12, RZ, RZ, -R12 ;  /* 0x000000ffff0c7224 */ /* 0x000fe200078e0a0c */
[----:B------:R-:W-:Y:S01]  /*11c0*/  ISETP.GE.AND P2, PT, R13, RZ, PT ;  /* 0x000000ff0d00720c */ /* 0x000fe20003f46270 */
[----:B------:R-:W-:Y:S01]  /*11d0*/  IMAD.HI.U32 R10, R3, R61, RZ ;  /* 0x0000003d030a7227 */ /* 0x000fe200078e00ff */
[----:B------:R-:W-:-:S02]  /*11e0*/  LOP3.LUT R13, R2, 0x1a, RZ, 0xfc, !PT ;  /* 0x0000001a020d7812 */ /* 0x000fc400078efcff */
[----:B------:R-:W-:Y:S01]  /*11f0*/  @!P6 IADD3 R57, R57, -R0, RZ ;  /* 0x800000003939e210 */ /* 0x000fe20007ffe0ff */
[C---:B------:R-:W-:Y:S01]  /*1200*/  IMAD R63, R0.reuse, R12, R63 ;  /* 0x0000000c003f7224 */ /* 0x040fe200078e023f */
[C---:B------:R-:W-:Y:S01]  /*1210*/  ISETP.GT.U32.AND P6, PT, R0.reuse, R55, PT ;  /* 0x000000370000720c */ /* 0x040fe20003fc4070 */
[----:B------:R-:W-:Y:S01]  /*1220*/  IMAD.MOV R10, RZ, RZ, -R10 ;  /* 0x000000ffff0a7224 */ /* 0x000fe200078e0a0a */
[----:B------:R-:W-:Y:S01]  /*1230*/  IABS R65, R13 ;  /* 0x0000000d00417213 */ /* 0x000fe20000000000 */
[----:B------:R-:W-:Y:S01]  /*1240*/  IMAD R59, R0, R8, R59 ;  /* 0x00000008003b7224 */ /* 0x000fe200078e023b */
[----:B------:R-:W-:Y:S01]  /*1250*/  LOP3.LUT R12, R2, 0x1c, RZ, 0xfc, !PT ;  /* 0x0000001c020c7812 */ /* 0x000fe200078efcff */
[--C-:B------:R-:W-:Y:S01]  /*1260*/  @!P0 IMAD.IADD R51, R51, 0x1, -R0.reuse ;  /* 0x0000000133338824 */ /* 0x100fe200078e0a00 */
[----:B------:R-:W-:Y:S01]  /*1270*/  ISETP.GE.AND P0, PT, R17, RZ, PT ;  /* 0x000000ff1100720c */ /* 0x000fe20003f06270 */
[C---:B------:R-:W-:Y:S01]  /*1280*/  IMAD R61, R0.reuse, R10, R61 ;  /* 0x0000000a003d7224 */ /* 0x040fe200078e023d */
[----:B------:R-:W-:Y:S01]  /*1290*/  IABS R67, R12 ;  /* 0x0000000c00437213 */ /* 0x000fe20000000000 */
[----:B------:R-:W-:Y:S01]  /*12a0*/  @!P1 IMAD.MOV R49, RZ, RZ, -R49 ;  /* 0x000000ffff319224 */ /* 0x000fe200078e0a31 */
[C---:B------:R-:W-:Y:S01]  /*12b0*/  ISETP.GT.U32.AND P1, PT, R0.reuse, R57, PT ;  /* 0x000000390000720c */ /* 0x040fe20003f24070 */
[----:B------:R-:W-:Y:S01]  /*12c0*/  @!P4 IMAD.MOV R53, RZ, RZ, -R53 ;  /* 0x000000ffff35c224 */ /* 0x000fe200078e0a35 */
[C---:B------:R-:W-:Y:S01]  /*12d0*/  ISETP.GT.U32.AND P4, PT, R0.reuse, R59, PT ;  /* 0x0000003b0000720c */ /* 0x040fe20003f84070 */
[----:B------:R-:W-:Y:S01]  /*12e0*/  @!P6 IMAD.IADD R55, R55, 0x1, -R0 ;  /* 0x000000013737e824 */ /* 0x000fe200078e0a00 */
[C---:B------:R-:W-:Y:S01]  /*12f0*/  ISETP.GT.U32.AND P6, PT, R0.reuse, R63, PT ;  /* 0x0000003f0000720c */ /* 0x040fe20003fc4070 */
[----:B------:R-:W-:Y:S01]  /*1300*/  @!P3 IMAD.MOV R51, RZ, RZ, -R51 ;  /* 0x000000ffff33b224 */ /* 0x000fe200078e0a33 */
[----:B------:R-:W-:Y:S01]  /*1310*/  ISETP.GT.U32.AND P3, PT, R0, R61, PT ;  /* 0x0000003d0000720c */ /* 0x000fe20003f64070 */
[----:B------:R-:W-:Y:S01]  /*1320*/  IMAD.HI.U32 R8, R3, R65, RZ ;  /* 0x0000004103087227 */ /* 0x000fe200078e00ff */
[----:B------:R-:W-:-:S02]  /*1330*/  @!P5 IADD3 R47, -R47, RZ, RZ ;  /* 0x000000ff2f2fd210 */ /* 0x000fc40007ffe1ff */
[----:B------:R-:W-:Y:S01]  /*1340*/  @!P0 IADD3 R55, -R55, RZ, RZ ;  /* 0x000000ff37378210 */ /* 0x000fe20007ffe1ff */
[----:B------:R-:W-:Y:S01]  /*1350*/  IMAD.MOV R10, RZ, RZ, -R8 ;  /* 0x000000ffff0a7224 */ /* 0x000fe200078e0a08 */
[----:B------:R-:W-:Y:S01]  /*1360*/  ISETP.GE.AND P5, PT, R14, RZ, PT ;  /* 0x000000ff0e00720c */ /* 0x000fe20003fa6270 */
[--C-:B------:R-:W-:Y:S01]  /*1370*/  @!P1 IMAD.IADD R57, R57, 0x1, -R0.reuse ;  /* 0x0000000139399824 */ /* 0x100fe200078e0a00 */
[----:B------:R-:W-:Y:S01]  /*1380*/  LOP3.LUT R14, R2, 0x1e, RZ, 0xfc, !PT ;  /* 0x0000001e020e7812 */ /* 0x000fe200078efcff */
[C---:B------:R-:W-:Y:S01]  /*1390*/  IMAD R65, R0.reuse, R10, R65 ;  /* 0x0000000a00417224 */ /* 0x040fe200078e0241 */
[----:B------:R-:W-:Y:S01]  /*13a0*/  @!P4 IADD3 R59, R59, -R0, RZ ;  /* 0x800000003b3bc210 */ /* 0x000fe20007ffe0ff */
[--C-:B------:R-:W-:Y:S01]  /*13b0*/  @!P6 IMAD.IADD R63, R63, 0x1, -R0.reuse ;  /* 0x000000013f3fe824 */ /* 0x100fe200078e0a00 */
[----:B------:R-:W-:Y:S01]  /*13c0*/  IABS R69, R14 ;  /* 0x0000000e00457213 */ /* 0x000fe20000000000 */
[----:B------:R-:W-:Y:S01]  /*13d0*/  @!P3 IMAD.IADD R61, R61, 0x1, -R0 ;  /* 0x000000013d3db824 */ /* 0x000fe200078e0a00 */
[C---:B------:R-:W-:Y:S01]  /*13e0*/  ISETP.GT.U32.AND P3, PT, R0.reuse, R59, PT ;  /* 0x0000003b0000720c */ /* 0x040fe20003f64070 */
[----:B------:R-:W-:Y:S01]  /*13f0*/  @!P2 IMAD.MOV R57, RZ, RZ, -R57 ;  /* 0x000000ffff39a224 */ /* 0x000fe200078e0a39 */
[C---:B------:R-:W-:Y:S01]  /*1400*/  ISETP.GT.U32.AND P0, PT, R0.reuse, R63, PT ;  /* 0x0000003f0000720c */ /* 0x040fe20003f04070 */
[----:B------:R-:W-:Y:S01]  /*1410*/  IMAD.HI.U32 R8, R3, R67, RZ ;  /* 0x0000004303087227 */ /* 0x000fe200078e00ff */
[----:B------:R-:W-:-:S02]  /*1420*/  ISETP.GT.U32.AND P2, PT, R0, R65, PT ;  /* 0x000000410000720c */ /* 0x000fc40003f44070 */
[----:B------:R-:W-:Y:S01]  /*1430*/  ISETP.GT.U32.AND P6, PT, R0, R61, PT ;  /* 0x0000003d0000720c */ /* 0x000fe20003fc4070 */
[----:B------:R-:W-:Y:S01]  /*1440*/  IMAD.MOV R8, RZ, RZ, -R8 ;  /* 0x000000ffff087224 */ /* 0x000fe200078e0a08 */
[----:B------:R-:W-:Y:S01]  /*1450*/  ISETP.GE.AND P1, PT, R15, RZ, PT ;  /* 0x000000ff0f00720c */ /* 0x000fe20003f26270 */
[----:B------:R-:W-:Y:S01]  /*1460*/  IMAD R5, R5, c[0x0][0x184], RZ ;  /* 0x0000610005057a24 */ /* 0x000fe200078e02ff */
[----:B------:R-:W-:Y:S01]  /*1470*/  LOP3.LUT R15, R2, 0x20, RZ, 0xfc, !PT ;  /* 0x00000020020f7812 */ /* 0x000fe200078efcff */
[----:B------:R-:W-:Y:S01]  /*1480*/  IMAD R67, R0, R8, R67 ;  /* 0x0000000800437224 */ /* 0x000fe200078e0243 */
[----:B------:R-:W-:Y:S01]  /*1490*/  ISETP.GE.AND P4, PT, R16, RZ, PT ;  /* 0x000000ff1000720c */ /* 0x000fe20003f86270 */
[----:B------:R-:W-:Y:S01]  /*14a0*/  IMAD.HI.U32 R8, R3, R69, RZ ;  /* 0x0000004503087227 */ /* 0x000fe200078e00ff */
[----:B------:R-:W-:Y:S02]  /*14b0*/  IABS R71, R15 ;  /* 0x0000000f00477213 */ /* 0x000fe40000000000 */
[----:B------:R-:W-:Y:S01]  /*14c0*/  @!P0 IADD3 R63, R63, -R0, RZ ;  /* 0x800000003f3f8210 */ /* 0x000fe20007ffe0ff */
[--C-:B------:R-:W-:Y:S01]  /*14d0*/  @!P3 IMAD.IADD R59, R59, 0x1, -R0.reuse ;  /* 0x000000013b3bb824 */ /* 0x100fe200078e0a00 */
[----:B------:R-:W-:Y:S01]  /*14e0*/  ISETP.GE.AND P0, PT, R12, RZ, PT ;  /* 0x000000ff0c00720c */ /* 0x000fe20003f06270 */
[----:B------:R-:W-:Y:S01]  /*14f0*/  @!P2 IMAD.IADD R65, R65, 0x1, -R0 ;  /* 0x000000014141a824 */ /* 0x000fe200078e0a00 */
[----:B------:R-:W-:Y:S01]  /*1500*/  LOP3.LUT R12, R2, 0x22, RZ, 0xfc, !PT ;  /* 0x00000022020c7812 */ /* 0x000fe200078efcff */
[----:B------:R-:W-:Y:S01]  /*1510*/  IMAD.MOV R8, RZ, RZ, -R8 ;  /* 0x000000ffff087224 */ /* 0x000fe200078e0a08 */
[----:B------:R-:W-:Y:S01]  /*1520*/  ISETP.GE.AND P3, PT, R13, RZ, PT ;  /* 0x000000ff0d00720c */ /* 0x000fe20003f66270 */
[----:B------:R-:W-:Y:S01]  /*1530*/  @!P6 IMAD.IADD R61, R61, 0x1, -R0 ;  /* 0x000000013d3de824 */ /* 0x000fe200078e0a00 */
[----:B------:R-:W-:Y:S01]  /*1540*/  IABS R73, R12 ;  /* 0x0000000c00497213 */ /* 0x000fe20000000000 */
[----:B------:R-:W-:Y:S01]  /*1550*/  @!P5 IMAD.MOV R59, RZ, RZ, -R59 ;  /* 0x000000ffff3bd224 */ /* 0x000fe200078e0a3b */
[C---:B------:R-:W-:Y:S01]  /*1560*/  ISETP.GT.U32.AND P6, PT, R0.reuse, R67, PT ;  /* 0x000000430000720c */ /* 0x040fe20003fc4070 */
[C---:B------:R-:W-:Y:S01]  /*1570*/  IMAD R69, R0.reuse, R8, R69 ;  /* 0x0000000800457224 */ /* 0x040fe200078e0245 */
[----:B------:R-:W-:Y:S01]  /*1580*/  ISETP.GT.U32.AND P5, PT, R0, R65, PT ;  /* 0x000000410000720c */ /* 0x000fe20003fa4070 */
[----:B------:R-:W-:Y:S01]  /*1590*/  IMAD.HI.U32 R8, R3, R73, RZ ;  /* 0x0000004903087227 */ /* 0x000fe200078e00ff */
[----:B------:R-:W-:-:S02]  /*15a0*/  LOP3.LUT R13, R2, 0x26, RZ, 0xfc, !PT ;  /* 0x00000026020d7812 */ /* 0x000fc400078efcff */
[----:B------:R-:W-:Y:S01]  /*15b0*/  ISETP.GE.AND P2, PT, R14, RZ, PT ;  /* 0x000000ff0e00720c */ /* 0x000fe20003f46270 */
[----:B------:R-:W-:Y:S01]  /*15c0*/  IMAD.HI.U32 R10, R3, R71, RZ ;  /* 0x00000047030a7227 */ /* 0x000fe200078e00ff */
[----:B------:R-:W-:Y:S02]  /*15d0*/  IADD3 R8, -R8, RZ, RZ ;  /* 0x000000ff08087210 */ /* 0x000fe40007ffe1ff */
[----:B------:R-:W-:Y:S01]  /*15e0*/  IABS R75, R13 ;  /* 0x0000000d004b7213 */ /* 0x000fe20000000000 */
[----:B------:R-:W-:Y:S01]  /*15f0*/  IMAD.MOV R10, RZ, RZ, -R10 ;  /* 0x000000ffff0a7224 */ /* 0x000fe200078e0a0a */
[----:B------:R-:W-:Y:S01]  /*1600*/  LOP3.LUT R14, R2, 0x28, RZ, 0xfc, !PT ;  /* 0x00000028020e7812 */ /* 0x000fe200078efcff */
[C---:B------:R-:W-:Y:S01]  /*1610*/  IMAD R73, R0.reuse, R8, R73 ;  /* 0x0000000800497224 */ /* 0x040fe200078e0249 */
[----:B------:R-:W-:Y:S01]  /*1620*/  @!P6 IADD3 R67, R67, -R0, RZ ;  /* 0x800000004343e210 */ /* 0x000fe20007ffe0ff */
[----:B------:R-:W-:Y:S01]  /*1630*/  @!P5 IMAD.IADD R65, R65, 0x1, -R0 ;  /* 0x000000014141d824 */ /* 0x000fe200078e0a00 */
[----:B------:R-:W-:Y:S01]  /*1640*/  IABS R81, R14 ;  /* 0x0000000e00517213 */ /* 0x000fe20000000000 */
[C---:B------:R-:W-:Y:S01]  /*1650*/  IMAD R71, R0.reuse, R10, R71 ;  /* 0x0000000a00477224 */ /* 0x040fe200078e0247 */
[C---:B------:R-:W-:Y:S01]  /*1660*/  ISETP.GT.U32.AND P6, PT, R0.reuse, R67, PT ;  /* 0x000000430000720c */ /* 0x040fe20003fc4070 */
[----:B------:R-:W-:Y:S01]  /*1670*/  @!P3 IMAD.MOV R65, RZ, RZ, -R65 ;  /* 0x000000ffff41b224 */ /* 0x000fe200078e0a41 */
[C---:B------:R-:W-:Y:S01]  /*1680*/  ISETP.GT.U32.AND P3, PT, R0.reuse, R73, PT ;  /* 0x000000490000720c */ /* 0x040fe20003f64070 */
[----:B------:R-:W-:Y:S01]  /*1690*/  @!P1 IMAD.MOV R61, RZ, RZ, -R61 ;  /* 0x000000ffff3d9224 */ /* 0x000fe200078e0a3d */
[C---:B------:R-:W-:Y:S01]  /*16a0*/  ISETP.GT.U32.AND P1, PT, R0.reuse, R69, PT ;  /* 0x000000450000720c */ /* 0x040fe20003f24070 */
[----:B------:R-:W-:Y:S01]  /*16b0*/  @!P4 IMAD.MOV R63, RZ, RZ, -R63 ;  /* 0x000000ffff3fc224 */ /* 0x000fe200078e0a3f */
[----:B------:R-:W-:-:S02]  /*16c0*/  ISETP.GT.U32.AND P5, PT, R0, R71, PT ;  /* 0x000000470000720c */ /* 0x000fc40003fa4070 */
[----:B------:R-:W-:Y:S02]  /*16d0*/  LOP3.LUT R10, R2, 0x24, RZ, 0xfc, !PT ;  /* 0x00000024020a7812 */ /* 0x000fe400078efcff */
[----:B------:R-:W-:Y:S02]  /*16e0*/  ISETP.GE.AND P4, PT, R15, RZ, PT ;  /* 0x000000ff0f00720c */ /* 0x000fe40003f86270 */
[----:B------:R-:W-:Y:S01]  /*16f0*/  IABS R77, R10 ;  /* 0x0000000a004d7213 */ /* 0x000fe20000000000 */
[--C-:B------:R-:W-:Y:S01]  /*1700*/  @!P6 IMAD.IADD R67, R67, 0x1, -R0.reuse ;  /* 0x000000014343e824 */ /* 0x100fe200078e0a00 */
[----:B------:R-:W-:Y:S01]  /*1710*/  ISETP.GE.AND P6, PT, R12, RZ, PT ;  /* 0x000000ff0c00720c */ /* 0x000fe20003fc6270 */
[----:B------:R-:W-:Y:S01]  /*1720*/  IMAD.HI.U32 R12, R3, R81, RZ ;  /* 0x00000051030c7227 */ /* 0x000fe200078e00ff */
[-C--:B------:R-:W-:Y:S02]  /*1730*/  @!P3 IADD3 R73, R73, -R0.reuse, RZ ;  /* 0x800000004949b210 */ /* 0x080fe40007ffe0ff */
[----:B------:R-:W-:Y:S01]  /*1740*/  LOP3.LUT R16, R2, 0x30, RZ, 0xfc, !PT ;  /* 0x0000003002107812 */ /* 0x000fe200078efcff */
[----:B------:R-:W-:Y:S01]  /*1750*/  @!P0 IMAD.MOV R67, RZ, RZ, -R67 ;  /* 0x000000ffff438224 */ /* 0x000fe200078e0a43 */
[----:B------:R-:W-:Y:S01]  /*1760*/  ISETP.GE.AND P0, PT, R10, RZ, PT ;  /* 0x000000ff0a00720c */ /* 0x000fe20003f06270 */
[----:B------:R-:W-:Y:S01]  /*1770*/  @!P1 IMAD.IADD R69, R69, 0x1, -R0 ;  /* 0x0000000145459824 */ /* 0x000fe200078e0a00 */
[----:B------:R-:W-:Y:S01]  /*1780*/  ISETP.GT.U32.AND P3, PT, R0, R73, PT ;  /* 0x000000490000720c */ /* 0x000fe20003f64070 */
[----:B------:R-:W-:Y:S01]  /*1790*/  IMAD.HI.U32 R10, R3, R75, RZ ;  /* 0x0000004b030a7227 */ /* 0x000fe200078e00ff */
[----:B------:R-:W-:-:S02]  /*17a0*/  @!P5 IADD3 R71, R71, -R0, RZ ;  /* 0x800000004747d210 */ /* 0x000fc40007ffe0ff */
[C---:B------:R-:W-:Y:S01]  /*17b0*/  ISETP.GT.U32.AND P1, PT, R0.reuse, R69, PT ;  /* 0x000000450000720c */ /* 0x040fe20003f24070 */
[----:B------:R-:W-:Y:S01]  /*17c0*/  IMAD.MOV R10, RZ, RZ, -R10 ;  /* 0x000000ffff0a7224 */ /* 0x000fe200078e0a0a */
[----:B------:R-:W-:Y:S01]  /*17d0*/  ISETP.GT.U32.AND P5, PT, R0, R71, PT ;  /* 0x000000470000720c */ /* 0x000fe20003fa4070 */
[----:B------:R-:W-:Y:S01]  /*17e0*/  IMAD.HI.U32 R8, R3, R77, RZ ;  /* 0x0000004d03087227 */ /* 0x000fe200078e00ff */
[----:B------:R-:W-:Y:S02]  /*17f0*/  IABS R91, R16 ;  /* 0x00000010005b7213 */ /* 0x000fe40000000000 */
[----:B------:R-:W-:Y:S01]  /*1800*/  LOP3.LUT R15, R2, 0x2e, RZ, 0xfc, !PT ;  /* 0x0000002e020f7812 */ /* 0x000fe200078efcff */
[----:B------:R-:W-:Y:S01]  /*1810*/  IMAD R75, R0, R10, R75 ;  /* 0x0000000a004b7224 */ /* 0x000fe200078e024b */
[----:B------:R-:W-:Y:S01]  /*1820*/  IADD3 R8, -R8, RZ, RZ ;  /* 0x000000ff08087210 */ /* 0x000fe20007ffe1ff */
[----:B------:R-:W-:Y:S01]  /*1830*/  @!P3 IMAD.IADD R73, R73, 0x1, -R0 ;  /* 0x000000014949b824 */ /* 0x000fe200078e0a00 */
[----:B------:R-:W-:Y:S01]  /*1840*/  IABS R85, R15 ;  /* 0x0000000f00557213 */ /* 0x000fe20000000000 */
[----:B------:R-:W-:Y:S01]  /*1850*/  IMAD.MOV R12, RZ, RZ, -R12 ;  /* 0x000000ffff0c7224 */ /* 0x000fe200078e0a0c */
[C---:B------:R-:W-:Y:S01]  /*1860*/  ISETP.GT.U32.AND P3, PT, R0.reuse, R75, PT ;  /* 0x0000004b0000720c */ /* 0x040fe20003f64070 */
[--C-:B------:R-:W-:Y:S01]  /*1870*/  @!P1 IMAD.IADD R69, R69, 0x1, -R0.reuse ;  /* 0x0000000145459824 */ /* 0x100fe200078e0a00 */
[----:B------:R-:W-:Y:S01]  /*1880*/  ISETP.GE.AND P1, PT, R13, RZ, PT ;  /* 0x000000ff0d00720c */ /* 0x000fe20003f26270 */
[----:B------:R-:W-:Y:S01]  /*1890*/  IMAD R77, R0, R8, R77 ;  /* 0x00000008004d7224 */ /* 0x000fe200078e024d */
[----:B------:R-:W-:Y:S01]  /*18a0*/  LOP3.LUT R8, R2, 0x2a, RZ, 0xfc, !PT ;  /* 0x0000002a02087812 */ /* 0x000fe200078efcff */
[--C-:B------:R-:W-:Y:S01]  /*18b0*/  @!P5 IMAD.IADD R71, R71, 0x1, -R0.reuse ;  /* 0x000000014747d824 */ /* 0x100fe200078e0a00 */
[----:B------:R-:W-:Y:S01]  /*18c0*/  ISETP.GE.AND P5, PT, R14, RZ, PT ;  /* 0x000000ff0e00720c */ /* 0x000fe20003fa6270 */
[----:B------:R-:W-:Y:S01]  /*18d0*/  @!P2 IMAD.MOV R69, RZ, RZ, -R69 ;  /* 0x000000ffff45a224 */ /* 0x000fe200078e0a45 */
[----:B------:R-:W-:Y:S01]  /*18e0*/  LOP3.LUT R14, R2, 0x2c, RZ, 0xfc, !PT ;  /* 0x0000002c020e7812 */ /* 0x000fe200078efcff */
[C---:B------:R-:W-:Y:S01]  /*18f0*/  IMAD R81, R0.reuse, R12, R81 ;  /* 0x0000000c00517224 */ /* 0x040fe200078e0251 */
[----:B------:R-:W-:Y:S01]  /*1900*/  ISETP.GT.U32.AND P2, PT, R0, R77, PT ;  /* 0x0000004d0000720c */ /* 0x000fe20003f44070 */
[----:B------:R-:W-:Y:S01]  /*1910*/  @!P4 IMAD.MOV R71, RZ, RZ, -R71 ;  /* 0x000000ffff47c224 */ /* 0x000fe200078e0a47 */
[----:B------:R-:W-:Y:S01]  /*1920*/  IABS R79, R8 ;  /* 0x00000008004f7213 */ /* 0x000fe20000000000 */
[----:B------:R-:W-:Y:S01]  /*1930*/  @!P3 IMAD.IADD R75, R75, 0x1, -R0 ;  /* 0x000000014b4bb824 */ /* 0x000fe200078e0a00 */
[----:B------:R-:W-:Y:S01]  /*1940*/  IABS R83, R14 ;  /* 0x0000000e00537213 */ /* 0x000fe20000000000 */
[----:B------:R-:W-:Y:S01]  /*1950*/  @!P6 IMAD.MOV R73, RZ, RZ, -R73 ;  /* 0x000000ffff49e224 */ /* 0x000fe200078e0a49 */
[----:B------:R-:W-:Y:S01]  /*1960*/  ISETP.GE.AND P4, PT, R8, RZ, PT ;  /* 0x000000ff0800720c */ /* 0x000fe20003f86270 */
[----:B------:R-:W-:Y:S01]  /*1970*/  IMAD.HI.U32 R8, R3, R79, RZ ;  /* 0x0000004f03087227 */ /* 0x000fe200078e00ff */
[----:B------:R-:W-:-:S02]  /*1980*/  ISETP.GT.U32.AND P3, PT, R0, R75, PT ;  /* 0x0000004b0000720c */ /* 0x000fc40003f64070 */
[----:B------:R-:W-:Y:S01]  /*1990*/  ISETP.GT.U32.AND P6, PT, R0, R81, PT ;  /* 0x000000510000720c */ /* 0x000fe20003fc4070 */
[----:B------:R-:W-:Y:S01]  /*19a0*/  IMAD.HI.U32 R10, R3, R83, RZ ;  /* 0x00000053030a7227 */ /* 0x000fe200078e00ff */
[----:B------:R-:W-:Y:S02]  /*19b0*/  LOP3.LUT R17, R2, 0x36, RZ, 0xfc, !PT ;  /* 0x0000003602117812 */ /* 0x000fe400078efcff */
[----:B------:R-:W-:Y:S01]  /*19c0*/  @!P2 IADD3 R77, R77, -R0, RZ ;  /* 0x800000004d4da210 */ /* 0x000fe20007ffe0ff */
[----:B------:R-:W-:Y:S01]  /*19d0*/  IMAD.MOV R8, RZ, RZ, -R8 ;  /* 0x000000ffff087224 */ /* 0x000fe200078e0a08 */
[----:B------:R-:W-:Y:S01]  /*19e0*/  IABS R89, R17 ;  /* 0x0000001100597213 */ /* 0x000fe20000000000 */
[----:B------:R-:W-:Y:S01]  /*19f0*/  IMAD.MOV R10, RZ, RZ, -R10 ;  /* 0x000000ffff0a7224 */ /* 0x000fe200078e0a0a */
[C---:B------:R-:W-:Y:S01]  /*1a00*/  ISETP.GT.U32.AND P2, PT, R0.reuse, R77, PT ;  /* 0x0000004d0000720c */ /* 0x040fe20003f44070 */
[C---:B------:R-:W-:Y:S02]  /*1a10*/  IMAD R79, R0.reuse, R8, R79 ;  /* 0x00000008004f7224 */ /* 0x040fe400078e024f */
[C---:B------:R-:W-:Y:S01]  /*1a20*/  IMAD R83, R0.reuse, R10, R83 ;  /* 0x0000000a00537224 */ /* 0x040fe200078e0253 */
[----:B------:R-:W-:Y:S01]  /*1a30*/  @!P3 IADD3 R75, R75, -R0, RZ ;  /* 0x800000004b4bb210 */ /* 0x000fe20007ffe0ff */
[----:B------:R-:W-:Y:S01]  /*1a40*/  @!P6 IMAD.IADD R81, R81, 0x1, -R0 ;  /* 0x000000015151e824 */ /* 0x000fe200078e0a00 */
[C---:B------:R-:W-:Y:S01]  /*1a50*/  ISETP.GT.U32.AND P3, PT, R0.reuse, R79, PT ;  /* 0x0000004f0000720c */ /* 0x040fe20003f64070 */
[----:B------:R-:W-:Y:S01]  /*1a60*/  IMAD.HI.U32 R13, R3, R91, RZ ;  /* 0x0000005b030d7227 */ /* 0x000fe200078e00ff */
[----:B------:R-:W-:-:S03]  /*1a70*/  ISETP.GT.U32.AND P6, PT, R0, R83, PT ;  /* 0x000000530000720c */ /* 0x000fc60003fc4070 */
[----:B------:R-:W-:Y:S02]  /*1a80*/  IMAD.MOV R13, RZ, RZ, -R13 ;  /* 0x000000ffff0d7224 */ /* 0x000fe400078e0a0d */
[--C-:B------:R-:W-:Y:S01]  /*1a90*/  @!P2 IMAD.IADD R77, R77, 0x1, -R0.reuse ;  /* 0x000000014d4da824 */ /* 0x100fe200078e0a00 */
[----:B------:R-:W-:Y:S01]  /*1aa0*/  ISETP.GE.AND P2, PT, R14, RZ, PT ;  /* 0x000000ff0e00720c */ /* 0x000fe20003f46270 */
[----:B------:R-:W-:Y:S01]  /*1ab0*/  IMAD R91, R0, R13, R91 ;  /* 0x0000000d005b7224 */ /* 0x000fe200078e025b */
[C---:B------:R-:W-:Y:S01]  /*1ac0*/  LOP3.LUT R13, R2.reuse, 0x32, RZ, 0xfc, !PT ;  /* 0x00000032020d7812 */ /* 0x040fe200078efcff */
[----:B------:R-:W-:Y:S01]  /*1ad0*/  IMAD.HI.U32 R12, R3, R85, RZ ;  /* 0x00000055030c7227 */ /* 0x000fe200078e00ff */
[----:B------:R-:W-:Y:S02]  /*1ae0*/  LOP3.LUT R14, R2, 0x34, RZ, 0xfc, !PT ;  /* 0x00000034020e7812 */ /* 0x000fe400078efcff */
[----:B------:R-:W-:Y:S01]  /*1af0*/  IABS R87, R13 ;  /* 0x0000000d00577213 */ /* 0x000fe20000000000 */
[--C-:B------:R-:W-:Y:S01]  /*1b00*/  @!P3 IMAD.IADD R79, R79, 0x1, -R0.reuse ;  /* 0x000000014f4fb824 */ /* 0x100fe200078e0a00 */
[----:B------:R-:W-:Y:S01]  /*1b10*/  IABS R93, R14 ;  /* 0x0000000e005d7213 */ /* 0x000fe20000000000 */
[----:B------:R-:W-:Y:S01]  /*1b20*/  @!P6 IMAD.IADD R83, R83, 0x1, -R0 ;  /* 0x000000015353e824 */ /* 0x000fe200078e0a00 */
[----:B------:R-:W-:Y:S01]  /*1b30*/  ISETP.GT.U32.AND P3, PT, R0, R81, PT ;  /* 0x000000510000720c */ /* 0x000fe20003f64070 */
[----:B------:R-:W-:Y:S01]  /*1b40*/  IMAD.HI.U32 R8, R3, R87, RZ ;  /* 0x0000005703087227 */ /* 0x000fe200078e00ff */
[----:B------:R-:W-:-:S02]  /*1b50*/  IADD3 R12, -R12, RZ, RZ ;  /* 0x000000ff0c0c7210 */ /* 0x000fc40007ffe1ff */
[----:B------:R-:W-:Y:S01]  /*1b60*/  @!P0 IADD3 R77, -R77, RZ, RZ ;  /* 0x000000ff4d4d8210 */ /* 0x000fe20007ffe1ff */
[----:B------:R-:W-:Y:S01]  /*1b70*/  IMAD.HI.U32 R10, R3, R93, RZ ;  /* 0x0000005d030a7227 */ /* 0x000fe200078e00ff */
[C---:B------:R-:W-:Y:S02]  /*1b80*/  ISETP.GT.U32.AND P0, PT, R0.reuse, R79, PT ;  /* 0x0000004f0000720c */ /* 0x040fe40003f04070 */
[C---:B------:R-:W-:Y:S01]  /*1b90*/  ISETP.GT.U32.AND P6, PT, R0.reuse, R83, PT ;  /* 0x000000530000720c */ /* 0x040fe20003fc4070 */
[C---:B------:R-:W-:Y:S02]  /*1ba0*/  IMAD R85, R0.reuse, R12, R85 ;  /* 0x0000000c00557224 */ /* 0x040fe400078e0255 */
[----:B------:R-:W-:Y:S02]  /*1bb0*/  IMAD.MOV R8, RZ, RZ, -R8 ;  /* 0x000000ffff087224 */ /* 0x000fe400078e0a08 */
[----:B------:R-:W-:Y:S01]  /*1bc0*/  IMAD.MOV R12, RZ, RZ, -R10 ;  /* 0x000000ffff0c7224 */ /* 0x000fe200078e0a0a */
[----:B------:R-:W-:Y:S01]  /*1bd0*/  @!P3 IADD3 R81, R81, -R0, RZ ;  /* 0x800000005151b210 */ /* 0x000fe20007ffe0ff */
[----:B------:R-:W-:Y:S01]  /*1be0*/  @!P1 IMAD.MOV R75, RZ, RZ, -R75 ;  /* 0x000000ffff4b9224 */ /* 0x000fe200078e0a4b */
[C---:B------:R-:W-:Y:S01]  /*1bf0*/  ISETP.GT.U32.AND P1, PT, R0.reuse, R85, PT ;  /* 0x000000550000720c */ /* 0x040fe20003f24070 */
[C---:B------:R-:W-:Y:S01]  /*1c00*/  IMAD R87, R0.reuse, R8, R87 ;  /* 0x0000000800577224 */ /* 0x040fe200078e0257 */
[C---:B------:R-:W-:Y:S01]  /*1c10*/  ISETP.GT.U32.AND P3, PT, R0.reuse, R91, PT ;  /* 0x0000005b0000720c */ /* 0x040fe20003f64070 */
[----:B------:R-:W-:Y:S01]  /*1c20*/  IMAD R93, R0, R12, R93 ;  /* 0x0000000c005d7224 */ /* 0x000fe200078e025d */
[----:B------:R-:W-:Y:S01]  /*1c30*/  LOP3.LUT R12, R2, 0x3a, RZ, 0xfc, !PT ;  /* 0x0000003a020c7812 */ /* 0x000fe200078efcff */
[----:B------:R-:W-:Y:S01]  /*1c40*/  @!P0 IMAD.IADD R79, R79, 0x1, -R0 ;  /* 0x000000014f4f8824 */ /* 0x000fe200078e0a00 */
[----:B------:R-:W-:Y:S01]  /*1c50*/  @!P6 IADD3 R83, R83, -R0, RZ ;  /* 0x800000005353e210 */ /* 0x000fe20007ffe0ff */
[----:B------:R-:W-:Y:S01]  /*1c60*/  IMAD.HI.U32 R10, R3, R95, RZ ;  /* 0x0000005f030a7227 */ /* 0x000fe200078e00ff */
[----:B------:R-:W-:-:S02]  /*1c70*/  ISETP.GT.U32.AND P0, PT, R0, R87, PT ;  /* 0x000000570000720c */ /* 0x000fc40003f04070 */
[----:B------:R-:W-:Y:S01]  /*1c80*/  ISETP.GT.U32.AND P6, PT, R0, R93, PT ;  /* 0x0000005d0000720c */ /* 0x000fe20003fc4070 */
[----:B------:R-:W-:Y:S01]  /*1c90*/  @!P5 IMAD.MOV R81, RZ, RZ, -R81 ;  /* 0x000000ffff51d224 */ /* 0x000fe200078e0a51 */
[----:B------:R-:W-:Y:S01]  /*1ca0*/  IABS R97, R12 ;  /* 0x0000000c00617213 */ /* 0x000fe20000000000 */
[--C-:B------:R-:W-:Y:S01]  /*1cb0*/  @!P1 IMAD.IADD R85, R85, 0x1, -R0.reuse ;  /* 0x0000000155559824 */ /* 0x100fe200078e0a00 */
[----:B------:R-:W-:Y:S01]  /*1cc0*/  ISETP.GE.AND P1, PT, R15, RZ, PT ;  /* 0x000000ff0f00720c */ /* 0x000fe20003f26270 */
[----:B------:R-:W-:Y:S01]  /*1cd0*/  @!P3 IMAD.IADD R91, R91, 0x1, -R0 ;  /* 0x000000015b5bb824 */ /* 0x000fe200078e0a00 */
[----:B------:R-:W-:Y:S01]  /*1ce0*/  LOP3.LUT R15, R2, 0x3c, RZ, 0xfc, !PT ;  /* 0x0000003c020f7812 */ /* 0x000fe200078efcff */
[----:B------:R-:W-:Y:S01]  /*1cf0*/  IMAD.MOV R10, RZ, RZ, -R10 ;  /* 0x000000ffff0a7224 */ /* 0x000fe200078e0a0a */
[----:B------:R-:W-:Y:S01]  /*1d00*/  ISETP.GE.AND P3, PT, R16, RZ, PT ;  /* 0x000000ff1000720c */ /* 0x000fe20003f66270 */
[----:B------:R-:W-:Y:S01]  /*1d10*/  IMAD.HI.U32 R8, R3, R89, RZ ;  /* 0x0000005903087227 */ /* 0x000fe200078e00ff */
[----:B------:R-:W-:-:S02]  /*1d20*/  IABS R99, R15 ;  /* 0x0000000f00637213 */ /* 0x000fc40000000000 */
[----:B------:R-:W-:Y:S01]  /*1d30*/  LOP3.LUT R16, R2, 0x50, RZ, 0xfc, !PT ;  /* 0x0000005002107812 */ /* 0x000fe200078efcff */
[----:B------:R-:W-:Y:S01]  /*1d40*/  @!P0 IMAD.IADD R87, R87, 0x1, -R0 ;  /* 0x0000000157578824 */ /* 0x000fe200078e0a00 */
[----:B------:R-:W-:Y:S01]  /*1d50*/  @!P6 IADD3 R93, R93, -R0, RZ ;  /* 0x800000005d5de210 */ /* 0x000fe20007ffe0ff */
[C---:B------:R-:W-:Y:S01]  /*1d60*/  IMAD R95, R0.reuse, R10, R95 ;  /* 0x0000000a005f7224 */ /* 0x040fe200078e025f */
[C---:B------:R-:W-:Y:S01]  /*1d70*/  ISETP.GT.U32.AND P0, PT, R0.reuse, R85, PT ;  /* 0x000000550000720c */ /* 0x040fe20003f04070 */
[----:B------:R-:W-:Y:S01]  /*1d80*/  IMAD.MOV R8, RZ, RZ, -R8 ;  /* 0x000000ffff087224 */ /* 0x000fe200078e0a08 */
[C---:B------:R-:W-:Y:S01]  /*1d90*/  ISETP.GT.U32.AND P6, PT, R0.reuse, R91, PT ;  /* 0x0000005b0000720c */ /* 0x040fe20003fc4070 */
[----:B------:R-:W-:Y:S01]  /*1da0*/  @!P4 IMAD.MOV R79, RZ, RZ, -R79 ;  /* 0x000000ffff4fc224 */ /* 0x000fe200078e0a4f */
[C---:B------:R-:W-:Y:S01]  /*1db0*/  ISETP.GT.U32.AND P5, PT, R0.reuse, R87, PT ;  /* 0x000000570000720c */ /* 0x040fe20003fa4070 */
[C---:B------:R-:W-:Y:S01]  /*1dc0*/  IMAD R89, R0.reuse, R8, R89 ;  /* 0x0000000800597224 */ /* 0x040fe200078e0259 */
[----:B------:R-:W-:Y:S01]  /*1dd0*/  ISETP.GT.U32.AND P4, PT, R0, R93, PT ;  /* 0x0000005d0000720c */ /* 0x000fe20003f84070 */
[----:B------:R-:W-:Y:S01]  /*1de0*/  IMAD.HI.U32 R8, R3, R97, RZ ;  /* 0x0000006103087227 */ /* 0x000fe200078e00ff */
[----:B------:R-:W-:-:S03]  /*1df0*/  IABS R163, R16 ;  /* 0x0000001000a37213 */ /* 0x000fc60000000000 */
[----:B------:R-:W-:Y:S02]  /*1e00*/  IMAD.HI.U32 R10, R3, R99, RZ ;  /* 0x00000063030a7227 */ /* 0x000fe400078e00ff */
[----:B------:R-:W-:Y:S02]  /*1e10*/  @!P0 IADD3 R85, R85, -R0, RZ ;  /* 0x8000000055558210 */ /* 0x000fe40007ffe0ff */
[--C-:B------:R-:W-:Y:S01]  /*1e20*/  @!P6 IMAD.IADD R91, R91, 0x1, -R0.reuse ;  /* 0x000000015b5be824 */ /* 0x100fe200078e0a00 */
[----:B------:R-:W-:Y:S01]  /*1e30*/  ISETP.GE.AND P0, PT, R13, RZ, PT ;  /* 0x000000ff0d00720c */ /* 0x000fe20003f06270 */
[----:B------:R-:W-:Y:S01]  /*1e40*/  @!P5 IMAD.IADD R87, R87, 0x1, -R0 ;  /* 0x000000015757d824 */ /* 0x000fe200078e0a00 */
[----:B------:R-:W-:Y:S01]  /*1e50*/  ISETP.GT.U32.AND P6, PT, R0, R95, PT ;  /* 0x0000005f0000720c */ /* 0x000fe20003fc4070 */
[----:B------:R-:W-:Y:S01]  /*1e60*/  IMAD.MOV R8, RZ, RZ, -R8 ;  /* 0x000000ffff087224 */ /* 0x000fe200078e0a08 */
[----:B------:R-:W-:Y:S01]  /*1e70*/  ISETP.GE.AND P5, PT, R14, RZ, PT ;  /* 0x000000ff0e00720c */ /* 0x000fe20003fa6270 */
[----:B------:R-:W-:Y:S01]  /*1e80*/  IMAD.MOV R10, RZ, RZ, -R10 ;  /* 0x000000ffff0a7224 */ /* 0x000fe200078e0a0a */
[----:B------:R-:W-:Y:S01]  /*1e90*/  @!P1 IADD3 R85, -R85, RZ, RZ ;  /* 0x000000ff55559210 */ /* 0x000fe20007ffe1ff */
[----:B------:R-:W-:Y:S01]  /*1ea0*/  IMAD R97, R0, R8, R97 ;  /* 0x0000000800617224 */ /* 0x000fe200078e0261 */
[----:B------:R-:W-:Y:S01]  /*1eb0*/  LOP3.LUT R8, R2, 0x3e, RZ, 0xfc, !PT ;  /* 0x0000003e02087812 */ /* 0x000fe200078efcff */
[----:B------:R-:W-:Y:S01]  /*1ec0*/  @!P2 IMAD.MOV R83, RZ, RZ, -R83 ;  /* 0x000000ffff53a224 */ /* 0x000fe200078e0a53 */
[C---:B------:R-:W-:Y:S01]  /*1ed0*/  ISETP.GT.U32.AND P2, PT, R0.reuse, R89, PT ;  /* 0x000000590000720c */ /* 0x040fe20003f44070 */
[--C-:B------:R-:W-:Y:S01]  /*1ee0*/  @!P4 IMAD.IADD R93, R93, 0x1, -R0.reuse ;  /* 0x000000015d5dc824 */ /* 0x100fe200078e0a00 */
[----:B------:R-:W-:Y:S01]  /*1ef0*/  IABS R101, R8 ;  /* 0x0000000800657213 */ /* 0x000fe20000000000 */
[----:B------:R-:W-:Y:S01]  /*1f00*/  IMAD R99, R0, R10, R99 ;  /* 0x0000000a00637224 */ /* 0x000fe200078e0263 */
[----:B------:R-:W-:Y:S01]  /*1f10*/  ISETP.GE.AND P4, PT, R17, RZ, PT ;  /* 0x000000ff1100720c */ /* 0x000fe20003f86270 */
[----:B------:R-:W-:Y:S01]  /*1f20*/  @!P6 IMAD.IADD R95, R95, 0x1, -R0 ;  /* 0x000000015f5fe824 */ /* 0x000fe200078e0a00 */
[----:B------:R-:W-:Y:S01]  /*1f30*/  LOP3.LUT R10, R2, 0x40, RZ, 0xfc, !PT ;  /* 0x00000040020a7812 */ /* 0x000fe200078efcff */
[----:B------:R-:W-:Y:S01]  /*1f40*/  @!P0 IMAD.MOV R87, RZ, RZ, -R87 ;  /* 0x000000ffff578224 */ /* 0x000fe200078e0a57 */
[C---:B------:R-:W-:Y:S01]  /*1f50*/  ISETP.GT.U32.AND P0, PT, R0.reuse, R97, PT ;  /* 0x000000610000720c */ /* 0x040fe20003f04070 */
[----:B------:R-:W-:Y:S01]  /*1f60*/  @!P3 IMAD.MOV R91, RZ, RZ, -R91 ;  /* 0x000000ffff5bb224 */ /* 0x000fe200078e0a5b */
[C---:B------:R-:W-:Y:S01]  /*1f70*/  ISETP.GT.U32.AND P3, PT, R0.reuse, R95, PT ;  /* 0x0000005f0000720c */ /* 0x040fe20003f64070 */
[----:B------:R-:W-:Y:S01]  /*1f80*/  @!P5 IMAD.MOV R93, RZ, RZ, -R93 ;  /* 0x000000ffff5dd224 */ /* 0x000fe200078e0a5d */
[----:B------:R-:W-:-:S02]  /*1f90*/  ISETP.GT.U32.AND P5, PT, R0, R99, PT ;  /* 0x000000630000720c */ /* 0x000fc40003fa4070 */
[----:B------:R-:W-:Y:S02]  /*1fa0*/  @!P2 IADD3 R89, R89, -R0, RZ ;  /* 0x800000005959a210 */ /* 0x000fe40007ffe0ff */
[----:B------:R-:W-:Y:S02]  /*1fb0*/  IABS R103, R10 ;  /* 0x0000000a00677213 */ /* 0x000fe40000000000 */
[----:B------:R-:W-:Y:S02]  /*1fc0*/  ISETP.GT.U32.AND P1, PT, R0, R89, PT ;  /* 0x000000590000720c */ /* 0x000fe40003f24070 */
[----:B------:R-:W-:Y:S01]  /*1fd0*/  ISETP.GE.AND P6, PT, R12, RZ, PT ;  /* 0x000000ff0c00720c */ /* 0x000fe20003fc6270 */
[--C-:B------:R-:W-:Y:S01]  /*1fe0*/  @!P0 IMAD.IADD R97, R97, 0x1, -R0.reuse ;  /* 0x0000000161618824 */ /* 0x100fe200078e0a00 */
[----:B------:R-:W-:Y:S01]  /*1ff0*/  ISETP.GE.AND P0, PT, R10, RZ, PT ;  /* 0x000000ff0a00720c */ /* 0x000fe20003f06270 */
[--C-:B------:R-:W-:Y:S01]  /*2000*/  @!P3 IMAD.IADD R95, R95, 0x1, -R0.reuse ;  /* 0x000000015f5fb824 */ /* 0x100fe200078e0a00 */
[----:B------:R-:W-:Y:S01]  /*2010*/  ISETP.GE.AND P3, PT, R8, RZ, PT ;  /* 0x000000ff0800720c */ /* 0x000fe20003f66270 */
[----:B------:R-:W-:Y:S01]  /*2020*/  @!P5 IMAD.IADD R99, R99, 0x1, -R0 ;  /* 0x000000016363d824 */ /* 0x000fe200078e0a00 */
[----:B------:R-:W-:Y:S01]  /*2030*/  ISETP.GT.U32.AND P5, PT, R0, R97, PT ;  /* 0x000000610000720c */ /* 0x000fe20003fa4070 */
[----:B------:R-:W-:Y:S01]  /*2040*/  IMAD.HI.U32 R8, R3, R101, RZ ;  /* 0x0000006503087227 */ /* 0x000fe200078e00ff */
[----:B------:R-:W-:-:S02]  /*2050*/  ISETP.GE.AND P2, PT, R18, RZ, PT ;  /* 0x000000ff1200720c */ /* 0x000fc40003f46270 */
[----:B------:R-:W-:Y:S01]  /*2060*/  LOP3.LUT R12, R2, 0x42, RZ, 0xfc, !PT ;  /* 0x00000042020c7812 */ /* 0x000fe200078efcff */
[----:B------:R-:W-:Y:S01]  /*2070*/  IMAD.MOV R8, RZ, RZ, -R8 ;  /* 0x000000ffff087224 */ /* 0x000fe200078e0a08 */
[----:B------:R-:W-:Y:S01]  /*2080*/  @!P1 IADD3 R89, R89, -R0, RZ ;  /* 0x8000000059599210 */ /* 0x000fe20007ffe0ff */
[----:B------:R-:W-:Y:S01]  /*2090*/  IMAD.HI.U32 R10, R3, R103, RZ ;  /* 0x00000067030a7227 */ /* 0x000fe200078e00ff */
[----:B------:R-:W-:Y:S02]  /*20a0*/  IABS R105, R12 ;  /* 0x0000000c00697213 */ /* 0x000fe40000000000 */
[----:B------:R-:W-:Y:S01]  /*20b0*/  @!P4 IADD3 R89, -R89, RZ, RZ ;  /* 0x000000ff5959c210 */ /* 0x000fe20007ffe1ff */
[C---:B------:R-:W-:Y:S01]  /*20c0*/  IMAD R101, R0.reuse, R8, R101 ;  /* 0x0000000800657224 */ /* 0x040fe200078e0265 */
[C---:B------:R-:W-:Y:S01]  /*20d0*/  ISETP.GT.U32.AND P4, PT, R0.reuse, R99, PT ;  /* 0x000000630000720c */ /* 0x040fe20003f84070 */
[----:B------:R-:W-:Y:S01]  /*20e0*/  IMAD.MOV R10, RZ, RZ, -R10 ;  /* 0x000000ffff0a7224 */ /* 0x000fe200078e0a0a */
[----:B------:R-:W-:Y:S01]  /*20f0*/  @!P5 IADD3 R97, R97, -R0, RZ ;  /* 0x800000006161d210 */ /* 0x000fe20007ffe0ff */
[----:B------:R-:W-:Y:S01]  /*2100*/  @!P2 IMAD.MOV R95, RZ, RZ, -R95 ;  /* 0x000000ffff5fa224 */ /* 0x000fe200078e0a5f */
[C---:B------:R-:W-:Y:S01]  /*2110*/  ISETP.GT.U32.AND P5, PT, R0.reuse, R101, PT ;  /* 0x000000650000720c */ /* 0x040fe20003fa4070 */
[----:B------:R-:W-:Y:S01]  /*2120*/  IMAD R103, R0, R10, R103 ;  /* 0x0000000a00677224 */ /* 0x000fe200078e0267 */
[----:B------:R-:W-:Y:S01]  /*2130*/  LOP3.LUT R8, R2, 0x44, RZ, 0xfc, !PT ;  /* 0x0000004402087812 */ /* 0x000fe200078efcff */
[----:B------:R-:W-:Y:S01]  /*2140*/  @!P6 IMAD.MOV R97, RZ, RZ, -R97 ;  /* 0x000000ffff61e224 */ /* 0x000fe200078e0a61 */
[----:B------:R-:W-:-:S02]  /*2150*/  ISETP.GE.AND P2, PT, R12, RZ, PT ;  /* 0x000000ff0c00720c */ /* 0x000fc40003f46270 */
[----:B------:R-:W-:Y:S02]  /*2160*/  ISETP.GT.U32.AND P6, PT, R0, R103, PT ;  /* 0x000000670000720c */ /* 0x000fe40003fc4070 */
[----:B------:R-:W-:Y:S01]  /*2170*/  IABS R175, R8 ;  /* 0x0000000800af7213 */ /* 0x000fe20000000000 */
[----:B------:R-:W-:Y:S01]  /*2180*/  @!P4 IMAD.IADD R99, R99, 0x1, -R0 ;  /* 0x000000016363c824 */ /* 0x000fe200078e0a00 */
[----:B------:R-:W-:Y:S01]  /*2190*/  ISETP.GE.AND P4, PT, R8, RZ, PT ;  /* 0x000000ff0800720c */ /* 0x000fe20003f86270 */
[----:B------:R-:W-:Y:S01]  /*21a0*/  IMAD.HI.U32 R8, R3, R105, RZ ;  /* 0x0000006903087227 */ /* 0x000fe200078e00ff */
[C---:B------:R-:W-:Y:S02]  /*21b0*/  LOP3.LUT R12, R2.reuse, 0x46, RZ, 0xfc, !PT ;  /* 0x00000046020c7812 */ /* 0x040fe400078efcff */
[----:B------:R-:W-:Y:S01]  /*21c0*/  @!P5 IADD3 R101, R101, -R0, RZ ;  /* 0x800000006565d210 */ /* 0x000fe20007ffe0ff */
[----:B------:R-:W-:Y:S01]  /*21d0*/  IMAD.MOV R10, RZ, RZ, -R8 ;  /* 0x000000ffff0a7224 */ /* 0x000fe200078e0a08 */
[----:B------:R-:W-:Y:S01]  /*21e0*/  LOP3.LUT R13, R2, 0x48, RZ, 0xfc, !PT ;  /* 0x00000048020d7812 */ /* 0x000fe200078efcff */
[----:B------:R-:W-:Y:S01]  /*21f0*/  IMAD.HI.U32 R8, R3, R175, RZ ;  /* 0x000000af03087227 */ /* 0x000fe200078e00ff */
[----:B------:R-:W-:-:S02]  /*2200*/  ISETP.GT.U32.AND P5, PT, R0, R101, PT ;  /* 0x000000650000720c */ /* 0x000fc40003fa4070 */
[----:B------:R-:W-:Y:S01]  /*2210*/  IABS R173, R12 ;  /* 0x0000000c00ad7213 */ /* 0x000fe20000000000 */
[----:B------:R-:W-:Y:S01]  /*2220*/  @!P6 IMAD.IADD R103, R103, 0x1, -R0 ;  /* 0x000000016767e824 */ /* 0x000fe200078e0a00 */
[----:B------:R-:W-:Y:S01]  /*2230*/  ISETP.GE.AND P1, PT, R15, RZ, PT ;  /* 0x000000ff0f00720c */ /* 0x000fe20003f26270 */
[----:B------:R-:W-:Y:S01]  /*2240*/  IMAD.MOV R8, RZ, RZ, -R8 ;  /* 0x000000ffff087224 */ /* 0x000fe200078e0a08 */
[----:B------:R-:W-:Y:S01]  /*2250*/  IABS R171, R13 ;  /* 0x0000000d00ab7213 */ /* 0x000fe20000000000 */
[C---:B------:R-:W-:Y:S01]  /*2260*/  IMAD R105, R0.reuse, R10, R105 ;  /* 0x0000000a00697224 */ /* 0x040fe200078e0269 */
[C---:B------:R-:W-:Y:S01]  /*2270*/  ISETP.GT.U32.AND P6, PT, R0.reuse, R103, PT ;  /* 0x000000670000720c */ /* 0x040fe20003fc4070 */
[----:B------:R-:W-:Y:S01]  /*2280*/  IMAD R175, R0, R8, R175 ;  /* 0x0000000800af7224 */ /* 0x000fe200078e02af */
[C---:B------:R-:W-:Y:S01]  /*2290*/  LOP3.LUT R14, R2.reuse, 0x4c, RZ, 0xfc, !PT ;  /* 0x0000004c020e7812 */ /* 0x040fe200078efcff */
[----:B------:R-:W-:Y:S01]  /*22a0*/  IMAD.HI.U32 R8, R3, R173, RZ ;  /* 0x000000ad03087227 */ /* 0x000fe200078e00ff */
[----:B------:R-:W-:-:S02]  /*22b0*/  LOP3.LUT R15, R2, 0x4e, RZ, 0xfc, !PT ;  /* 0x0000004e020f7812 */ /* 0x000fc400078efcff */
[----:B------:R-:W-:Y:S01]  /*22c0*/  @!P5 IADD3 R101, R101, -R0, RZ ;  /* 0x800000006565d210 */ /* 0x000fe20007ffe0ff */
[----:B------:R-:W-:Y:S01]  /*22d0*/  IMAD.HI.U32 R10, R3, R171, RZ ;  /* 0x000000ab030a7227 */ /* 0x000fe200078e00ff */
[C---:B------:R-:W-:Y:S02]  /*22e0*/  ISETP.GT.U32.AND P5, PT, R0.reuse, R105, PT ;  /* 0x000000690000720c */ /* 0x040fe40003fa4070 */
[----:B------:R-:W-:Y:S01]  /*22f0*/  IABS R167, R14 ;  /* 0x0000000e00a77213 */ /* 0x000fe20000000000 */
[----:B------:R-:W-:Y:S01]  /*2300*/  IMAD.MOV R8, RZ, RZ, -R8 ;  /* 0x000000ffff087224 */ /* 0x000fe200078e0a08 */
[----:B------:R-:W-:Y:S01]  /*2310*/  IABS R165, R15 ;  /* 0x0000000f00a57213 */ /* 0x000fe20000000000 */
[----:B------:R-:W-:Y:S01]  /*2320*/  IMAD.MOV R10, RZ, RZ, -R10 ;  /* 0x000000ffff0a7224 */ /* 0x000fe200078e0a0a */
[----:B------:R-:W-:Y:S01]  /*2330*/  @!P6 IADD3 R103, R103, -R0, RZ ;  /* 0x800000006767e210 */ /* 0x000fe20007ffe0ff */
[----:B------:R-:W-:Y:S01]  /*2340*/  IMAD R173, R0, R8, R173 ;  /* 0x0000000800ad7224 */ /* 0x000fe200078e02ad */
[----:B------:R-:W-:Y:S01]  /*2350*/  LOP3.LUT R18, R2, 0x8c, RZ, 0xfc, !PT ;  /* 0x0000008c02127812 */ /* 0x000fe200078efcff */
[----:B------:R-:W-:Y:S01]  /*2360*/  @!P1 IMAD.MOV R99, RZ, RZ, -R99 ;  /* 0x000000ffff639224 */ /* 0x000fe200078e0a63 */
[----:B------:R-:W-:Y:S01]  /*2370*/  ISETP.GE.AND P1, PT, R12, RZ, PT ;  /* 0x000000ff0c00720c */ /* 0x000fe20003f26270 */
[----:B------:R-:W-:Y:S01]  /*2380*/  IMAD R171, R0, R10, R171 ;  /* 0x0000000a00ab7224 */ /* 0x000fe200078e02ab */
[----:B------:R-:W-:Y:S01]  /*2390*/  LOP3.LUT R12, R2, 0x4a, RZ, 0xfc, !PT ;  /* 0x0000004a020c7812 */ /* 0x000fe200078efcff */
[----:B------:R-:W-:Y:S01]  /*23a0*/  @!P5 IMAD.IADD R105, R105, 0x1, -R0 ;  /* 0x000000016969d824 */ /* 0x000fe200078e0a00 */
[C---:B------:R-:W-:Y:S01]  /*23b0*/  ISETP.GT.U32.AND P6, PT, R0.reuse, R173, PT ;  /* 0x000000ad0000720c */ /* 0x040fe20003fc4070 */
[----:B------:R-:W-:Y:S01]  /*23c0*/  @!P3 IMAD.MOV R101, RZ, RZ, -R101 ;  /* 0x000000ffff65b224 */ /* 0x000fe200078e0a65 */
[C---:B------:R-:W-:Y:S01]  /*23d0*/  ISETP.GT.U32.AND P5, PT, R0.reuse, R171, PT ;  /* 0x000000ab0000720c */ /* 0x040fe20003fa4070 */
[----:B------:R-:W-:Y:S01]  /*23e0*/  @!P0 IMAD.MOV R103, RZ, RZ, -R103 ;  /* 0x000000ffff678224 */ /* 0x000fe200078e0a67 */
[----:B------:R-:W-:Y:S01]  /*23f0*/  IABS R169, R12 ;  /* 0x0000000c00a97213 */ /* 0x000fe20000000000 */
[----:B------:R-:W-:Y:S01]  /*2400*/  IMAD.HI.U32 R10, R3, R163, RZ ;  /* 0x000000a3030a7227 */ /* 0x000fe200078e00ff */
[----:B------:R-:W-:-:S02]  /*2410*/  ISETP.GT.U32.AND P3, PT, R0, R175, PT ;  /* 0x000000af0000720c */ /* 0x000fc40003f64070 */
[----:B------:R-:W-:Y:S01]  /*2420*/  IABS R193, R18 ;  /* 0x0000001200c17213 */ /* 0x000fe20000000000 */
[----:B------:R-:W-:Y:S01]  /*2430*/  IMAD.HI.U32 R8, R3, R169, RZ ;  /* 0x000000a903087227 */ /* 0x000fe200078e00ff */
[----:B------:R-:W-:-:S03]  /*2440*/  LOP3.LUT R17, R2, 0x8a, RZ, 0xfc, !PT ;  /* 0x0000008a02117812 */ /* 0x000fc600078efcff */
[----:B------:R-:W-:Y:S01]  /*2450*/  IMAD.MOV R8, RZ, RZ, -R8 ;  /* 0x000000ffff087224 */ /* 0x000fe200078e0a08 */
[----:B------:R-:W-:Y:S01]  /*2460*/  @!P6 IADD3 R173, R173, -R0, RZ ;  /* 0x80000000adade210 */ /* 0x000fe20007ffe0ff */
[----:B------:R-:W-:Y:S01]  /*2470*/  @!P5 IMAD.IADD R171, R171, 0x1, -R0 ;  /* 0x00000001ababd824 */ /* 0x000fe200078e0a00 */
[----:B------:R-:W-:Y:S01]  /*2480*/  IABS R191, R17 ;  /* 0x0000001100bf7213 */ /* 0x000fe20000000000 */
[C---:B------:R-:W-:Y:S01]  /*2490*/  IMAD R169, R0.reuse, R8, R169 ;  /* 0x0000000800a97224 */ /* 0x040fe200078e02a9 */
[C---:B------:R-:W-:Y:S01]  /*24a0*/  ISETP.GT.U32.AND P5, PT, R0.reuse, R173, PT ;  /* 0x000000ad0000720c */ /* 0x040fe20003fa4070 */
[----:B------:R-:W-:Y:S01]  /*24b0*/  IMAD.HI.U32 R8, R3, R167, RZ ;  /* 0x000000a703087227 */ /* 0x000fe200078e00ff */
[----:B------:R-:W-:-:S03]  /*24c0*/  ISETP.GT.U32.AND P0, PT, R0, R171, PT ;  /* 0x000000ab0000720c */ /* 0x000fc60003f04070 */
[----:B------:R-:W-:Y:S01]  /*24d0*/  @!P3 IMAD.IADD R175, R175, 0x1, -R0 ;  /* 0x00000001afafb824 */ /* 0x000fe200078e0a00 */
[C---:B------:R-:W-:Y:S01]  /*24e0*/  ISETP.GT.U32.AND P3, PT, R0.reuse, R105, PT ;  /* 0x000000690000720c */ /* 0x040fe20003f64070 */
[----:B------:R-:W-:Y:S02]  /*24f0*/  IMAD.MOV R8, RZ, RZ, -R8 ;  /* 0x000000ffff087224 */ /* 0x000fe400078e0a08 */
[----:B------:R-:W-:Y:S01]  /*2500*/  IMAD.MOV R10, RZ, RZ, -R10 ;  /* 0x000000ffff0a7224 */ /* 0x000fe200078e0a0a */
[C---:B------:R-:W-:Y:S01]  /*2510*/  ISETP.GT.U32.AND P6, PT, R0.reuse, R175, PT ;  /* 0x000000af0000720c */ /* 0x040fe20003fc4070 */
[C---:B------:R-:W-:Y:S02]  /*2520*/  IMAD R167, R0.reuse, R8, R167 ;  /* 0x0000000800a77224 */ /* 0x040fe400078e02a7 */
[----:B------:R-:W-:Y:S02]  /*2530*/  @!P5 IMAD.IADD R173, R173, 0x1, -R0 ;  /* 0x00000001adadd824 */ /* 0x000fe400078e0a00 */
[----:B------:R-:W-:Y:S01]  /*2540*/  IMAD.HI.U32 R8, R3, R165, RZ ;  /* 0x000000a503087227 */ /* 0x000fe200078e00ff */
[----:B------:R-:W-:-:S03]  /*2550*/  ISETP.GT.U32.AND P5, PT, R0, R167, PT ;  /* 0x000000a70000720c */ /* 0x000fc60003fa4070 */
[----:B------:R-:W-:Y:S01]  /*2560*/  @!P3 IADD3 R105, R105, -R0, RZ ;  /* 0x800000006969b210 */ /* 0x000fe20007ffe0ff */
[--C-:B------:R-:W-:Y:S01]  /*2570*/  @!P0 IMAD.IADD R171, R171, 0x1, -R0.reuse ;  /* 0x00000001abab8824 */ /* 0x100fe200078e0a00 */
[----:B------:R-:W-:Y:S01]  /*2580*/  IADD3 R8, -R8, RZ, RZ ;  /* 0x000000ff08087210 */ /* 0x000fe20007ffe1ff */
[C---:B------:R-:W-:Y:S01]  /*2590*/  IMAD R163, R0.reuse, R10, R163 ;  /* 0x0000000a00a37224 */ /* 0x040fe200078e02a3 */
[C---:B------:R-:W-:Y:S01]  /*25a0*/  ISETP.GT.U32.AND P3, PT, R0.reuse, R169, PT ;  /* 0x000000a90000720c */ /* 0x040fe20003f64070 */
[--C-:B------:R-:W-:Y:S01]  /*25b0*/  @!P6 IMAD.IADD R175, R175, 0x1, -R0.reuse ;  /* 0x00000001afafe824 */ /* 0x100fe200078e0a00 */
[----:B------:R-:W-:Y:S01]  /*25c0*/  ISETP.GE.AND P6, PT, R13, RZ, PT ;  /* 0x000000ff0d00720c */ /* 0x000fe20003fc6270 */
[----:B------:R-:W-:Y:S01]  /*25d0*/  IMAD R165, R0, R8, R165 ;  /* 0x0000000800a57224 */ /* 0x000fe200078e02a5 */
[----:B------:R-:W-:Y:S01]  /*25e0*/  LOP3.LUT R13, R2, 0x52, RZ, 0xfc, !PT ;  /* 0x00000052020d7812 */ /* 0x000fe200078efcff */
[----:B------:R-:W-:Y:S01]  /*25f0*/  @!P4 IMAD.MOV R175, RZ, RZ, -R175 ;  /* 0x000000ffffafc224 */ /* 0x000fe200078e0aaf */
[----:B------:R-:W-:Y:S01]  /*2600*/  ISETP.GE.AND P0, PT, R12, RZ, PT ;  /* 0x000000ff0c00720c */ /* 0x000fe20003f06270 */
[----:B------:R-:W-:Y:S01]  /*2610*/  @!P5 IMAD.IADD R167, R167, 0x1, -R0 ;  /* 0x00000001a7a7d824 */ /* 0x000fe200078e0a00 */
[----:B------:R-:W-:Y:S01]  /*2620*/  IABS R161, R13 ;  /* 0x0000000d00a17213 */ /* 0x000fe20000000000 */
[----:B------:R-:W-:Y:S01]  /*2630*/  @!P1 IMAD.MOV R173, RZ, RZ, -R173 ;  /* 0x000000ffffad9224 */ /* 0x000fe200078e0aad */
[----:B------:R-:W-:-:S02]  /*2640*/  LOP3.LUT R12, R2, 0x54, RZ, 0xfc, !PT ;  /* 0x00000054020c7812 */ /* 0x000fc400078efcff */
[----:B------:R-:W-:Y:S01]  /*2650*/  ISETP.GT.U32.AND P5, PT, R0, R167, PT ;  /* 0x000000a70000720c */ /* 0x000fe20003fa4070 */
[----:B------:R-:W-:Y:S01]  /*2660*/  IMAD.HI.U32 R8, R3, R161, RZ ;  /* 0x000000a103087227 */ /* 0x000fe200078e00ff */
[----:B------:R-:W-:Y:S02]  /*2670*/  IABS R159, R12 ;  /* 0x0000000c009f7213 */ /* 0x000fe40000000000 */
[----:B------:R-:W-:Y:S01]  /*2680*/  @!P2 IADD3 R105, -R105, RZ, RZ ;  /* 0x000000ff6969a210 */ /* 0x000fe20007ffe1ff */
[----:B------:R-:W-:Y:S01]  /*2690*/  IMAD.MOV R8, RZ, RZ, -R8 ;  /* 0x000000ffff087224 */ /* 0x000fe200078e0a08 */
[----:B------:R-:W-:Y:S01]  /*26a0*/  @!P6 IADD3 R171, -R171, RZ, RZ ;  /* 0x000000ffababe210 */ /* 0x000fe20007ffe1ff */
[----:B------:R-:W-:Y:S01]  /*26b0*/  @!P3 IMAD.IADD R169, R169, 0x1, -R0 ;  /* 0x00000001a9a9b824 */ /* 0x000fe200078e0a00 */
[----:B------:R-:W-:Y:S01]  /*26c0*/  ISETP.GE.AND P3, PT, R14, RZ, PT ;  /* 0x000000ff0e00720c */ /* 0x000fe20003f66270 */
[----:B------:R-:W-:Y:S01]  /*26d0*/  IMAD R161, R0, R8, R161 ;  /* 0x0000000800a17224 */ /* 0x000fe200078e02a1 */
[----:B------:R-:W-:Y:S01]  /*26e0*/  LOP3.LUT R14, R2, 0x56, RZ, 0xfc, !PT ;  /* 0x00000056020e7812 */ /* 0x000fe200078efcff */
[----:B------:R-:W-:Y:S01]  /*26f0*/  IMAD.HI.U32 R8, R3, R159, RZ ;  /* 0x0000009f03087227 */ /* 0x000fe200078e00ff */
[----:B------:R-:W-:-:S02]  /*2700*/  ISETP.GT.U32.AND P2, PT, R0, R169, PT ;  /* 0x000000a90000720c */ /* 0x000fc40003f44070 */
[C---:B------:R-:W-:Y:S01]  /*2710*/  ISETP.GT.U32.AND P6, PT, R0.reuse, R163, PT ;  /* 0x000000a30000720c */ /* 0x040fe20003fc4070 */
[----:B------:R-:W-:Y:S01]  /*2720*/  @!P5 IMAD.IADD R167, R167, 0x1, -R0 ;  /* 0x00000001a7a7d824 */ /* 0x000fe200078e0a00 */
[C---:B------:R-:W-:Y:S01]  /*2730*/  ISETP.GT.U32.AND P5, PT, R0.reuse, R161, PT ;  /* 0x000000a10000720c */ /* 0x040fe20003fa4070 */
[----:B------:R-:W-:Y:S01]  /*2740*/  IMAD.MOV R10, RZ, RZ, -R8 ;  /* 0x000000ffff0a7224 */ /* 0x000fe200078e0a08 */
[----:B------:R-:W-:Y:S02]  /*2750*/  IABS R157, R14 ;  /* 0x0000000e009d7213 */ /* 0x000fe40000000000 */
[C---:B------:R-:W-:Y:S01]  /*2760*/  ISETP.GT.U32.AND P4, PT, R0.reuse, R165, PT ;  /* 0x000000a50000720c */ /* 0x040fe20003f84070 */
[----:B------:R-:W-:Y:S01]  /*2770*/  IMAD R159, R0, R10, R159 ;  /* 0x0000000a009f7224 */ /* 0x000fe200078e029f */
[----:B------:R-:W-:Y:S01]  /*2780*/  ISETP.GE.AND P1, PT, R15, RZ, PT ;  /* 0x000000ff0f00720c */ /* 0x000fe20003f26270 */
[----:B------:R-:W-:Y:S01]  /*2790*/  IMAD.HI.U32 R8, R3, R157, RZ ;  /* 0x0000009d03087227 */ /* 0x000fe200078e00ff */
[----:B------:R-:W-:-:S02]  /*27a0*/  LOP3.LUT R15, R2, 0x5a, RZ, 0xfc, !PT ;  /* 0x0000005a020f7812 */ /* 0x000fc400078efcff */
[----:B------:R-:W-:Y:S01]  /*27b0*/  @!P3 IADD3 R167, -R167, RZ, RZ ;  /* 0x000000ffa7a7b210 */ /* 0x000fe20007ffe1ff */
[--C-:B------:R-:W-:Y:S01]  /*27c0*/  @!P2 IMAD.IADD R169, R169, 0x1, -R0.reuse ;  /* 0x00000001a9a9a824 */ /* 0x100fe200078e0a00 */
[----:B------:R-:W-:Y:S01]  /*27d0*/  IADD3 R8, -R8, RZ, RZ ;  /* 0x000000ff08087210 */ /* 0x000fe20007ffe1ff */
[--C-:B------:R-:W-:Y:S01]  /*27e0*/  @!P5 IMAD.IADD R161, R161, 0x1, -R0.reuse ;  /* 0x00000001a1a1d824 */ /* 0x100fe200078e0a00 */
[----:B------:R-:W-:Y:S01]  /*27f0*/  @!P6 IADD3 R163, R163, -R0, RZ ;  /* 0x80000000a3a3e210 */ /* 0x000fe20007ffe0ff */
[----:B------:R-:W-:Y:S01]  /*2800*/  @!P0 IMAD.MOV R169, RZ, RZ, -R169 ;  /* 0x000000ffffa98224 */ /* 0x000fe200078e0aa9 */
[----:B------:R-:W-:Y:S01]  /*2810*/  IABS R153, R15 ;  /* 0x0000000f00997213 */ /* 0x000fe20000000000 */
[C---:B------:R-:W-:Y:S01]  /*2820*/  IMAD R157, R0.reuse, R8, R157 ;  /* 0x00000008009d7224 */ /* 0x040fe200078e029d */
[C---:B------:R-:W-:Y:S01]  /*2830*/  ISETP.GT.U32.AND P5, PT, R0.reuse, R161, PT ;  /* 0x000000a10000720c */ /* 0x040fe20003fa4070 */
[----:B------:R-:W-:Y:S01]  /*2840*/  @!P4 IMAD.IADD R165, R165, 0x1, -R0 ;  /* 0x00000001a5a5c824 */ /* 0x000fe200078e0a00 */
[----:B------:R-:W-:Y:S01]  /*2850*/  ISETP.GT.U32.AND P0, PT, R0, R163, PT ;  /* 0x000000a30000720c */ /* 0x000fe20003f04070 */
[----:B------:R-:W-:Y:S01]  /*2860*/  IMAD.HI.U32 R10, R3, R153, RZ ;  /* 0x00000099030a7227 */ /* 0x000fe200078e00ff */
[----:B------:R-:W-:-:S02]  /*2870*/  ISETP.GE.AND P4, PT, R13, RZ, PT ;  /* 0x000000ff0d00720c */ /* 0x000fc40003f86270 */
[----:B------:R-:W-:Y:S01]  /*2880*/  LOP3.LUT R13, R2, 0x58, RZ, 0xfc, !PT ;  /* 0x00000058020d7812 */ /* 0x000fe200078efcff */
[----:B------:R-:W-:Y:S01]  /*2890*/  IMAD.MOV R10, RZ, RZ, -R10 ;  /* 0x000000ffff0a7224 */ /* 0x000fe200078e0a0a */
[C---:B------:R-:W-:Y:S02]  /*28a0*/  ISETP.GT.U32.AND P6, PT, R0.reuse, R165, PT ;  /* 0x000000a50000720c */ /* 0x040fe40003fc4070 */
[----:B------:R-:W-:Y:S01]  /*28b0*/  IABS R155, R13 ;  /* 0x0000000d009b7213 */ /* 0x000fe20000000000 */
[----:B------:R-:W-:Y:S01]  /*28c0*/  IMAD R153, R0, R10, R153 ;  /* 0x0000000a00997224 */ /* 0x000fe200078e0299 */
[----:B------:R-:W-:Y:S01]  /*28d0*/  LOP3.LUT R10, R2, 0x60, RZ, 0xfc, !PT ;  /* 0x00000060020a7812 */ /* 0x000fe200078efcff */
[--C-:B------:R-:W-:Y:S01]  /*28e0*/  @!P5 IMAD.IADD R161, R161, 0x1, -R0.reuse ;  /* 0x00000001a1a1d824 */ /* 0x100fe200078e0a00 */
[----:B------:R-:W-:Y:S01]  /*28f0*/  ISETP.GT.U32.AND P5, PT, R0, R157, PT ;  /* 0x0000009d0000720c */ /* 0x000fe20003fa4070 */
[----:B------:R-:W-:Y:S01]  /*2900*/  @!P0 IMAD.IADD R163, R163, 0x1, -R0 ;  /* 0x00000001a3a38824 */ /* 0x000fe200078e0a00 */
[----:B------:R-:W-:Y:S01]  /*2910*/  ISETP.GE.AND P0, PT, R12, RZ, PT ;  /* 0x000000ff0c00720c */ /* 0x000fe20003f06270 */
[----:B------:R-:W-:Y:S01]  /*2920*/  IMAD.HI.U32 R8, R3, R155, RZ ;  /* 0x0000009b03087227 */ /* 0x000fe200078e00ff */
[----:B------:R-:W-:-:S02]  /*2930*/  LOP3.LUT R12, R2, 0x5c, RZ, 0xfc, !PT ;  /* 0x0000005c020c7812 */ /* 0x000fc400078efcff */
[----:B------:R-:W-:Y:S01]  /*2940*/  @!P4 IADD3 R161, -R161, RZ, RZ ;  /* 0x000000ffa1a1c210 */ /* 0x000fe20007ffe1ff */
[--C-:B------:R-:W-:Y:S01]  /*2950*/  @!P6 IMAD.IADD R165, R165, 0x1, -R0.reuse ;  /* 0x00000001a5a5e824 */ /* 0x100fe200078e0a00 */
[----:B------:R-:W-:Y:S02]  /*2960*/  IADD3 R8, -R8, RZ, RZ ;  /* 0x000000ff08087210 */ /* 0x000fe40007ffe1ff */
[----:B------:R-:W-:Y:S01]  /*2970*/  IABS R151, R12 ;  /* 0x0000000c00977213 */ /* 0x000fe20000000000 */
[----:B------:R-:W-:Y:S01]  /*2980*/  @!P1 IMAD.MOV R165, RZ, RZ, -R165 ;  /* 0x000000ffffa59224 */ /* 0x000fe200078e0aa5 */
[C---:B------:R-:W-:Y:S01]  /*2990*/  ISETP.GT.U32.AND P6, PT, R0.reuse, R159, PT ;  /* 0x0000009f0000720c */ /* 0x040fe20003fc4070 */
[----:B------:R-:W-:Y:S01]  /*29a0*/  @!P5 IMAD.IADD R157, R157, 0x1, -R0 ;  /* 0x000000019d9dd824 */ /* 0x000fe200078e0a00 */
[C---:B------:R-:W-:Y:S01]  /*29b0*/  ISETP.GT.U32.AND P4, PT, R0.reuse, R153, PT ;  /* 0x000000990000720c */ /* 0x040fe20003f84070 */
[----:B------:R-:W-:Y:S01]  /*29c0*/  IMAD R155, R0, R8, R155 ;  /* 0x00000008009b7224 */ /* 0x000fe200078e029b */
[----:B------:R-:W-:Y:S01]  /*29d0*/  ISETP.GE.AND P2, PT, R16, RZ, PT ;  /* 0x000000ff1000720c */ /* 0x000fe20003f46270 */
[----:B------:R-:W-:Y:S01]  /*29e0*/  IMAD.HI.U32 R8, R3, R151, RZ ;  /* 0x0000009703087227 */ /* 0x000fe200078e00ff */
[----:B------:R-:W-:-:S02]  /*29f0*/  ISETP.GT.U32.AND P5, PT, R0, R157, PT ;  /* 0x0000009d0000720c */ /* 0x000fc40003fa4070 */
[----:B------:R-:W-:Y:S01]  /*2a00*/  ISETP.GT.U32.AND P1, PT, R0, R155, PT ;  /* 0x0000009b0000720c */ /* 0x000fe20003f24070 */
[----:B------:R-:W-:Y:S01]  /*2a10*/  IMAD.MOV R8, RZ, RZ, -R8 ;  /* 0x000000ffff087224 */ /* 0x000fe200078e0a08 */
[----:B------:R-:W-:Y:S02]  /*2a20*/  IABS R147, R10 ;  /* 0x0000000a00937213 */ /* 0x000fe40000000000 */
[----:B------:R-:W-:Y:S01]  /*2a30*/  LOP3.LUT R16, R2, 0x88, RZ, 0xfc, !PT ;  /* 0x0000008802107812 */ /* 0x000fe200078efcff */
[----:B------:R-:W-:Y:S02]  /*2a40*/  IMAD R151, R0, R8, R151 ;  /* 0x0000000800977224 */ /* 0x000fe400078e0297 */
[--C-:B------:R-:W-:Y:S01]  /*2a50*/  @!P6 IMAD.IADD R159, R159, 0x1, -R0.reuse ;  /* 0x000000019f9fe824 */ /* 0x100fe200078e0a00 */
[----:B------:R-:W-:Y:S01]  /*2a60*/  ISETP.GE.AND P6, PT, R14, RZ, PT ;  /* 0x000000ff0e00720c */ /* 0x000fe20003fc6270 */
[--C-:B------:R-:W-:Y:S01]  /*2a70*/  @!P4 IMAD.IADD R153, R153, 0x1, -R0.reuse ;  /* 0x000000019999c824 */ /* 0x100fe200078e0a00 */
[----:B------:R-:W-:Y:S01]  /*2a80*/  LOP3.LUT R14, R2, 0x5e, RZ, 0xfc, !PT ;  /* 0x0000005e020e7812 */ /* 0x000fe200078efcff */
[--C-:B------:R-:W-:Y:S01]  /*2a90*/  @!P5 IMAD.IADD R157, R157, 0x1, -R0.reuse ;  /* 0x000000019d9dd824 */ /* 0x100fe200078e0a00 */
[C---:B------:R-:W-:Y:S01]  /*2aa0*/  ISETP.GT.U32.AND P5, PT, R0.reuse, R151, PT ;  /* 0x000000970000720c */ /* 0x040fe20003fa4070 */
[----:B------:R-:W-:Y:S01]  /*2ab0*/  @!P1 IMAD.IADD R155, R155, 0x1, -R0 ;  /* 0x000000019b9b9824 */ /* 0x000fe200078e0a00 */
[----:B------:R-:W-:Y:S01]  /*2ac0*/  IABS R149, R14 ;  /* 0x0000000e00957213 */ /* 0x000fe20000000000 */
[----:B------:R-:W-:Y:S01]  /*2ad0*/  @!P2 IMAD.MOV R163, RZ, RZ, -R163 ;  /* 0x000000ffffa3a224 */ /* 0x000fe200078e0aa3 */
[----:B------:R-:W-:-:S02]  /*2ae0*/  ISETP.GT.U32.AND P3, PT, R0, R159, PT ;  /* 0x0000009f0000720c */ /* 0x000fc40003f64070 */
[----:B------:R-:W-:Y:S01]  /*2af0*/  ISETP.GT.U32.AND P4, PT, R0, R155, PT ;  /* 0x0000009b0000720c */ /* 0x000fe20003f84070 */
[----:B------:R-:W-:Y:S01]  /*2b00*/  IMAD.HI.U32 R8, R3, R149, RZ ;  /* 0x0000009503087227 */ /* 0x000fe200078e00ff */
[----:B------:R-:W-:Y:S02]  /*2b10*/  ISETP.GE.AND P2, PT, R13, RZ, PT ;  /* 0x000000ff0d00720c */ /* 0x000fe40003f46270 */
[----:B------:R-:W-:Y:S02]  /*2b20*/  ISETP.GE.AND P1, PT, R12, RZ, PT ;  /* 0x000000ff0c00720c */ /* 0x000fe40003f26270 */
[----:B------:R-:W-:Y:S01]  /*2b30*/  IADD3 R8, -R8, RZ, RZ ;  /* 0x000000ff08087210 */ /* 0x000fe20007ffe1ff */
[----:B------:R-:W-:Y:S01]  /*2b40*/  @!P5 IMAD.IADD R151, R151, 0x1, -R0 ;  /* 0x000000019797d824 */ /* 0x000fe200078e0a00 */
[----:B------:R-:W-:Y:S02]  /*2b50*/  LOP3.LUT R12, R2, 0x62, RZ, 0xfc, !PT ;  /* 0x00000062020c7812 */ /* 0x000fe400078efcff */
[----:B------:R-:W-:Y:S01]  /*2b60*/  @!P6 IADD3 R157, -R157, RZ, RZ ;  /* 0x000000ff9d9de210 */ /* 0x000fe20007ffe1ff */
[C---:B------:R-:W-:Y:S01]  /*2b70*/  IMAD R149, R0.reuse, R8, R149 ;  /* 0x0000000800957224 */ /* 0x040fe200078e0295 */
[----:B------:R-:W-:Y:S01]  /*2b80*/  ISETP.GT.U32.AND P5, PT, R0, R151, PT ;  /* 0x000000970000720c */ /* 0x000fe20003fa4070 */
[----:B------:R-:W-:Y:S01]  /*2b90*/  IMAD.HI.U32 R8, R3, R147, RZ ;  /* 0x0000009303087227 */ /* 0x000fe200078e00ff */
[----:B------:R-:W-:-:S02]  /*2ba0*/  IABS R145, R12 ;  /* 0x0000000c00917213 */ /* 0x000fc40000000000 */
[----:B------:R-:W-:Y:S01]  /*2bb0*/  ISETP.GE.AND P6, PT, R14, RZ, PT ;  /* 0x000000ff0e00720c */ /* 0x000fe20003fc6270 */
[----:B------:R-:W-:Y:S01]  /*2bc0*/  IMAD.MOV R8, RZ, RZ, -R8 ;  /* 0x000000ffff087224 */ /* 0x000fe200078e0a08 */
[----:B------:R-:W-:Y:S01]  /*2bd0*/  LOP3.LUT R14, R2, 0x66, RZ, 0xfc, !PT ;  /* 0x00000066020e7812 */ /* 0x000fe200078efcff */
[--C-:B------:R-:W-:Y:S01]  /*2be0*/  @!P4 IMAD.IADD R155, R155, 0x1, -R0.reuse ;  /* 0x000000019b9bc824 */ /* 0x100fe200078e0a00 */
[C---:B------:R-:W-:Y:S01]  /*2bf0*/  ISETP.GT.U32.AND P4, PT, R0.reuse, R149, PT ;  /* 0x000000950000720c */ /* 0x040fe20003f84070 */
[----:B------:R-:W-:Y:S01]  /*2c00*/  @!P3 IMAD.IADD R159, R159, 0x1, -R0 ;  /* 0x000000019f9fb824 */ /* 0x000fe200078e0a00 */
[----:B------:R-:W-:Y:S01]  /*2c10*/  ISETP.GE.AND P3, PT, R15, RZ, PT ;  /* 0x000000ff0f00720c */ /* 0x000fe20003f66270 */
[----:B------:R-:W-:Y:S01]  /*2c20*/  IMAD R147, R0, R8, R147 ;  /* 0x0000000800937224 */ /* 0x000fe200078e0293 */
[----:B------:R-:W-:Y:S01]  /*2c30*/  LOP3.LUT R13, R2, 0x64, RZ, 0xfc, !PT ;  /* 0x00000064020d7812 */ /* 0x000fe200078efcff */
[----:B------:R-:W-:Y:S01]  /*2c40*/  @!P0 IMAD.MOV R159, RZ, RZ, -R159 ;  /* 0x000000ffff9f8224 */ /* 0x000fe200078e0a9f */
[----:B------:R-:W-:Y:S01]  /*2c50*/  ISETP.GT.U32.AND P0, PT, R0, R153, PT ;  /* 0x000000990000720c */ /* 0x000fe20003f04070 */
[----:B------:R-:W-:Y:S01]  /*2c60*/  IMAD.HI.U32 R8, R3, R145, RZ ;  /* 0x0000009103087227 */ /* 0x000fe200078e00ff */
[----:B------:R-:W-:-:S02]  /*2c70*/  @!P5 IADD3 R151, R151, -R0, RZ ;  /* 0x800000009797d210 */ /* 0x000fc40007ffe0ff */
[----:B------:R-:W-:Y:S01]  /*2c80*/  ISETP.GT.U32.AND P5, PT, R0, R147, PT ;  /* 0x000000930000720c */ /* 0x000fe20003fa4070 */
[----:B------:R-:W-:Y:S01]  /*2c90*/  @!P2 IMAD.MOV R155, RZ, RZ, -R155 ;  /* 0x000000ffff9ba224 */ /* 0x000fe200078e0a9b */
[----:B------:R-:W-:Y:S01]  /*2ca0*/  IABS R141, R14 ;  /* 0x0000000e008d7213 */ /* 0x000fe20000000000 */
[----:B------:R-:W-:Y:S01]  /*2cb0*/  @!P4 IMAD.IADD R149, R149, 0x1, -R0 ;  /* 0x000000019595c824 */ /* 0x000fe200078e0a00 */
[----:B------:R-:W-:Y:S01]  /*2cc0*/  IABS R143, R13 ;  /* 0x0000000d008f7213 */ /* 0x000fe20000000000 */
[----:B------:R-:W-:Y:S01]  /*2cd0*/  IMAD.MOV R8, RZ, RZ, -R8 ;  /* 0x000000ffff087224 */ /* 0x000fe200078e0a08 */
[----:B------:R-:W-:Y:S01]  /*2ce0*/  ISETP.GE.AND P4, PT, R12, RZ, PT ;  /* 0x000000ff0c00720c */ /* 0x000fe20003f86270 */
[----:B------:R-:W-:Y:S01]  /*2cf0*/  @!P1 IMAD.MOV R151, RZ, RZ, -R151 ;  /* 0x000000ffff979224 */ /* 0x000fe200078e0a97 */
[----:B------:R-:W-:Y:S01]  /*2d00*/  ISETP.GT.U32.AND P2, PT, R0, R149, PT ;  /* 0x000000950000720c */ /* 0x000fe20003f44070 */
[----:B------:R-:W-:Y:S01]  /*2d10*/  @!P0 IMAD.IADD R153, R153, 0x1, -R0 ;  /* 0x0000000199998824 */ /* 0x000fe200078e0a00 */
[----:B------:R-:W-:Y:S01]  /*2d20*/  ISETP.GE.AND P0, PT, R10, RZ, PT ;  /* 0x000000ff0a00720c */ /* 0x000fe20003f06270 */
[----:B------:R-:W-:Y:S01]  /*2d30*/  IMAD R145, R0, R8, R145 ;  /* 0x0000000800917224 */ /* 0x000fe200078e0291 */
[----:B------:R-:W-:Y:S01]  /*2d40*/  LOP3.LUT R12, R2, 0x68, RZ, 0xfc, !PT ;  /* 0x00000068020c7812 */ /* 0x000fe200078efcff */
[----:B------:R-:W-:Y:S01]  /*2d50*/  IMAD.HI.U32 R10, R3, R141, RZ ;  /* 0x0000008d030a7227 */ /* 0x000fe200078e00ff */
[----:B------:R-:W-:-:S02]  /*2d60*/  @!P5 IADD3 R147, R147, -R0, RZ ;  /* 0x800000009393d210 */ /* 0x000fc40007ffe0ff */
[----:B------:R-:W-:Y:S01]  /*2d70*/  ISETP.GE.AND P1, PT, R13, RZ, PT ;  /* 0x000000ff0d00720c */ /* 0x000fe20003f26270 */
[----:B------:R-:W-:Y:S01]  /*2d80*/  IMAD.HI.U32 R8, R3, R143, RZ ;  /* 0x0000008f03087227 */ /* 0x000fe200078e00ff */
[----:B------:R-:W-:Y:S02]  /*2d90*/  ISETP.GT.U32.AND P5, PT, R0, R147, PT ;  /* 0x000000930000720c */ /* 0x000fe40003fa4070 */
[----:B------:R-:W-:Y:S01]  /*2da0*/  IADD3 R10, -R10, RZ, RZ ;  /* 0x000000ff0a0a7210 */ /* 0x000fe20007ffe1ff */
[----:B------:R-:W-:Y:S01]  /*2db0*/  @!P3 IMAD.MOV R153, RZ, RZ, -R153 ;  /* 0x000000ffff99b224 */ /* 0x000fe200078e0a99 */
[----:B------:R-:W-:Y:S01]  /*2dc0*/  ISETP.GT.U32.AND P3, PT, R0, R145, PT ;  /* 0x000000910000720c */ /* 0x000fe20003f64070 */
[----:B------:R-:W-:Y:S01]  /*2dd0*/  IMAD.MOV R8, RZ, RZ, -R8 ;  /* 0x000000ffff087224 */ /* 0x000fe200078e0a08 */
[----:B------:R-:W-:Y:S01]  /*2de0*/  LOP3.LUT R13, R2, 0x6c, RZ, 0xfc, !PT ;  /* 0x0000006c020d7812 */ /* 0x000fe200078efcff */
[--C-:B------:R-:W-:Y:S01]  /*2df0*/  @!P2 IMAD.IADD R149, R149, 0x1, -R0.reuse ;  /* 0x000000019595a824 */ /* 0x100fe200078e0a00 */
[----:B------:R-:W-:Y:S01]  /*2e00*/  IABS R139, R12 ;  /* 0x0000000c008b7213 */ /* 0x000fe20000000000 */
[----:B------:R-:W-:Y:S01]  /*2e10*/  IMAD R141, R0, R10, R141 ;  /* 0x0000000a008d7224 */ /* 0x000fe200078e028d */
[----:B------:R-:W-:Y:S01]  /*2e20*/  LOP3.LUT R10, R2, 0x6a, RZ, 0xfc, !PT ;  /* 0x0000006a020a7812 */ /* 0x000fe200078efcff */
[C---:B------:R-:W-:Y:S01]  /*2e30*/  IMAD R143, R0.reuse, R8, R143 ;  /* 0x00000008008f7224 */ /* 0x040fe200078e028f */
[----:B------:R-:W-:Y:S01]  /*2e40*/  @!P6 IADD3 R149, -R149, RZ, RZ ;  /* 0x000000ff9595e210 */ /* 0x000fe20007ffe1ff */
[----:B------:R-:W-:Y:S01]  /*2e50*/  @!P5 IMAD.IADD R147, R147, 0x1, -R0 ;  /* 0x000000019393d824 */ /* 0x000fe200078e0a00 */
[C---:B------:R-:W-:Y:S01]  /*2e60*/  ISETP.GT.U32.AND P6, PT, R0.reuse, R141, PT ;  /* 0x0000008d0000720c */ /* 0x040fe20003fc4070 */
[----:B------:R-:W-:Y:S01]  /*2e70*/  IMAD.HI.U32 R8, R3, R139, RZ ;  /* 0x0000008b03087227 */ /* 0x000fe200078e00ff */
[----:B------:R-:W-:-:S02]  /*2e80*/  ISETP.GT.U32.AND P5, PT, R0, R143, PT ;  /* 0x0000008f0000720c */ /* 0x000fc40003fa4070 */
[----:B------:R-:W-:Y:S01]  /*2e90*/  IABS R135, R13 ;  /* 0x0000000d00877213 */ /* 0x000fe20000000000 */
[--C-:B------:R-:W-:Y:S01]  /*2ea0*/  @!P3 IMAD.IADD R145, R145, 0x1, -R0.reuse ;  /* 0x000000019191b824 */ /* 0x100fe200078e0a00 */
[----:B------:R-:W-:Y:S01]  /*2eb0*/  ISETP.GE.AND P2, PT, R14, RZ, PT ;  /* 0x000000ff0e00720c */ /* 0x000fe20003f46270 */
[----:B------:R-:W-:Y:S01]  /*2ec0*/  @!P0 IMAD.MOV R147, RZ, RZ, -R147 ;  /* 0x000000ffff938224 */ /* 0x000fe200078e0a93 */
[----:B------:R-:W-:Y:S02]  /*2ed0*/  IABS R137, R10 ;  /* 0x0000000a00897213 */ /* 0x000fe40000000000 */
[----:B------:R-:W-:Y:S02]  /*2ee0*/  ISETP.GT.U32.AND P3, PT, R0, R145, PT ;  /* 0x000000910000720c */ /* 0x000fe40003f64070 */
[----:B------:R-:W-:Y:S01]  /*2ef0*/  ISETP.GE.AND P0, PT, R12, RZ, PT ;  /* 0x000000ff0c00720c */ /* 0x000fe20003f06270 */
[--C-:B------:R-:W-:Y:S01]  /*2f00*/  @!P6 IMAD.IADD R141, R141, 0x1, -R0.reuse ;  /* 0x000000018d8de824 */ /* 0x100fe200078e0a00 */
[C---:B------:R-:W-:Y:S01]  /*2f10*/  LOP3.LUT R15, R2.reuse, 0x74, RZ, 0xfc, !PT ;  /* 0x00000074020f7812 */ /* 0x040fe200078efcff */
[----:B------:R-:W-:Y:S01]  /*2f20*/  @!P5 IMAD.IADD R143, R143, 0x1, -R0 ;  /* 0x000000018f8fd824 */ /* 0x000fe200078e0a00 */
[----:B------:R-:W-:Y:S01]  /*2f30*/  LOP3.LUT R14, R2, 0x72, RZ, 0xfc, !PT ;  /* 0x00000072020e7812 */ /* 0x000fe200078efcff */
[----:B------:R-:W-:Y:S01]  /*2f40*/  IMAD.MOV R12, RZ, RZ, -R8 ;  /* 0x000000ffff0c7224 */ /* 0x000fe200078e0a08 */
[C---:B------:R-:W-:Y:S01]  /*2f50*/  ISETP.GT.U32.AND P6, PT, R0.reuse, R141, PT ;  /* 0x0000008d0000720c */ /* 0x040fe20003fc4070 */
[----:B------:R-:W-:Y:S01]  /*2f60*/  IMAD.HI.U32 R8, R3, R137, RZ ;  /* 0x0000008903087227 */ /* 0x000fe200078e00ff */
[----:B------:R-:W-:-:S02]  /*2f70*/  ISETP.GT.U32.AND P5, PT, R0, R143, PT ;  /* 0x0000008f0000720c */ /* 0x000fc40003fa4070 */
[----:B------:R-:W-:Y:S01]  /*2f80*/  IABS R127, R15 ;  /* 0x0000000f007f7213 */ /* 0x000fe20000000000 */
[----:B------:R-:W-:Y:S01]  /*2f90*/  IMAD R139, R0, R12, R139 ;  /* 0x0000000c008b7224 */ /* 0x000fe200078e028b */
[----:B------:R-:W-:Y:S01]  /*2fa0*/  @!P3 IADD3 R145, R145, -R0, RZ ;  /* 0x800000009191b210 */ /* 0x000fe20007ffe0ff */
[----:B------:R-:W-:Y:S01]  /*2fb0*/  IMAD.MOV R8, RZ, RZ, -R8 ;  /* 0x000000ffff087224 */ /* 0x000fe200078e0a08 */
[----:B------:R-:W-:Y:S01]  /*2fc0*/  ISETP.GE.AND P3, PT, R10, RZ, PT ;  /* 0x000000ff0a00720c */ /* 0x000fe20003f66270 */
[----:B------:R-:W-:Y:S01]  /*2fd0*/  IMAD.HI.U32 R10, R3, R135, RZ ;  /* 0x00000087030a7227 */ /* 0x000fe200078e00ff */
[----:B------:R-:W-:Y:S02]  /*2fe0*/  @!P4 IADD3 R145, -R145, RZ, RZ ;  /* 0x000000ff9191c210 */ /* 0x000fe40007ffe1ff */
[----:B------:R-:W-:Y:S01]  /*2ff0*/  ISETP.GE.AND P4, PT, R13, RZ, PT ;  /* 0x000000ff0d00720c */ /* 0x000fe20003f86270 */
[----:B------:R-:W-:Y:S01]  /*3000*/  IMAD.MOV R10, RZ, RZ, -R10 ;  /* 0x000000ffff0a7224 */ /* 0x000fe200078e0a0a */
[----:B------:R-:W-:Y:S01]  /*3010*/  LOP3.LUT R13, R2, 0x70, RZ, 0xfc, !PT ;  /* 0x00000070020d7812 */ /* 0x000fe200078efcff */
[--C-:B------:R-:W-:Y:S01]  /*3020*/  @!P6 IMAD.IADD R141, R141, 0x1, -R0.reuse ;  /* 0x000000018d8de824 */ /* 0x100fe200078e0a00 */
[----:B------:R-:W-:Y:S01]  /*3030*/  IABS R129, R14 ;  /* 0x0000000e00817213 */ /* 0x000fe20000000000 */
[C---:B------:R-:W-:Y:S01]  /*3040*/  IMAD R135, R0.reuse, R10, R135 ;  /* 0x0000000a00877224 */ /* 0x040fe200078e0287 */
[----:B------:R-:W-:Y:S01]  /*3050*/  IABS R131, R13 ;  /* 0x0000000d00837213 */ /* 0x000fe20000000000 */
[----:B------:R-:W-:Y:S01]  /*3060*/  @!P5 IMAD.IADD R143, R143, 0x1, -R0 ;  /* 0x000000018f8fd824 */ /* 0x000fe200078e0a00 */
[C---:B------:R-:W-:Y:S01]  /*3070*/  ISETP.GT.U32.AND P5, PT, R0.reuse, R139, PT ;  /* 0x0000008b0000720c */ /* 0x040fe20003fa4070 */
[----:B------:R-:W-:Y:S01]  /*3080*/  @!P2 IMAD.MOV R141, RZ, RZ, -R141 ;  /* 0x000000ffff8da224 */ /* 0x000fe200078e0a8d */
[C---:B------:R-:W-:Y:S01]  /*3090*/  ISETP.GT.U32.AND P2, PT, R0.reuse, R135, PT ;  /* 0x000000870000720c */ /* 0x040fe20003f44070 */
[----:B------:R-:W-:Y:S01]  /*30a0*/  IMAD R137, R0, R8, R137 ;  /* 0x0000000800897224 */ /* 0x000fe200078e0289 */
[----:B------:R-:W-:Y:S01]  /*30b0*/  LOP3.LUT R8, R2, 0x6e, RZ, 0xfc, !PT ;  /* 0x0000006e02087812 */ /* 0x000fe200078efcff */
[----:B------:R-:W-:Y:S01]  /*30c0*/  @!P1 IMAD.MOV R143, RZ, RZ, -R143 ;  /* 0x000000ffff8f9224 */ /* 0x000fe200078e0a8f */
[----:B------:R-:W-:Y:S01]  /*30d0*/  IABS R185, R16 ;  /* 0x0000001000b97213 */ /* 0x000fe20000000000 */
[----:B------:R-:W-:Y:S01]  /*30e0*/  IMAD.HI.U32 R10, R3, R131, RZ ;  /* 0x00000083030a7227 */ /* 0x000fe200078e00ff */
[----:B------:R-:W-:-:S02]  /*30f0*/  ISETP.GT.U32.AND P1, PT, R0, R137, PT ;  /* 0x000000890000720c */ /* 0x000fc40003f24070 */
[----:B------:R-:W-:Y:S02]  /*3100*/  IABS R133, R8 ;  /* 0x0000000800857213 */ /* 0x000fe40000000000 */
[----:B------:R-:W-:Y:S02]  /*3110*/  IADD3 R10, -R10, RZ, RZ ;  /* 0x000000ff0a0a7210 */ /* 0x000fe40007ffe1ff */
[-C--:B------:R-:W-:Y:S02]  /*3120*/  @!P5 IADD3 R139, R139, -R0.reuse, RZ ;  /* 0x800000008b8bd210 */ /* 0x080fe40007ffe0ff */
[----:B------:R-:W-:Y:S01]  /*3130*/  @!P2 IADD3 R135, R135, -R0, RZ ;  /* 0x800000008787a210 */ /* 0x000fe20007ffe0ff */
[C---:B------:R-:W-:Y:S01]  /*3140*/  IMAD R131, R0.reuse, R10, R131 ;  /* 0x0000000a00837224 */ /* 0x040fe200078e0283 */
[C---:B------:R-:W-:Y:S01]  /*3150*/  ISETP.GT.U32.AND P5, PT, R0.reuse, R139, PT ;  /* 0x0000008b0000720c */ /* 0x040fe20003fa4070 */
[----:B------:R-:W-:Y:S01]  /*3160*/  IMAD.HI.U32 R10, R3, R127, RZ ;  /* 0x0000007f030a7227 */ /* 0x000fe200078e00ff */
[----:B------:R-:W-:-:S02]  /*3170*/  ISETP.GT.U32.AND P2, PT, R0, R135, PT ;  /* 0x000000870000720c */ /* 0x000fc40003f44070 */
[----:B------:R-:W-:Y:S01]  /*3180*/  ISETP.GE.AND P6, PT, R8, RZ, PT ;  /* 0x000000ff0800720c */ /* 0x000fe20003fc6270 */
[----:B------:R-:W-:Y:S02]  /*3190*/  @!P1 IMAD.IADD R137, R137, 0x1, -R0 ;  /* 0x0000000189899824 */ /* 0x000fe400078e0a00 */
[----:B------:R-:W-:-:S03]  /*31a0*/  IMAD.HI.U32 R8, R3, R133, RZ ;  /* 0x0000008503087227 */ /* 0x000fc600078e00ff */
[C---:B------:R-:W-:Y:S01]  /*31b0*/  ISETP.GT.U32.AND P1, PT, R0.reuse, R137, PT ;  /* 0x000000890000720c */ /* 0x040fe20003f24070 */
[----:B------:R-:W-:Y:S02]  /*31c0*/  IMAD.MOV R10, RZ, RZ, -R10 ;  /* 0x000000ffff0a7224 */ /* 0x000fe400078e0a0a */
[----:B------:R-:W-:Y:S02]  /*31d0*/  IMAD.MOV R12, RZ, RZ, -R8 ;  /* 0x000000ffff0c7224 */ /* 0x000fe400078e0a08 */
[--C-:B------:R-:W-:Y:S01]  /*31e0*/  @!P5 IMAD.IADD R139, R139, 0x1, -R0.reuse ;  /* 0x000000018b8bd824 */ /* 0x100fe200078e0a00 */
[----:B------:R-:W-:Y:S01]  /*31f0*/  ISETP.GE.AND P5, PT, R13, RZ, PT ;  /* 0x000000ff0d00720c */ /* 0x000fe20003fa6270 */
[----:B------:R-:W-:Y:S01]  /*3200*/  IMAD R127, R0, R10, R127 ;  /* 0x0000000a007f7224 */ /* 0x000fe200078e027f */
[----:B------:R-:W-:Y:S01]  /*3210*/  LOP3.LUT R13, R2, 0x78, RZ, 0xfc, !PT ;  /* 0x00000078020d7812 */ /* 0x000fe200078efcff */
[----:B------:R-:W-:Y:S02]  /*3220*/  @!P2 IMAD.IADD R135, R135, 0x1, -R0 ;  /* 0x000000018787a824 */ /* 0x000fe400078e0a00 */
[----:B------:R-:W-:Y:S01]  /*3230*/  IMAD.HI.U32 R8, R3, R129, RZ ;  /* 0x0000008103087227 */ /* 0x000fe200078e00ff */
[----:B------:R-:W-:-:S03]  /*3240*/  IABS R123, R13 ;  /* 0x0000000d007b7213 */ /* 0x000fc60000000000 */
[----:B------:R-:W-:Y:S01]  /*3250*/  IMAD R133, R0, R12, R133 ;  /* 0x0000000c00857224 */ /* 0x000fe200078e0285 */
[----:B------:R-:W-:Y:S01]  /*3260*/  LOP3.LUT R12, R2, 0x76, RZ, 0xfc, !PT ;  /* 0x00000076020c7812 */ /* 0x000fe200078efcff */
[----:B------:R-:W-:Y:S01]  /*3270*/  @!P0 IMAD.MOV R139, RZ, RZ, -R139 ;  /* 0x000000ffff8b8224 */ /* 0x000fe200078e0a8b */
[C---:B------:R-:W-:Y:S01]  /*3280*/  ISETP.GT.U32.AND P0, PT, R0.reuse, R131, PT ;  /* 0x000000830000720c */ /* 0x040fe20003f04070 */
[----:B------:R-:W-:Y:S01]  /*3290*/  @!P4 IMAD.MOV R135, RZ, RZ, -R135 ;  /* 0x000000ffff87c224 */ /* 0x000fe200078e0a87 */
[C---:B------:R-:W-:Y:S01]  /*32a0*/  ISETP.GT.U32.AND P4, PT, R0.reuse, R127, PT ;  /* 0x0000007f0000720c */ /* 0x040fe20003f84070 */
[----:B------:R-:W-:Y:S01]  /*32b0*/  IMAD.MOV R8, RZ, RZ, -R8 ;  /* 0x000000ffff087224 */ /* 0x000fe200078e0a08 */
[----:B------:R-:W-:Y:S01]  /*32c0*/  IABS R125, R12 ;  /* 0x0000000c007d7213 */ /* 0x000fe20000000000 */
[----:B------:R-:W-:Y:S01]  /*32d0*/  @!P1 IMAD.IADD R137, R137, 0x1, -R0 ;  /* 0x0000000189899824 */ /* 0x000fe200078e0a00 */
[C---:B------:R-:W-:Y:S01]  /*32e0*/  ISETP.GT.U32.AND P1, PT, R0.reuse, R133, PT ;  /* 0x000000850000720c */ /* 0x040fe20003f24070 */
[----:B------:R-:W-:-:S02]  /*32f0*/  IMAD R129, R0, R8, R129 ;  /* 0x0000000800817224 */ /* 0x000fc400078e0281 */
[----:B------:R-:W-:-:S03]  /*3300*/  IMAD.HI.U32 R8, R3, R125, RZ ;  /* 0x0000007d03087227 */ /* 0x000fc600078e00ff */
[----:B------:R-:W-:Y:S01]  /*3310*/  ISETP.GT.U32.AND P2, PT, R0, R129, PT ;  /* 0x000000810000720c */ /* 0x000fe20003f44070 */
[----:B------:R-:W-:Y:S01]  /*3320*/  @!P0 IMAD.IADD R131, R131, 0x1, -R0 ;  /* 0x0000000183838824 */ /* 0x000fe200078e0a00 */
[----:B------:R-:W-:Y:S01]  /*3330*/  IADD3 R8, -R8, RZ, RZ ;  /* 0x000000ff08087210 */ /* 0x000fe20007ffe1ff */
[----:B------:R-:W-:Y:S01]  /*3340*/  @!P3 IMAD.MOV R137, RZ, RZ, -R137 ;  /* 0x000000ffff89b224 */ /* 0x000fe200078e0a89 */
[----:B------:R-:W-:Y:S02]  /*3350*/  @!P4 IADD3 R127, R127, -R0, RZ ;  /* 0x800000007f7fc210 */ /* 0x000fe40007ffe0ff */
[C---:B------:R-:W-:Y:S01]  /*3360*/  ISETP.GT.U32.AND P0, PT, R0.reuse, R131, PT ;  /* 0x000000830000720c */ /* 0x040fe20003f04070 */
[C---:B------:R-:W-:Y:S01]  /*3370*/  IMAD R125, R0.reuse, R8, R125 ;  /* 0x00000008007d7224 */ /* 0x040fe200078e027d */
[----:B------:R-:W-:Y:S01]  /*3380*/  ISETP.GT.U32.AND P4, PT, R0, R127, PT ;  /* 0x0000007f0000720c */ /* 0x000fe20003f84070 */
[----:B------:R-:W-:Y:S01]  /*3390*/  IMAD.HI.U32 R8, R3, R123, RZ ;  /* 0x0000007b03087227 */ /* 0x000fe200078e00ff */
[----:B------:R-:W-:-:S02]  /*33a0*/  @!P1 IADD3 R133, R133, -R0, RZ ;  /* 0x8000000085859210 */ /* 0x000fc40007ffe0ff */
[----:B------:R-:W-:Y:S01]  /*33b0*/  ISETP.GE.AND P3, PT, R14, RZ, PT ;  /* 0x000000ff0e00720c */ /* 0x000fe20003f66270 */
[----:B------:R-:W-:Y:S01]  /*33c0*/  IMAD.MOV R8, RZ, RZ, -R8 ;  /* 0x000000ffff087224 */ /* 0x000fe200078e0a08 */
[----:B------:R-:W-:Y:S01]  /*33d0*/  LOP3.LUT R14, R2, 0x7a, RZ, 0xfc, !PT ;  /* 0x0000007a020e7812 */ /* 0x000fe200078efcff */
[--C-:B------:R-:W-:Y:S01]  /*33e0*/  @!P2 IMAD.IADD R129, R129, 0x1, -R0.reuse ;  /* 0x000000018181a824 */ /* 0x100fe200078e0a00 */
[C---:B------:R-:W-:Y:S01]  /*33f0*/  ISETP.GT.U32.AND P1, PT, R0.reuse, R133, PT ;  /* 0x000000850000720c */ /* 0x040fe20003f24070 */
[C---:B------:R-:W-:Y:S01]  /*3400*/  IMAD R123, R0.reuse, R8, R123 ;  /* 0x00000008007b7224 */ /* 0x040fe200078e027b */
[----:B------:R-:W-:Y:S01]  /*3410*/  IABS R121, R14 ;  /* 0x0000000e00797213 */ /* 0x000fe20000000000 */
[--C-:B------:R-:W-:Y:S01]  /*3420*/  @!P0 IMAD.IADD R131, R131, 0x1, -R0.reuse ;  /* 0x0000000183838824 */ /* 0x100fe200078e0a00 */
[C---:B------:R-:W-:Y:S01]  /*3430*/  ISETP.GT.U32.AND P2, PT, R0.reuse, R129, PT ;  /* 0x000000810000720c */ /* 0x040fe20003f44070 */
[----:B------:R-:W-:Y:S01]  /*3440*/  @!P4 IMAD.IADD R127, R127, 0x1, -R0 ;  /* 0x000000017f7fc824 */ /* 0x000fe200078e0a00 */
[C---:B------:R-:W-:Y:S01]  /*3450*/  ISETP.GT.U32.AND P0, PT, R0.reuse, R125, PT ;  /* 0x0000007d0000720c */ /* 0x040fe20003f04070 */
[----:B------:R-:W-:Y:S01]  /*3460*/  IMAD.HI.U32 R10, R3, R121, RZ ;  /* 0x00000079030a7227 */ /* 0x000fe200078e00ff */
[----:B------:R-:W-:-:S02]  /*3470*/  ISETP.GT.U32.AND P4, PT, R0, R123, PT ;  /* 0x0000007b0000720c */ /* 0x000fc40003f84070 */
[----:B------:R-:W-:Y:S01]  /*3480*/  LOP3.LUT R8, R2, 0x7c, RZ, 0xfc, !PT ;  /* 0x0000007c02087812 */ /* 0x000fe200078efcff */
[----:B------:R-:W-:Y:S01]  /*3490*/  @!P5 IMAD.MOV R131, RZ, RZ, -R131 ;  /* 0x000000ffff83d224 */ /* 0x000fe200078e0a83 */
[----:B------:R-:W-:Y:S01]  /*34a0*/  IADD3 R10, -R10, RZ, RZ ;  /* 0x000000ff0a0a7210 */ /* 0x000fe20007ffe1ff */
[--C-:B------:R-:W-:Y:S01]  /*34b0*/  @!P1 IMAD.IADD R133, R133, 0x1, -R0.reuse ;  /* 0x0000000185859824 */ /* 0x100fe200078e0a00 */
[----:B------:R-:W-:Y:S02]  /*34c0*/  ISETP.GE.AND P1, PT, R15, RZ, PT ;  /* 0x000000ff0f00720c */ /* 0x000fe40003f26270 */
[----:B------:R-:W-:Y:S01]  /*34d0*/  IABS R179, R8 ;  /* 0x0000000800b37213 */ /* 0x000fe20000000000 */
[--C-:B------:R-:W-:Y:S01]  /*34e0*/  @!P2 IMAD.IADD R129, R129, 0x1, -R0.reuse ;  /* 0x000000018181a824 */ /* 0x100fe200078e0a00 */
[----:B------:R-:W-:Y:S01]  /*34f0*/  ISETP.GE.AND P5, PT, R13, RZ, PT ;  /* 0x000000ff0d00720c */ /* 0x000fe20003fa6270 */
[--C-:B------:R-:W-:Y:S01]  /*3500*/  @!P0 IMAD.IADD R125, R125, 0x1, -R0.reuse ;  /* 0x000000017d7d8824 */ /* 0x100fe200078e0a00 */
[----:B------:R-:W-:Y:S01]  /*3510*/  LOP3.LUT R13, R2, 0x82, RZ, 0xfc, !PT ;  /* 0x00000082020d7812 */ /* 0x000fe200078efcff */
[----:B------:R-:W-:Y:S01]  /*3520*/  IMAD R121, R0, R10, R121 ;  /* 0x0000000a00797224 */ /* 0x000fe200078e0279 */
[----:B------:R-:W-:Y:S01]  /*3530*/  LOP3.LUT R10, R2, 0x7e, RZ, 0xfc, !PT ;  /* 0x0000007e020a7812 */ /* 0x000fe200078efcff */
[----:B------:R-:W-:Y:S01]  /*3540*/  @!P4 IMAD.IADD R123, R123, 0x1, -R0 ;  /* 0x000000017b7bc824 */ /* 0x000fe200078e0a00 */
[----:B------:R-:W-:Y:S01]  /*3550*/  @!P3 IADD3 R129, -R129, RZ, RZ ;  /* 0x000000ff8181b210 */ /* 0x000fe20007ffe1ff */
[----:B------:R-:W-:Y:S01]  /*3560*/  @!P6 IMAD.MOV R133, RZ, RZ, -R133 ;  /* 0x000000ffff85e224 */ /* 0x000fe200078e0a85 */
[----:B------:R-:W-:Y:S01]  /*3570*/  ISETP.GE.AND P3, PT, R8, RZ, PT ;  /* 0x000000ff0800720c */ /* 0x000fe20003f66270 */
[----:B------:R-:W-:Y:S01]  /*3580*/  IMAD.HI.U32 R8, R3, R179, RZ ;  /* 0x000000b303087227 */ /* 0x000fe200078e00ff */
[----:B------:R-:W-:-:S02]  /*3590*/  ISETP.GT.U32.AND P0, PT, R0, R125, PT ;  /* 0x0000007d0000720c */ /* 0x000fc40003f04070 */
[----:B------:R-:W-:Y:S01]  /*35a0*/  IABS R177, R10 ;  /* 0x0000000a00b17213 */ /* 0x000fe20000000000 */
[----:B------:R-:W-:Y:S01]  /*35b0*/  @!P1 IMAD.MOV R127, RZ, RZ, -R127 ;  /* 0x000000ffff7f9224 */ /* 0x000fe200078e0a7f */
[----:B------:R-:W-:Y:S02]  /*35c0*/  ISETP.GT.U32.AND P4, PT, R0, R123, PT ;  /* 0x0000007b0000720c */ /* 0x000fe40003f84070 */
[----:B------:R-:W-:Y:S02]  /*35d0*/  ISETP.GE.AND P6, PT, R12, RZ, PT ;  /* 0x000000ff0c00720c */ /* 0x000fe40003fc6270 */
[----:B------:R-:W-:Y:S01]  /*35e0*/  ISETP.GE.AND P1, PT, R10, RZ, PT ;  /* 0x000000ff0a00720c */ /* 0x000fe20003f26270 */
[----:B------:R-:W-:Y:S01]  /*35f0*/  IMAD.HI.U32 R10, R3, R177, RZ ;  /* 0x000000b1030a7227 */ /* 0x000fe200078e00ff */
[----:B------:R-:W-:Y:S02]  /*3600*/  IADD3 R8, -R8, RZ, RZ ;  /* 0x000000ff08087210 */ /* 0x000fe40007ffe1ff */
[----:B------:R-:W-:Y:S01]  /*3610*/  LOP3.LUT R12, R2, 0x80, RZ, 0xfc, !PT ;  /* 0x00000080020c7812 */ /* 0x000fe200078efcff */
[----:B------:R-:W-:Y:S01]  /*3620*/  IMAD.MOV R10, RZ, RZ, -R10 ;  /* 0x000000ffff0a7224 */ /* 0x000fe200078e0a0a */
[----:B------:R-:W-:Y:S01]  /*3630*/  IABS R187, R13 ;  /* 0x0000000d00bb7213 */ /* 0x000fe20000000000 */
[C---:B------:R-:W-:Y:S01]  /*3640*/  IMAD R179, R0.reuse, R8, R179 ;  /* 0x0000000800b37224 */ /* 0x040fe200078e02b3 */
[----:B------:R-:W-:Y:S01]  /*3650*/  IABS R189, R12 ;  /* 0x0000000c00bd7213 */ /* 0x000fe20000000000 */
[--C-:B------:R-:W-:Y:S01]  /*3660*/  @!P0 IMAD.IADD R125, R125, 0x1, -R0.reuse ;  /* 0x000000017d7d8824 */ /* 0x100fe200078e0a00 */
[C---:B------:R-:W-:Y:S01]  /*3670*/  ISETP.GT.U32.AND P0, PT, R0.reuse, R121, PT ;  /* 0x000000790000720c */ /* 0x040fe20003f04070 */
[----:B------:R-:W-:Y:S01]  /*3680*/  IMAD R177, R0, R10, R177 ;  /* 0x0000000a00b17224 */ /* 0x000fe200078e02b1 */
[----:B------:R-:W-:Y:S01]  /*3690*/  ISETP.GE.AND P2, PT, R14, RZ, PT ;  /* 0x000000ff0e00720c */ /* 0x000fe20003f46270 */
[----:B------:R-:W-:Y:S01]  /*36a0*/  @!P4 IMAD.IADD R123, R123, 0x1, -R0 ;  /* 0x000000017b7bc824 */ /* 0x000fe200078e0a00 */
[C---:B------:R-:W-:Y:S01]  /*36b0*/  ISETP.GT.U32.AND P4, PT, R0.reuse, R179, PT ;  /* 0x000000b30000720c */ /* 0x040fe20003f84070 */
[----:B------:R-:W-:Y:S01]  /*36c0*/  @!P6 IMAD.MOV R125, RZ, RZ, -R125 ;  /* 0x000000ffff7de224 */ /* 0x000fe200078e0a7d */
[----:B------:R-:W-:Y:S01]  /*36d0*/  ISETP.GT.U32.AND P6, PT, R0, R177, PT ;  /* 0x000000b10000720c */ /* 0x000fe20003fc4070 */
[----:B------:R-:W-:Y:S01]  /*36e0*/  IMAD.HI.U32 R8, R3, R189, RZ ;  /* 0x000000bd03087227 */ /* 0x000fe200078e00ff */
[----:B------:R-:W-:-:S02]  /*36f0*/  LOP3.LUT R14, R2, 0x84, RZ, 0xfc, !PT ;  /* 0x00000084020e7812 */ /* 0x000fc400078efcff */
[----:B------:R-:W-:Y:S01]  /*3700*/  LOP3.LUT R15, R2, 0x86, RZ, 0xfc, !PT ;  /* 0x00000086020f7812 */ /* 0x000fe200078efcff */
[----:B------:R-:W-:Y:S01]  /*3710*/  IMAD.HI.U32 R10, R3, R187, RZ ;  /* 0x000000bb030a7227 */ /* 0x000fe200078e00ff */
[----:B------:R-:W-:Y:S02]  /*3720*/  IADD3 R8, -R8, RZ, RZ ;  /* 0x000000ff08087210 */ /* 0x000fe40007ffe1ff */
[----:B------:R-:W-:Y:S01]  /*3730*/  IABS R181, R14 ;  /* 0x0000000e00b57213 */ /* 0x000fe20000000000 */
[--C-:B------:R-:W-:Y:S01]  /*3740*/  @!P0 IMAD.IADD R121, R121, 0x1, -R0.reuse ;  /* 0x0000000179798824 */ /* 0x100fe200078e0a00 */
[----:B------:R-:W-:Y:S01]  /*3750*/  IABS R183, R15 ;  /* 0x0000000f00b77213 */ /* 0x000fe20000000000 */
[--C-:B------:R-:W-:Y:S02]  /*3760*/  @!P4 IMAD.IADD R179, R179, 0x1, -R0.reuse ;  /* 0x00000001b3b3c824 */ /* 0x100fe400078e0a00 */
[----:B------:R-:W-:Y:S01]  /*3770*/  @!P6 IMAD.IADD R177, R177, 0x1, -R0 ;  /* 0x00000001b1b1e824 */ /* 0x000fe200078e0a00 */
[C---:B------:R-:W-:Y:S01]  /*3780*/  ISETP.GT.U32.AND P0, PT, R0.reuse, R121, PT ;  /* 0x000000790000720c */ /* 0x040fe20003f04070 */
[----:B------:R-:W-:Y:S01]  /*3790*/  IMAD.MOV R10, RZ, RZ, -R10 ;  /* 0x000000ffff0a7224 */ /* 0x000fe200078e0a0a */
[C---:B------:R-:W-:Y:S01]  /*37a0*/  ISETP.GT.U32.AND P4, PT, R0.reuse, R179, PT ;  /* 0x000000b30000720c */ /* 0x040fe20003f84070 */
[C---:B------:R-:W-:Y:S01]  /*37b0*/  IMAD R189, R0.reuse, R8, R189 ;  /* 0x0000000800bd7224 */ /* 0x040fe200078e02bd */
[C---:B------:R-:W-:Y:S01]  /*37c0*/  ISETP.GT.U32.AND P6, PT, R0.reuse, R177, PT ;  /* 0x000000b10000720c */ /* 0x040fe20003fc4070 */
[----:B------:R-:W-:-:S02]  /*37d0*/  IMAD R187, R0, R10, R187 ;  /* 0x0000000a00bb7224 */ /* 0x000fc400078e02bb */
[----:B------:R-:W-:-:S04]  /*37e0*/  IMAD.HI.U32 R8, R3, R181, RZ ;  /* 0x000000b503087227 */ /* 0x000fc800078e00ff */
[----:B------:R-:W-:Y:S01]  /*37f0*/  @!P5 IMAD.MOV R123, RZ, RZ, -R123 ;  /* 0x000000ffff7bd224 */ /* 0x000fe200078e0a7b */
[----:B------:R-:W-:Y:S01]  /*3800*/  ISETP.GE.AND P5, PT, R12, RZ, PT ;  /* 0x000000ff0c00720c */ /* 0x000fe20003fa6270 */
[----:B------:R-:W-:Y:S01]  /*3810*/  IMAD.HI.U32 R10, R3, R185, RZ ;  /* 0x000000b9030a7227 */ /* 0x000fe200078e00ff */
[----:B------:R-:W-:Y:S02]  /*3820*/  IADD3 R12, -R8, RZ, RZ ;  /* 0x000000ff080c7210 */ /* 0x000fe40007ffe1ff */
[----:B------:R-:W-:Y:S01]  /*3830*/  @!P0 IADD3 R121, R121, -R0, RZ ;  /* 0x8000000079798210 */ /* 0x000fe20007ffe0ff */
[--C-:B------:R-:W-:Y:S01]  /*3840*/  @!P4 IMAD.IADD R179, R179, 0x1, -R0.reuse ;  /* 0x00000001b3b3c824 */ /* 0x100fe200078e0a00 */
[C---:B------:R-:W-:Y:S01]  /*3850*/  ISETP.GT.U32.AND P4, PT, R0.reuse, R189, PT ;  /* 0x000000bd0000720c */ /* 0x040fe20003f84070 */
[----:B------:R-:W-:Y:S01]  /*3860*/  @!P6 IMAD.IADD R177, R177, 0x1, -R0 ;  /* 0x00000001b1b1e824 */ /* 0x000fe200078e0a00 */
[----:B------:R-:W-:Y:S01]  /*3870*/  ISETP.GT.U32.AND P6, PT, R0, R187, PT ;  /* 0x000000bb0000720c */ /* 0x000fe20003fc4070 */
[----:B------:R-:W-:Y:S01]  /*3880*/  IMAD.HI.U32 R8, R3, R183, RZ ;  /* 0x000000b703087227 */ /* 0x000fe200078e00ff */
[----:B------:R-:W-:-:S02]  /*3890*/  ISETP.GE.AND P0, PT, R13, RZ, PT ;  /* 0x000000ff0d00720c */ /* 0x000fc40003f06270 */
[----:B------:R-:W-:Y:S01]  /*38a0*/  @!P1 IADD3 R177, -R177, RZ, RZ ;  /* 0x000000ffb1b19210 */ /* 0x000fe20007ffe1ff */
[----:B------:R-:W-:Y:S02]  /*38b0*/  IMAD.MOV R13, RZ, RZ, -R8 ;  /* 0x000000ffff0d7224 */ /* 0x000fe400078e0a08 */
[C---:B------:R-:W-:Y:S02]  /*38c0*/  IMAD R181, R0.reuse, R12, R181 ;  /* 0x0000000c00b57224 */ /* 0x040fe400078e02b5 */
[----:B------:R-:W-:Y:S01]  /*38d0*/  IMAD R183, R0, R13, R183 ;  /* 0x0000000d00b77224 */ /* 0x000fe200078e02b7 */
[----:B------:R-:W-:Y:S01]  /*38e0*/  LOP3.LUT R13, R2, 0x90, RZ, 0xfc, !PT ;  /* 0x00000090020d7812 */ /* 0x000fe200078efcff */
[----:B------:R-:W-:Y:S01]  /*38f0*/  IMAD.MOV R10, RZ, RZ, -R10 ;  /* 0x000000ffff0a7224 */ /* 0x000fe200078e0a0a */
[----:B------:R-:W-:Y:S01]  /*3900*/  @!P4 IADD3 R189, R189, -R0, RZ ;  /* 0x80000000bdbdc210 */ /* 0x000fe20007ffe0ff */
[----:B------:R-:W-:Y:S01]  /*3910*/  @!P6 IMAD.IADD R187, R187, 0x1, -R0 ;  /* 0x00000001bbbbe824 */ /* 0x000fe200078e0a00 */
[C---:B------:R-:W-:Y:S01]  /*3920*/  ISETP.GT.U32.AND P4, PT, R0.reuse, R181, PT ;  /* 0x000000b50000720c */ /* 0x040fe20003f84070 */
[----:B------:R-:W-:Y:S01]  /*3930*/  IMAD.HI.U32 R8, R3, R193, RZ ;  /* 0x000000c103087227 */ /* 0x000fe200078e00ff */
[----:B------:R-:W-:-:S02]  /*3940*/  ISETP.GT.U32.AND P6, PT, R0, R183, PT ;  /* 0x000000b70000720c */ /* 0x000fc40003fc4070 */
[----:B------:R-:W-:Y:S01]  /*3950*/  IABS R197, R13 ;  /* 0x0000000d00c57213 */ /* 0x000fe20000000000 */
[C---:B------:R-:W-:Y:S02]  /*3960*/  IMAD R185, R0.reuse, R10, R185 ;  /* 0x0000000a00b97224 */ /* 0x040fe400078e02b9 */
[----:B------:R-:W-:Y:S02]  /*3970*/  IMAD.MOV R8, RZ, RZ, -R8 ;  /* 0x000000ffff087224 */ /* 0x000fe400078e0a08 */
[----:B------:R-:W-:Y:S01]  /*3980*/  @!P3 IMAD.MOV R179, RZ, RZ, -R179 ;  /* 0x000000ffffb3b224 */ /* 0x000fe200078e0ab3 */
[C---:B------:R-:W-:Y:S01]  /*3990*/  ISETP.GT.U32.AND P1, PT, R0.reuse, R185, PT ;  /* 0x000000b90000720c */ /* 0x040fe20003f24070 */
[C---:B------:R-:W-:Y:S02]  /*39a0*/  IMAD R193, R0.reuse, R8, R193 ;  /* 0x0000000800c17224 */ /* 0x040fe400078e02c1 */
[----:B------:R-:W-:Y:S01]  /*39b0*/  @!P4 IADD3 R181, R181, -R0, RZ ;  /* 0x80000000b5b5c210 */ /* 0x000fe20007ffe0ff */
[----:B------:R-:W-:Y:S01]  /*39c0*/  IMAD.HI.U32 R12, R3, R191, RZ ;  /* 0x000000bf030c7227 */ /* 0x000fe200078e00ff */
[----:B------:R-:W-:-:S03]  /*39d0*/  ISETP.GT.U32.AND P4, PT, R0, R189, PT ;  /* 0x000000bd0000720c */ /* 0x000fc60003f84070 */
[----:B------:R-:W-:Y:S01]  /*39e0*/  @!P6 IMAD.IADD R183, R183, 0x1, -R0 ;  /* 0x00000001b7b7e824 */ /* 0x000fe200078e0a00 */
[C---:B------:R-:W-:Y:S01]  /*39f0*/  ISETP.GT.U32.AND P6, PT, R0.reuse, R181, PT ;  /* 0x000000b50000720c */ /* 0x040fe20003fc4070 */
[----:B------:R-:W-:Y:S01]  /*3a00*/  @!P2 IMAD.MOV R121, RZ, RZ, -R121 ;  /* 0x000000ffff79a224 */ /* 0x000fe200078e0a79 */
[C---:B------:R-:W-:Y:S01]  /*3a10*/  ISETP.GT.U32.AND P2, PT, R0.reuse, R187, PT ;  /* 0x000000bb0000720c */ /* 0x040fe20003f44070 */
[----:B------:R-:W-:Y:S01]  /*3a20*/  IMAD.MOV R12, RZ, RZ, -R12 ;  /* 0x000000ffff0c7224 */ /* 0x000fe200078e0a0c */
[----:B------:R-:W-:Y:S01]  /*3a30*/  ISETP.GT.U32.AND P3, PT, R0, R183, PT ;  /* 0x000000b70000720c */ /* 0x000fe20003f64070 */
[----:B------:R-:W-:-:S04]  /*3a40*/  IMAD.HI.U32 R10, R3, R197, RZ ;  /* 0x000000c5030a7227 */ /* 0x000fc800078e00ff */
[----:B------:R-:W-:Y:S01]  /*3a50*/  IMAD R191, R0, R12, R191 ;  /* 0x0000000c00bf7224 */ /* 0x000fe200078e02bf */
[----:B------:R-:W-:Y:S01]  /*3a60*/  LOP3.LUT R12, R2, 0x8e, RZ, 0xfc, !PT ;  /* 0x0000008e020c7812 */ /* 0x000fe200078efcff */
[--C-:B------:R-:W-:Y:S02]  /*3a70*/  @!P4 IMAD.IADD R189, R189, 0x1, -R0.reuse ;  /* 0x00000001bdbdc824 */ /* 0x100fe400078e0a00 */
[--C-:B------:R-:W-:Y:S01]  /*3a80*/  @!P6 IMAD.IADD R181, R181, 0x1, -R0.reuse ;  /* 0x00000001b5b5e824 */ /* 0x100fe200078e0a00 */
[C---:B------:R-:W-:Y:S01]  /*3a90*/  ISETP.GT.U32.AND P6, PT, R0.reuse, R193, PT ;  /* 0x000000c10000720c */ /* 0x040fe20003fc4070 */
[----:B------:R-:W-:Y:S01]  /*3aa0*/  @!P1 IMAD.IADD R185, R185, 0x1, -R0 ;  /* 0x00000001b9b99824 */ /* 0x000fe200078e0a00 */
[----:B------:R-:W-:Y:S01]  /*3ab0*/  IABS R195, R12 ;  /* 0x0000000c00c37213 */ /* 0x000fe20000000000 */
[----:B------:R-:W-:Y:S01]  /*3ac0*/  IMAD.MOV R10, RZ, RZ, -R10 ;  /* 0x000000ffff0a7224 */ /* 0x000fe200078e0a0a */
[----:B------:R-:W-:Y:S01]  /*3ad0*/  @!P3 IADD3 R183, R183, -R0, RZ ;  /* 0x80000000b7b7b210 */ /* 0x000fe20007ffe0ff */
[----:B------:R-:W-:Y:S01]  /*3ae0*/  @!P5 IMAD.MOV R189, RZ, RZ, -R189 ;  /* 0x000000ffffbdd224 */ /* 0x000fe200078e0abd */
[C---:B------:R-:W-:Y:S01]  /*3af0*/  ISETP.GT.U32.AND P4, PT, R0.reuse, R191, PT ;  /* 0x000000bf0000720c */ /* 0x040fe20003f84070 */
[----:B------:R-:W-:Y:S01]  /*3b00*/  @!P2 IMAD.IADD R187, R187, 0x1, -R0 ;  /* 0x00000001bbbba824 */ /* 0x000fe200078e0a00 */
[----:B------:R-:W-:Y:S01]  /*3b10*/  ISETP.GE.AND P3, PT, R15, RZ, PT ;  /* 0x000000ff0f00720c */ /* 0x000fe20003f66270 */
[----:B------:R-:W-:Y:S01]  /*3b20*/  IMAD.HI.U32 R8, R3, R195, RZ ;  /* 0x000000c303087227 */ /* 0x000fe200078e00ff */
[----:B------:R-:W-:-:S02]  /*3b30*/  ISETP.GT.U32.AND P5, PT, R0, R185, PT ;  /* 0x000000b90000720c */ /* 0x000fc40003fa4070 */
[----:B------:R-:W-:Y:S01]  /*3b40*/  ISETP.GE.AND P2, PT, R14, RZ, PT ;  /* 0x000000ff0e00720c */ /* 0x000fe20003f46270 */
[----:B------:R-:W-:Y:S01]  /*3b50*/  @!P6 IMAD.IADD R193, R193, 0x1, -R0 ;  /* 0x00000001c1c1e824 */ /* 0x000fe200078e0a00 */
[----:B------:R-:W-:Y:S01]  /*3b60*/  ISETP.GE.AND P1, PT, R16, RZ, PT ;  /* 0x000000ff1000720c */ /* 0x000fe20003f26270 */
[----:B------:R-:W-:Y:S01]  /*3b70*/  IMAD R197, R0, R10, R197 ;  /* 0x0000000a00c57224 */ /* 0x000fe200078e02c5 */
[----:B------:R-:W-:Y:S01]  /*3b80*/  LOP3.LUT R10, R2, 0x92, RZ, 0xfc, !PT ;  /* 0x00000092020a7812 */ /* 0x000fe200078efcff */
[----:B------:R-:W-:Y:S01]  /*3b90*/  IMAD.MOV R8, RZ, RZ, -R8 ;  /* 0x000000ffff087224 */ /* 0x000fe200078e0a08 */
[C---:B------:R-:W-:Y:S01]  /*3ba0*/  ISETP.GT.U32.AND P6, PT, R0.reuse, R193, PT ;  /* 0x000000c10000720c */ /* 0x040fe20003fc4070 */
[----:B------:R-:W-:Y:S01]  /*3bb0*/  @!P0 IMAD.MOV R187, RZ, RZ, -R187 ;  /* 0x000000ffffbb8224 */ /* 0x000fe200078e0abb */
[----:B------:R-:W-:Y:S01]  /*3bc0*/  IABS R199, R10 ;  /* 0x0000000a00c77213 */ /* 0x000fe20000000000 */
[----:B------:R-:W-:Y:S01]  /*3bd0*/  IMAD R195, R0, R8, R195 ;  /* 0x0000000800c37224 */ /* 0x000fe200078e02c3 */
[----:B------:R-:W-:Y:S01]  /*3be0*/  @!P4 IADD3 R191, R191, -R0, RZ ;  /* 0x80000000bfbfc210 */ /* 0x000fe20007ffe0ff */
[----:B------:R-:W-:Y:S01]  /*3bf0*/  @!P3 IMAD.MOV R183, RZ, RZ, -R183 ;  /* 0x000000ffffb7b224 */ /* 0x000fe200078e0ab7 */
[----:B------:R-:W-:Y:S01]  /*3c00*/  ISETP.GE.AND P3, PT, R18, RZ, PT ;  /* 0x000000ff1200720c */ /* 0x000fe20003f66270 */
[----:B------:R-:W-:Y:S01]  /*3c10*/  IMAD.HI.U32 R8, R3, R199, RZ ;  /* 0x000000c703087227 */ /* 0x000fe200078e00ff */
[----:B------:R-:W-:-:S02]  /*3c20*/  ISETP.GT.U32.AND P0, PT, R0, R191, PT ;  /* 0x000000bf0000720c */ /* 0x000fc40003f04070 */
[----:B------:R-:W-:Y:S01]  /*3c30*/  @!P2 IADD3 R181, -R181, RZ, RZ ;  /* 0x000000ffb5b5a210 */ /* 0x000fe20007ffe1ff */
[----:B------:R-:W-:Y:S01]  /*3c40*/  @!P5 IMAD.IADD R185, R185, 0x1, -R0 ;  /* 0x00000001b9b9d824 */ /* 0x000fe200078e0a00 */
[C---:B------:R-:W-:Y:S01]  /*3c50*/  ISETP.GT.U32.AND P5, PT, R0.reuse, R197, PT ;  /* 0x000000c50000720c */ /* 0x040fe20003fa4070 */
[----:B------:R-:W-:Y:S01]  /*3c60*/  IMAD.MOV R8, RZ, RZ, -R8 ;  /* 0x000000ffff087224 */ /* 0x000fe200078e0a08 */
[C---:B------:R-:W-:Y:S02]  /*3c70*/  ISETP.GT.U32.AND P2, PT, R0.reuse, R195, PT ;  /* 0x000000c30000720c */ /* 0x040fe40003f44070 */
[----:B------:R-:W-:Y:S01]  /*3c80*/  ISETP.GE.AND P4, PT, R17, RZ, PT ;  /* 0x000000ff1100720c */ /* 0x000fe20003f86270 */
[----:B------:R-:W-:Y:S01]  /*3c90*/  IMAD R199, R0, R8, R199 ;  /* 0x0000000800c77224 */ /* 0x000fe200078e02c7 */
[----:B------:R-:W-:Y:S02]  /*3ca0*/  @!P6 IADD3 R193, R193, -R0, RZ ;  /* 0x80000000c1c1e210 */ /* 0x000fe40007ffe0ff */
[----:B------:R-:W-:Y:S01]  /*3cb0*/  LOP3.LUT R14, R2, 0x94, RZ, 0xfc, !PT ;  /* 0x00000094020e7812 */ /* 0x000fe200078efcff */
[--C-:B------:R-:W-:Y:S01]  /*3cc0*/  @!P0 IMAD.IADD R191, R191, 0x1, -R0.reuse ;  /* 0x00000001bfbf8824 */ /* 0x100fe200078e0a00 */
[----:B------:R-:W-:Y:S01]  /*3cd0*/  @!P1 IADD3 R185, -R185, RZ, RZ ;  /* 0x000000ffb9b99210 */ /* 0x000fe20007ffe1ff */
[----:B------:R-:W-:Y:S01]  /*3ce0*/  @!P3 IMAD.MOV R193, RZ, RZ, -R193 ;  /* 0x000000ffffc1b224 */ /* 0x000fe200078e0ac1 */
[----:B------:R-:W-:Y:S01]  /*3cf0*/  ISETP.GT.U32.AND P3, PT, R0, R199, PT ;  /* 0x000000c70000720c */ /* 0x000fe20003f64070 */
[--C-:B------:R-:W-:Y:S01]  /*3d00*/  @!P5 IMAD.IADD R197, R197, 0x1, -R0.reuse ;  /* 0x00000001c5c5d824 */ /* 0x100fe200078e0a00 */
[----:B------:R-:W-:Y:S01]  /*3d10*/  IABS R201, R14 ;  /* 0x0000000e00c97213 */ /* 0x000fe20000000000 */
[----:B------:R-:W-:Y:S01]  /*3d20*/  @!P2 IMAD.IADD R195, R195, 0x1, -R0 ;  /* 0x00000001c3c3a824 */ /* 0x000fe200078e0a00 */
[----:B------:R-:W-:Y:S01]  /*3d30*/  ISETP.GE.AND P2, PT, R10, RZ, PT ;  /* 0x000000ff0a00720c */ /* 0x000fe20003f46270 */
[----:B------:R-:W-:Y:S01]  /*3d40*/  @!P4 IMAD.MOV R191, RZ, RZ, -R191 ;  /* 0x000000ffffbfc224 */ /* 0x000fe200078e0abf */
[C---:B------:R-:W-:Y:S01]  /*3d50*/  ISETP.GT.U32.AND P4, PT, R0.reuse, R197, PT ;  /* 0x000000c50000720c */ /* 0x040fe20003f84070 */
[----:B------:R-:W-:Y:S01]  /*3d60*/  IMAD.HI.U32 R10, R3, R201, RZ ;  /* 0x000000c9030a7227 */ /* 0x000fe200078e00ff */
[----:B------:R-:W-:-:S02]  /*3d70*/  ISETP.GT.U32.AND P1, PT, R0, R195, PT ;  /* 0x000000c30000720c */ /* 0x000fc40003f24070 */
[----:B------:R-:W-:Y:S01]  /*3d80*/  ISETP.GE.AND P6, PT, R13, RZ, PT ;  /* 0x000000ff0d00720c */ /* 0x000fe20003fc6270 */
[----:B------:R-:W-:Y:S01]  /*3d90*/  IMAD.MOV R10, RZ, RZ, -R10 ;  /* 0x000000ffff0a7224 */ /* 0x000fe200078e0a0a */
[C---:B------:R-:W-:Y:S01]  /*3da0*/  LOP3.LUT R13, R2.reuse, 0x9a, RZ, 0xfc, !PT ;  /* 0x0000009a020d7812 */ /* 0x040fe200078efcff */
[--C-:B------:R-:W-:Y:S01]  /*3db0*/  @!P3 IMAD.IADD R199, R199, 0x1, -R0.reuse ;  /* 0x00000001c7c7b824 */ /* 0x100fe200078e0a00 */
[----:B------:R-:W-:Y:S01]  /*3dc0*/  LOP3.LUT R8, R2, 0x96, RZ, 0xfc, !PT ;  /* 0x0000009602087812 */ /* 0x000fe200078efcff */
[C---:B------:R-:W-:Y:S01]  /*3dd0*/  IMAD R201, R0.reuse, R10, R201 ;  /* 0x0000000a00c97224 */ /* 0x040fe200078e02c9 */
[----:B------:R-:W-:Y:S02]  /*3de0*/  IABS R207, R13 ;  /* 0x0000000d00cf7213 */ /* 0x000fe40000000000 */
[----:B------:R-:W-:Y:S01]  /*3df0*/  IABS R203, R8 ;  /* 0x0000000800cb7213 */ /* 0x000fe20000000000 */
[----:B------:R-:W-:Y:S01]  /*3e00*/  @!P4 IMAD.IADD R197, R197, 0x1, -R0 ;  /* 0x00000001c5c5c824 */ /* 0x000fe200078e0a00 */
[----:B------:R-:W-:-:S02]  /*3e10*/  ISETP.GT.U32.AND P3, PT, R0, R199, PT ;  /* 0x000000c70000720c */ /* 0x000fc40003f64070 */
[----:B------:R-:W-:Y:S01]  /*3e20*/  ISETP.GE.AND P0, PT, R12, RZ, PT ;  /* 0x000000ff0c00720c */ /* 0x000fe20003f06270 */
[----:B------:R-:W-:Y:S01]  /*3e30*/  IMAD.HI.U32 R12, R3, R207, RZ ;  /* 0x000000cf030c7227 */ /* 0x000fe200078e00ff */
[----:B------:R-:W-:Y:S02]  /*3e40*/  @!P1 IADD3 R195, R195, -R0, RZ ;  /* 0x80000000c3c39210 */ /* 0x000fe40007ffe0ff */
[----:B------:R-:W-:Y:S01]  /*3e50*/  ISETP.GT.U32.AND P4, PT, R0, R201, PT ;  /* 0x000000c90000720c */ /* 0x000fe20003f84070 */
[----:B------:R-:W-:Y:S01]  /*3e60*/  @!P6 IMAD.MOV R197, RZ, RZ, -R197 ;  /* 0x000000ffffc5e224 */ /* 0x000fe200078e0ac5 */
[----:B------:R-:W-:Y:S01]  /*3e70*/  ISETP.GE.AND P1, PT, R8, RZ, PT ;  /* 0x000000ff0800720c */ /* 0x000fe20003f26270 */
[----:B------:R-:W-:Y:S01]  /*3e80*/  IMAD.HI.U32 R8, R3, R203, RZ ;  /* 0x000000cb03087227 */ /* 0x000fe200078e00ff */
[----:B------:R-:W-:Y:S02]  /*3e90*/  IADD3 R12, -R12, RZ, RZ ;  /* 0x000000ff0c0c7210 */ /* 0x000fe40007ffe1ff */
[----:B------:R-:W-:Y:S01]  /*3ea0*/  LOP3.LUT R10, R2, 0x98, RZ, 0xfc, !PT ;  /* 0x00000098020a7812 */ /* 0x000fe200078efcff */
[----:B------:R-:W-:Y:S01]  /*3eb0*/  IMAD.MOV R8, RZ, RZ, -R8 ;  /* 0x000000ffff087224 */ /* 0x000fe200078e0a08 */
[----:B------:R-:W-:Y:S01]  /*3ec0*/  ISETP.GE.AND P5, PT, R14, RZ, PT ;  /* 0x000000ff0e00720c */ /* 0x000fe20003fa6270 */
[----:B------:R-:W-:Y:S01]  /*3ed0*/  @!P3 IMAD.IADD R199, R199, 0x1, -R0 ;  /* 0x00000001c7c7b824 */ /* 0x000fe200078e0a00 */
[----:B------:R-:W-:Y:S01]  /*3ee0*/  IABS R205, R10 ;  /* 0x0000000a00cd7213 */ /* 0x000fe20000000000 */
[----:B------:R-:W-:Y:S01]  /*3ef0*/  IMAD R203, R0, R8, R203 ;  /* 0x0000000800cb7224 */ /* 0x000fe200078e02cb */
[----:B------:R-:W-:Y:S01]  /*3f00*/  LOP3.LUT R14, R2, 0xa0, RZ, 0xfc, !PT ;  /* 0x000000a0020e7812 */ /* 0x000fe200078efcff */
[----:B------:R-:W-:Y:S01]  /*3f10*/  IMAD R207, R0, R12, R207 ;  /* 0x0000000c00cf7224 */ /* 0x000fe200078e02cf */
[----:B------:R-:W-:Y:S01]  /*3f20*/  @!P4 IADD3 R201, R201, -R0, RZ ;  /* 0x80000000c9c9c210 */ /* 0x000fe20007ffe0ff */
[----:B------:R-:W-:Y:S01]  /*3f30*/  @!P0 IMAD.MOV R195, RZ, RZ, -R195 ;  /* 0x000000ffffc38224 */ /* 0x000fe200078e0ac3 */
[----:B------:R-:W-:Y:S01]  /*3f40*/  ISETP.GE.AND P0, PT, R10, RZ, PT ;  /* 0x000000ff0a00720c */ /* 0x000fe20003f06270 */
[----:B------:R-:W-:Y:S01]  /*3f50*/  IMAD.HI.U32 R10, R3, R205, RZ ;  /* 0x000000cd030a7227 */ /* 0x000fe200078e00ff */
[----:B------:R-:W-:-:S02]  /*3f60*/  ISETP.GT.U32.AND P3, PT, R0, R203, PT ;  /* 0x000000cb0000720c */ /* 0x000fc40003f64070 */
[----:B------:R-:W-:Y:S01]  /*3f70*/  @!P2 IADD3 R199, -R199, RZ, RZ ;  /* 0x000000ffc7c7a210 */ /* 0x000fe20007ffe1ff */
[----:B------:R-:W-:Y:S01]  /*3f80*/  IMAD.MOV R10, RZ, RZ, -R10 ;  /* 0x000000ffff0a7224 */ /* 0x000fe200078e0a0a */
[C---:B------:R-:W-:Y:S02]  /*3f90*/  ISETP.GT.U32.AND P2, PT, R0.reuse, R207, PT ;  /* 0x000000cf0000720c */ /* 0x040fe40003f44070 */
[C---:B------:R-:W-:Y:S01]  /*3fa0*/  ISETP.GT.U32.AND P4, PT, R0.reuse, R201, PT ;  /* 0x000000c90000720c */ /* 0x040fe20003f84070 */
[----:B------:R-:W-:Y:S01]  /*3fb0*/  IMAD R205, R0, R10, R205 ;  /* 0x0000000a00cd7224 */ /* 0x000fe200078e02cd */
[C---:B------:R-:W-:Y:S02]  /*3fc0*/  LOP3.LUT R10, R2.reuse, 0x9c, RZ, 0xfc, !PT ;  /* 0x0000009c020a7812 */ /* 0x040fe400078efcff */
[----:B------:R-:W-:Y:S02]  /*3fd0*/  LOP3.LUT R15, R2, 0xa2, RZ, 0xfc, !PT ;  /* 0x000000a2020f7812 */ /* 0x000fe400078efcff */
[----:B------:R-:W-:Y:S01]  /*3fe0*/  IABS R209, R10 ;  /* 0x0000000a00d17213 */ /* 0x000fe20000000000 */
[----:B------:R-:W-:Y:S01]  /*3ff0*/  @!P3 IMAD.IADD R203, R203, 0x1, -R0 ;  /* 0x00000001cbcbb824 */ /* 0x000fe200078e0a00 */
[----:B------:R-:W-:-:S02]  /*4000*/  IABS R213, R14 ;  /* 0x0000000e00d57213 */ /* 0x000fc40000000000 */
[----:B------:R-:W-:Y:S01]  /*4010*/  IABS R215, R15 ;  /* 0x0000000f00d77213 */ /* 0x000fe20000000000 */
[--C-:B------:R-:W-:Y:S01]  /*4020*/  @!P2 IMAD.IADD R207, R207, 0x1, -R0.reuse ;  /* 0x00000001cfcfa824 */ /* 0x100fe200078e0a00 */
[C---:B------:R-:W-:Y:S01]  /*4030*/  ISETP.GT.U32.AND P3, PT, R0.reuse, R203, PT ;  /* 0x000000cb0000720c */ /* 0x040fe20003f64070 */
[----:B------:R-:W-:Y:S01]  /*4040*/  @!P4 IMAD.IADD R201, R201, 0x1, -R0 ;  /* 0x00000001c9c9c824 */ /* 0x000fe200078e0a00 */
[----:B------:R-:W-:Y:S01]  /*4050*/  ISETP.GE.AND P6, PT, R13, RZ, PT ;  /* 0x000000ff0d00720c */ /* 0x000fe20003fc6270 */
[C---:B------:R-:W-:Y:S01]  /*4060*/  IMAD.HI.U32 R8, R3.reuse, R209, RZ ;  /* 0x000000d103087227 */ /* 0x040fe200078e00ff */
[----:B------:R-:W-:Y:S02]  /*4070*/  ISETP.GT.U32.AND P2, PT, R0, R207, PT ;  /* 0x000000cf0000720c */ /* 0x000fe40003f44070 */
[----:B------:R-:W-:Y:S01]  /*4080*/  LOP3.LUT R13, R2, 0x9e, RZ, 0xfc, !PT ;  /* 0x0000009e020d7812 */ /* 0x000fe200078efcff */
[----:B------:R-:W-:Y:S01]  /*4090*/  @!P5 IMAD.MOV R201, RZ, RZ, -R201 ;  /* 0x000000ffffc9d224 */ /* 0x000fe200078e0ac9 */
[----:B------:R-:W-:Y:S01]  /*40a0*/  ISETP.GE.AND P5, PT, R10, RZ, PT ;  /* 0x000000ff0a00720c */ /* 0x000fe20003fa6270 */
[----:B------:R-:W-:Y:S01]  /*40b0*/  IMAD.HI.U32 R10, R3, R213, RZ ;  /* 0x000000d5030a7227 */ /* 0x000fe200078e00ff */
[----:B------:R-:W-:-:S02]  /*40c0*/  IABS R211, R13 ;  /* 0x0000000d00d37213 */ /* 0x000fc40000000000 */
[----:B------:R-:W-:Y:S01]  /*40d0*/  ISETP.GT.U32.AND P4, PT, R0, R205, PT ;  /* 0x000000cd0000720c */ /* 0x000fe20003f84070 */
[----:B------:R-:W-:Y:S01]  /*40e0*/  IMAD.MOV R8, RZ, RZ, -R8 ;  /* 0x000000ffff087224 */ /* 0x000fe200078e0a08 */
[-C--:B------:R-:W-:Y:S01]  /*40f0*/  @!P3 IADD3 R203, R203, -R0.reuse, RZ ;  /* 0x80000000cbcbb210 */ /* 0x080fe20007ffe0ff */
[----:B------:R-:W-:Y:S01]  /*4100*/  IMAD.HI.U32 R12, R3, R215, RZ ;  /* 0x000000d7030c7227 */ /* 0x000fe200078e00ff */
[----:B------:R-:W-:Y:S02]  /*4110*/  LOP3.LUT R16, R2, 0xb6, RZ, 0xfc, !PT ;  /* 0x000000b602107812 */ /* 0x000fe400078efcff */
[----:B------:R-:W-:Y:S01]  /*4120*/  @!P2 IADD3 R207, R207, -R0, RZ ;  /* 0x80000000cfcfa210 */ /* 0x000fe20007ffe0ff */
[----:B------:R-:W-:Y:S01]  /*4130*/  IMAD.MOV R10, RZ, RZ, -R10 ;  /* 0x000000ffff0a7224 */ /* 0x000fe200078e0a0a */
[----:B------:R-:W-:Y:S01]  /*4140*/  IABS R235, R16 ;  /* 0x0000001000eb7213 */ /* 0x000fe20000000000 */
[----:B------:R-:W-:Y:S01]  /*4150*/  IMAD R209, R0, R8, R209 ;  /* 0x0000000800d17224 */ /* 0x000fe200078e02d1 */
[----:B------:R-:W-:Y:S01]  /*4160*/  LOP3.LUT R17, R2, 0xc6, RZ, 0xfc, !PT ;  /* 0x000000c602117812 */ /* 0x000fe200078efcff */
[----:B------:R-:W-:-:S02]  /*4170*/  IMAD.MOV R12, RZ, RZ, -R12 ;  /* 0x000000ffff0c7224 */ /* 0x000fc400078e0a0c */
[C---:B------:R-:W-:Y:S01]  /*4180*/  IMAD R213, R0.reuse, R10, R213 ;  /* 0x0000000a00d57224 */ /* 0x040fe200078e02d5 */
[C---:B------:R-:W-:Y:S01]  /*4190*/  ISETP.GT.U32.AND P3, PT, R0.reuse, R209, PT ;  /* 0x000000d10000720c */ /* 0x040fe20003f64070 */
[----:B------:R-:W-:Y:S01]  /*41a0*/  IMAD R215, R0, R12, R215 ;  /* 0x0000000c00d77224 */ /* 0x000fe200078e02d7 */
[----:B------:R-:W-:Y:S01]  /*41b0*/  LOP3.LUT R10, R2, 0xa4, RZ, 0xfc, !PT ;  /* 0x000000a4020a7812 */ /* 0x000fe200078efcff */
[----:B------:R-:W-:Y:S01]  /*41c0*/  IMAD.HI.U32 R8, R3, R211, RZ ;  /* 0x000000d303087227 */ /* 0x000fe200078e00ff */
[C---:B------:R-:W-:Y:S02]  /*41d0*/  ISETP.GT.U32.AND P2, PT, R0.reuse, R213, PT ;  /* 0x000000d50000720c */ /* 0x040fe40003f44070 */
[----:B------:R-:W-:Y:S01]  /*41e0*/  IABS R217, R10 ;  /* 0x0000000a00d97213 */ /* 0x000fe20000000000 */
[----:B------:R-:W-:Y:S01]  /*41f0*/  @!P6 IMAD.MOV R207, RZ, RZ, -R207 ;  /* 0x000000ffffcfe224 */ /* 0x000fe200078e0acf */
[----:B------:R-:W-:Y:S01]  /*4200*/  ISETP.GT.U32.AND P6, PT, R0, R215, PT ;  /* 0x000000d70000720c */ /* 0x000fe20003fc4070 */
[----:B------:R-:W-:Y:S01]  /*4210*/  IMAD.MOV R8, RZ, RZ, -R8 ;  /* 0x000000ffff087224 */ /* 0x000fe200078e0a08 */
[----:B------:R-:W-:Y:S01]  /*4220*/  LOP3.LUT R12, R2, 0xa6, RZ, 0xfc, !PT ;  /* 0x000000a6020c7812 */ /* 0x000fe200078efcff */
[----:B------:R-:W-:Y:S01]  /*4230*/  @!P4 IMAD.IADD R205, R205, 0x1, -R0 ;  /* 0x00000001cdcdc824 */ /* 0x000fe200078e0a00 */
[----:B------:R-:W-:Y:S01]  /*4240*/  IABS R251, R17 ;  /* 0x0000001100fb7213 */ /* 0x000fe20000000000 */
[C---:B------:R-:W-:Y:S01]  /*4250*/  IMAD R211, R0.reuse, R8, R211 ;  /* 0x0000000800d37224 */ /* 0x040fe200078e02d3 */
[----:B------:R-:W-:Y:S01]  /*4260*/  IABS R219, R12 ;  /* 0x0000000c00db7213 */ /* 0x000fe20000000000 */
[----:B------:R-:W-:Y:S01]  /*4270*/  IMAD.HI.U32 R8, R3, R217, RZ ;  /* 0x000000d903087227 */ /* 0x000fe200078e00ff */
[----:B------:R-:W-:-:S03]  /*4280*/  ISETP.GT.U32.AND P4, PT, R0, R205, PT ;  /* 0x000000cd0000720c */ /* 0x000fc60003f84070 */
[--C-:B------:R-:W-:Y:S01]  /*4290*/  @!P3 IMAD.IADD R209, R209, 0x1, -R0.reuse ;  /* 0x00000001d1d1b824 */ /* 0x100fe200078e0a00 */
[C---:B------:R-:W-:Y:S01]  /*42a0*/  ISETP.GT.U32.AND P3, PT, R0.reuse, R211, PT ;  /* 0x000000d30000720c */ /* 0x040fe20003f64070 */
[----:B------:R-:W-:Y:S02]  /*42b0*/  @!P2 IMAD.IADD R213, R213, 0x1, -R0 ;  /* 0x00000001d5d5a824 */ /* 0x000fe400078e0a00 */
[----:B------:R-:W-:Y:S02]  /*42c0*/  IMAD.MOV R8, RZ, RZ, -R8 ;  /* 0x000000ffff087224 */ /* 0x000fe400078e0a08 */
[----:B------:R-:W-:Y:S01]  /*42d0*/  @!P1 IMAD.MOV R203, RZ, RZ, -R203 ;  /* 0x000000ffffcb9224 */ /* 0x000fe200078e0acb */
[C---:B------:R-:W-:Y:S01]  /*42e0*/  ISETP.GT.U32.AND P1, PT, R0.reuse, R209, PT ;  /* 0x000000d10000720c */ /* 0x040fe20003f24070 */
[----:B------:R-:W-:Y:S01]  /*42f0*/  @!P6 IMAD.IADD R215, R215, 0x1, -R0 ;  /* 0x00000001d7d7e824 */ /* 0x000fe200078e0a00 */
[C---:B------:R-:W-:Y:S01]  /*4300*/  ISETP.GT.U32.AND P6, PT, R0.reuse, R213, PT ;  /* 0x000000d50000720c */ /* 0x040fe20003fc4070 */
[----:B------:R-:W-:Y:S01]  /*4310*/  IMAD R217, R0, R8, R217 ;  /* 0x0000000800d97224 */ /* 0x000fe200078e02d9 */
[----:B------:R-:W-:Y:S01]  /*4320*/  @!P4 IADD3 R205, R205, -R0, RZ ;  /* 0x80000000cdcdc210 */ /* 0x000fe20007ffe0ff */
[----:B------:R-:W-:Y:S01]  /*4330*/  IMAD.HI.U32 R8, R3, R219, RZ ;  /* 0x000000db03087227 */ /* 0x000fe200078e00ff */
[----:B------:R-:W-:-:S02]  /*4340*/  ISETP.GE.AND P4, PT, R13, RZ, PT ;  /* 0x000000ff0d00720c */ /* 0x000fc40003f86270 */
[----:B------:R-:W-:Y:S01]  /*4350*/  LOP3.LUT R13, R2, 0xa8, RZ, 0xfc, !PT ;  /* 0x000000a8020d7812 */ /* 0x000fe200078efcff */
[----:B------:R-:W-:Y:S01]  /*4360*/  IMAD.MOV R8, RZ, RZ, -R8 ;  /* 0x000000ffff087224 */ /* 0x000fe200078e0a08 */
[----:B------:R-:W-:Y:S01]  /*4370*/  @!P3 IADD3 R211, R211, -R0, RZ ;  /* 0x80000000d3d3b210 */ /* 0x000fe20007ffe0ff */
[----:B------:R-:W-:Y:S01]  /*4380*/  @!P0 IMAD.MOV R205, RZ, RZ, -R205 ;  /* 0x000000ffffcd8224 */ /* 0x000fe200078e0acd */
[----:B------:R-:W-:Y:S01]  /*4390*/  ISETP.GE.AND P0, PT, R14, RZ, PT ;  /* 0x000000ff0e00720c */ /* 0x000fe20003f06270 */
[----:B------:R-:W-:Y:S01]  /*43a0*/  IMAD R219, R0, R8, R219 ;  /* 0x0000000800db7224 */ /* 0x000fe200078e02db */
[----:B------:R-:W-:Y:S01]  /*43b0*/  LOP3.LUT R14, R2, 0xaa, RZ, 0xfc, !PT ;  /* 0x000000aa020e7812 */ /* 0x000fe200078efcff */
[--C-:B------:R-:W-:Y:S01]  /*43c0*/  @!P1 IMAD.IADD R209, R209, 0x1, -R0.reuse ;  /* 0x00000001d1d19824 */ /* 0x100fe200078e0a00 */
[----:B------:R-:W-:Y:S01]  /*43d0*/  IABS R221, R13 ;  /* 0x0000000d00dd7213 */ /* 0x000fe20000000000 */
[----:B------:R-:W-:Y:S01]  /*43e0*/  @!P6 IMAD.IADD R213, R213, 0x1, -R0 ;  /* 0x00000001d5d5e824 */ /* 0x000fe200078e0a00 */
[----:B------:R-:W-:-:S02]  /*43f0*/  ISETP.GT.U32.AND P6, PT, R0, R219, PT ;  /* 0x000000db0000720c */ /* 0x000fc40003fc4070 */
[----:B------:R-:W-:Y:S01]  /*4400*/  @!P5 IADD3 R209, -R209, RZ, RZ ;  /* 0x000000ffd1d1d210 */ /* 0x000fe20007ffe1ff */
[----:B------:R-:W-:Y:S01]  /*4410*/  IMAD.HI.U32 R8, R3, R221, RZ ;  /* 0x000000dd03087227 */ /* 0x000fe200078e00ff */
[C---:B------:R-:W-:Y:S02]  /*4420*/  ISETP.GT.U32.AND P5, PT, R0.reuse, R215, PT ;  /* 0x000000d70000720c */ /* 0x040fe40003fa4070 */
[----:B------:R-:W-:Y:S01]  /*4430*/  ISETP.GT.U32.AND P2, PT, R0, R211, PT ;  /* 0x000000d30000720c */ /* 0x000fe20003f44070 */
[----:B------:R-:W-:Y:S01]  /*4440*/  IMAD.MOV R8, RZ, RZ, -R8 ;  /* 0x000000ffff087224 */ /* 0x000fe200078e0a08 */
[----:B------:R-:W-:Y:S01]  /*4450*/  ISETP.GE.AND P1, PT, R15, RZ, PT ;  /* 0x000000ff0f00720c */ /* 0x000fe20003f26270 */
[----:B------:R-:W-:Y:S01]  /*4460*/  @!P0 IMAD.MOV R213, RZ, RZ, -R213 ;  /* 0x000000ffffd58224 */ /* 0x000fe200078e0ad5 */
[----:B------:R-:W-:Y:S01]  /*4470*/  LOP3.LUT R15, R2, 0xac, RZ, 0xfc, !PT ;  /* 0x000000ac020f7812 */ /* 0x000fe200078efcff */
[----:B------:R-:W-:Y:S01]  /*4480*/  IMAD R221, R0, R8, R221 ;  /* 0x0000000800dd7224 */ /* 0x000fe200078e02dd */
[----:B------:R-:W-:-:S02]  /*4490*/  IABS R223, R14 ;  /* 0x0000000e00df7213 */ /* 0x000fc40000000000 */
[----:B------:R-:W-:Y:S02]  /*44a0*/  ISETP.GE.AND P3, PT, R10, RZ, PT ;  /* 0x000000ff0a00720c */ /* 0x000fe40003f66270 */
[----:B------:R-:W-:Y:S01]  /*44b0*/  IABS R225, R15 ;  /* 0x0000000f00e17213 */ /* 0x000fe20000000000 */
[----:B------:R-:W-:Y:S01]  /*44c0*/  IMAD.HI.U32 R10, R3, R223, RZ ;  /* 0x000000df030a7227 */ /* 0x000fe200078e00ff */
[-C--:B------:R-:W-:Y:S02]  /*44d0*/  @!P6 IADD3 R219, R219, -R0.reuse, RZ ;  /* 0x80000000dbdbe210 */ /* 0x080fe40007ffe0ff */
[----:B------:R-:W-:Y:S01]  /*44e0*/  @!P5 IADD3 R215, R215, -R0, RZ ;  /* 0x80000000d7d7d210 */ /* 0x000fe20007ffe0ff */
[----:B------:R-:W-:Y:S01]  /*44f0*/  IMAD.MOV R10, RZ, RZ, -R10 ;  /* 0x000000ffff0a7224 */ /* 0x000fe200078e0a0a */
[----:B------:R-:W-:Y:S01]  /*4500*/  ISETP.GE.AND P5, PT, R12, RZ, PT ;  /* 0x000000ff0c00720c */ /* 0x000fe20003fa6270 */
[----:B------:R-:W-:Y:S01]  /*4510*/  IMAD.HI.U32 R12, R3, R225, RZ ;  /* 0x000000e1030c7227 */ /* 0x000fe200078e00ff */
[----:B------:R-:W-:-:S02]  /*4520*/  ISETP.GT.U32.AND P6, PT, R0, R219, PT ;  /* 0x000000db0000720c */ /* 0x000fc40003fc4070 */
[C---:B------:R-:W-:Y:S01]  /*4530*/  ISETP.GT.U32.AND P0, PT, R0.reuse, R221, PT ;  /* 0x000000dd0000720c */ /* 0x040fe20003f04070 */
[----:B------:R-:W-:Y:S01]  /*4540*/  @!P2 IMAD.IADD R211, R211, 0x1, -R0 ;  /* 0x00000001d3d3a824 */ /* 0x000fe200078e0a00 */
[C---:B------:R-:W-:Y:S01]  /*4550*/  ISETP.GT.U32.AND P2, PT, R0.reuse, R217, PT ;  /* 0x000000d90000720c */ /* 0x040fe20003f44070 */
[----:B------:R-:W-:Y:S01]  /*4560*/  IMAD.MOV R12, RZ, RZ, -R12 ;  /* 0x000000ffff0c7224 */ /* 0x000fe200078e0a0c */
[----:B------:R-:W-:Y:S01]  /*4570*/  @!P1 IADD3 R215, -R215, RZ, RZ ;  /* 0x000000ffd7d79210 */ /* 0x000fe20007ffe1ff */
[C---:B------:R-:W-:Y:S02]  /*4580*/  IMAD R223, R0.reuse, R10, R223 ;  /* 0x0000000a00df7224 */ /* 0x040fe400078e02df */
[----:B------:R-:W-:Y:S01]  /*4590*/  IMAD R225, R0, R12, R225 ;  /* 0x0000000c00e17224 */ /* 0x000fe200078e02e1 */
[----:B------:R-:W-:Y:S01]  /*45a0*/  LOP3.LUT R12, R2, 0xae, RZ, 0xfc, !PT ;  /* 0x000000ae020c7812 */ /* 0x000fe200078efcff */
[----:B------:R-:W-:Y:S01]  /*45b0*/  @!P4 IMAD.MOV R211, RZ, RZ, -R211 ;  /* 0x000000ffffd3c224 */ /* 0x000fe200078e0ad3 */
[C---:B------:R-:W-:Y:S01]  /*45c0*/  ISETP.GT.U32.AND P1, PT, R0.reuse, R223, PT ;  /* 0x000000df0000720c */ /* 0x040fe20003f24070 */
[--C-:B------:R-:W-:Y:S01]  /*45d0*/  @!P6 IMAD.IADD R219, R219, 0x1, -R0.reuse ;  /* 0x00000001dbdbe824 */ /* 0x100fe200078e0a00 */
[----:B------:R-:W-:Y:S01]  /*45e0*/  ISETP.GT.U32.AND P6, PT, R0, R225, PT ;  /* 0x000000e10000720c */ /* 0x000fe20003fc4070 */
[--C-:B------:R-:W-:Y:S01]  /*45f0*/  @!P0 IMAD.IADD R221, R221, 0x1, -R0.reuse ;  /* 0x00000001dddd8824 */ /* 0x100fe200078e0a00 */
[----:B------:R-:W-:Y:S01]  /*4600*/  IABS R227, R12 ;  /* 0x0000000c00e37213 */ /* 0x000fe20000000000 */
[----:B------:R-:W-:Y:S01]  /*4610*/  @!P2 IMAD.IADD R217, R217, 0x1, -R0 ;  /* 0x00000001d9d9a824 */ /* 0x000fe200078e0a00 */
[----:B------:R-:W-:-:S02]  /*4620*/  ISETP.GE.AND P2, PT, R13, RZ, PT ;  /* 0x000000ff0d00720c */ /* 0x000fc40003f46270 */
[----:B------:R-:W-:Y:S01]  /*4630*/  LOP3.LUT R13, R2, 0xb0, RZ, 0xfc, !PT ;  /* 0x000000b0020d7812 */ /* 0x000fe200078efcff */
[----:B------:R-:W-:Y:S01]  /*4640*/  IMAD.HI.U32 R8, R3, R227, RZ ;  /* 0x000000e303087227 */ /* 0x000fe200078e00ff */
[C---:B------:R-:W-:Y:S02]  /*4650*/  ISETP.GT.U32.AND P4, PT, R0.reuse, R217, PT ;  /* 0x000000d90000720c */ /* 0x040fe40003f84070 */
[----:B------:R-:W-:Y:S01]  /*4660*/  IABS R229, R13 ;  /* 0x0000000d00e57213 */ /* 0x000fe20000000000 */
[----:B------:R-:W-:Y:S01]  /*4670*/  IMAD.MOV R10, RZ, RZ, -R8 ;  /* 0x000000ffff0a7224 */ /* 0x000fe200078e0a08 */
[----:B------:R-:W-:Y:S01]  /*4680*/  @!P1 IADD3 R223, R223, -R0, RZ ;  /* 0x80000000dfdf9210 */ /* 0x000fe20007ffe0ff */
[----:B------:R-:W-:Y:S01]  /*4690*/  @!P6 IMAD.IADD R225, R225, 0x1, -R0 ;  /* 0x00000001e1e1e824 */ /* 0x000fe200078e0a00 */
[C---:B------:R-:W-:Y:S01]  /*46a0*/  ISETP.GT.U32.AND P1, PT, R0.reuse, R221, PT ;  /* 0x000000dd0000720c */ /* 0x040fe20003f24070 */
[----:B------:R-:W-:Y:S01]  /*46b0*/  IMAD.HI.U32 R8, R3, R229, RZ ;  /* 0x000000e503087227 */ /* 0x000fe200078e00ff */
[----:B------:R-:W-:-:S02]  /*46c0*/  ISETP.GT.U32.AND P6, PT, R0, R223, PT ;  /* 0x000000df0000720c */ /* 0x000fc40003fc4070 */
[----:B------:R-:W-:Y:S01]  /*46d0*/  ISETP.GE.AND P0, PT, R15, RZ, PT ;  /* 0x000000ff0f00720c */ /* 0x000fe20003f06270 */
[----:B------:R-:W-:Y:S01]  /*46e0*/  IMAD R227, R0, R10, R227 ;  /* 0x0000000a00e37224 */ /* 0x000fe200078e02e3 */
[----:B------:R-:W-:Y:S01]  /*46f0*/  IADD3 R8, -R8, RZ, RZ ;  /* 0x000000ff08087210 */ /* 0x000fe20007ffe1ff */
[--C-:B------:R-:W-:Y:S01]  /*4700*/  @!P4 IMAD.IADD R217, R217, 0x1, -R0.reuse ;  /* 0x00000001d9d9c824 */ /* 0x100fe200078e0a00 */
[----:B------:R-:W-:Y:S02]  /*4710*/  ISETP.GE.AND P4, PT, R14, RZ, PT ;  /* 0x000000ff0e00720c */ /* 0x000fe40003f86270 */
[----:B------:R-:W-:Y:S01]  /*4720*/  LOP3.LUT R14, R2, 0xb2, RZ, 0xfc, !PT ;  /* 0x000000b2020e7812 */ /* 0x000fe200078efcff */
[----:B------:R-:W-:Y:S01]  /*4730*/  IMAD R229, R0, R8, R229 ;  /* 0x0000000800e57224 */ /* 0x000fe200078e02e5 */
[----:B------:R-:W-:Y:S01]  /*4740*/  LOP3.LUT R15, R2, 0xb4, RZ, 0xfc, !PT ;  /* 0x000000b4020f7812 */ /* 0x000fe200078efcff */
[--C-:B------:R-:W-:Y:S01]  /*4750*/  @!P1 IMAD.IADD R221, R221, 0x1, -R0.reuse ;  /* 0x00000001dddd9824 */ /* 0x100fe200078e0a00 */
[C---:B------:R-:W-:Y:S01]  /*4760*/  ISETP.GT.U32.AND P1, PT, R0.reuse, R227, PT ;  /* 0x000000e30000720c */ /* 0x040fe20003f24070 */
[----:B------:R-:W-:Y:S01]  /*4770*/  @!P6 IMAD.IADD R223, R223, 0x1, -R0 ;  /* 0x00000001dfdfe824 */ /* 0x000fe200078e0a00 */
[C---:B------:R-:W-:Y:S01]  /*4780*/  ISETP.GT.U32.AND P6, PT, R0.reuse, R229, PT ;  /* 0x000000e50000720c */ /* 0x040fe20003fc4070 */
[----:B------:R-:W-:Y:S01]  /*4790*/  @!P3 IMAD.MOV R217, RZ, RZ, -R217 ;  /* 0x000000ffffd9b224 */ /* 0x000fe200078e0ad9 */
[----:B------:R-:W-:Y:S01]  /*47a0*/  IABS R231, R14 ;  /* 0x0000000e00e77213 */ /* 0x000fe20000000000 */
[----:B------:R-:W-:Y:S01]  /*47b0*/  @!P2 IMAD.MOV R221, RZ, RZ, -R221 ;  /* 0x000000ffffdda224 */ /* 0x000fe200078e0add */
[----:B------:R-:W-:Y:S01]  /*47c0*/  IABS R233, R15 ;  /* 0x0000000f00e97213 */ /* 0x000fe20000000000 */
[----:B------:R-:W-:Y:S01]  /*47d0*/  @!P4 IMAD.MOV R223, RZ, RZ, -R223 ;  /* 0x000000ffffdfc224 */ /* 0x000fe200078e0adf */
[----:B------:R-:W-:Y:S01]  /*47e0*/  @!P5 IADD3 R219, -R219, RZ, RZ ;  /* 0x000000ffdbdbd210 */ /* 0x000fe20007ffe1ff */
[----:B------:R-:W-:Y:S01]  /*47f0*/  IMAD.HI.U32 R8, R3, R231, RZ ;  /* 0x000000e703087227 */ /* 0x000fe200078e00ff */
[----:B------:R-:W-:-:S02]  /*4800*/  ISETP.GT.U32.AND P3, PT, R0, R225, PT ;  /* 0x000000e10000720c */ /* 0x000fc40003f64070 */
[----:B------:R-:W-:Y:S01]  /*4810*/  ISETP.GE.AND P4, PT, R14, RZ, PT ;  /* 0x000000ff0e00720c */ /* 0x000fe20003f86270 */
[--C-:B------:R-:W-:Y:S01]  /*4820*/  @!P1 IMAD.IADD R227, R227, 0x1, -R0.reuse ;  /* 0x00000001e3e39824 */ /* 0x100fe200078e0a00 */
[----:B------:R-:W-:Y:S01]  /*4830*/  IADD3 R10, -R8, RZ, RZ ;  /* 0x000000ff080a7210 */ /* 0x000fe20007ffe1ff */
[----:B------:R-:W-:Y:S01]  /*4840*/  @!P6 IMAD.IADD R229, R229, 0x1, -R0 ;  /* 0x00000001e5e5e824 */ /* 0x000fe200078e0a00 */
[----:B------:R-:W-:Y:S01]  /*4850*/  ISETP.GE.AND P1, PT, R13, RZ, PT ;  /* 0x000000ff0d00720c */ /* 0x000fe20003f26270 */
[C---:B------:R-:W-:Y:S01]  /*4860*/  IMAD.HI.U32 R8, R3.reuse, R233, RZ ;  /* 0x000000e903087227 */ /* 0x040fe200078e00ff */
[C---:B------:R-:W-:Y:S02]  /*4870*/  ISETP.GT.U32.AND P6, PT, R0.reuse, R227, PT ;  /* 0x000000e30000720c */ /* 0x040fe40003fc4070 */
[C---:B------:R-:W-:Y:S01]  /*4880*/  ISETP.GT.U32.AND P2, PT, R0.reuse, R229, PT ;  /* 0x000000e50000720c */ /* 0x040fe20003f44070 */
[----:B------:R-:W-:Y:S01]  /*4890*/  IMAD R231, R0, R10, R231 ;  /* 0x0000000a00e77224 */ /* 0x000fe200078e02e7 */
[C---:B------:R-:W-:Y:S01]  /*48a0*/  LOP3.LUT R13, R2.reuse, 0xbc, RZ, 0xfc, !PT ;  /* 0x000000bc020d7812 */ /* 0x040fe200078efcff */
[----:B------:R-:W-:Y:S01]  /*48b0*/  IMAD.MOV R10, RZ, RZ, -R8 ;  /* 0x000000ffff0a7224 */ /* 0x000fe200078e0a08 */
[----:B------:R-:W-:Y:S01]  /*48c0*/  LOP3.LUT R14, R2, 0xbe, RZ, 0xfc, !PT ;  /* 0x000000be020e7812 */ /* 0x000fe200078efcff */
[----:B------:R-:W-:Y:S01]  /*48d0*/  IMAD.HI.U32 R8, R3, R235, RZ ;  /* 0x000000eb03087227 */ /* 0x000fe200078e00ff */
[----:B------:R-:W-:-:S02]  /*48e0*/  ISETP.GT.U32.AND P5, PT, R0, R231, PT ;  /* 0x000000e70000720c */ /* 0x000fc40003fa4070 */
[----:B------:R-:W-:Y:S01]  /*48f0*/  IABS R241, R13 ;  /* 0x0000000d00f17213 */ /* 0x000fe20000000000 */
[----:B------:R-:W-:Y:S01]  /*4900*/  IMAD R233, R0, R10, R233 ;  /* 0x0000000a00e97224 */ /* 0x000fe200078e02e9 */
[----:B------:R-:W-:Y:S01]  /*4910*/  LOP3.LUT R10, R2, 0xb8, RZ, 0xfc, !PT ;  /* 0x000000b8020a7812 */ /* 0x000fe200078efcff */
[--C-:B------:R-:W-:Y:S01]  /*4920*/  @!P6 IMAD.IADD R227, R227, 0x1, -R0.reuse ;  /* 0x00000001e3e3e824 */ /* 0x100fe200078e0a00 */
[----:B------:R-:W-:Y:S01]  /*4930*/  IADD3 R8, -R8, RZ, RZ ;  /* 0x000000ff08087210 */ /* 0x000fe20007ffe1ff */
[--C-:B------:R-:W-:Y:S01]  /*4940*/  @!P3 IMAD.IADD R225, R225, 0x1, -R0.reuse ;  /* 0x00000001e1e1b824 */ /* 0x100fe200078e0a00 */
[C---:B------:R-:W-:Y:S01]  /*4950*/  ISETP.GT.U32.AND P6, PT, R0.reuse, R233, PT ;  /* 0x000000e90000720c */ /* 0x040fe20003fc4070 */
[--C-:B------:R-:W-:Y:S01]  /*4960*/  @!P2 IMAD.IADD R229, R229, 0x1, -R0.reuse ;  /* 0x00000001e5e5a824 */ /* 0x100fe200078e0a00 */
[----:B------:R-:W-:Y:S01]  /*4970*/  IABS R237, R10 ;  /* 0x0000000a00ed7213 */ /* 0x000fe20000000000 */
[----:B------:R-:W-:Y:S01]  /*4980*/  IMAD R235, R0, R8, R235 ;  /* 0x0000000800eb7224 */ /* 0x000fe200078e02eb */
[----:B------:R-:W-:Y:S01]  /*4990*/  ISETP.GE.AND P3, PT, R12, RZ, PT ;  /* 0x000000ff0c00720c */ /* 0x000fe20003f66270 */
[----:B------:R-:W-:Y:S01]  /*49a0*/  @!P5 IMAD.IADD R231, R231, 0x1, -R0 ;  /* 0x00000001e7e7d824 */ /* 0x000fe200078e0a00 */
[----:B------:R-:W-:Y:S01]  /*49b0*/  LOP3.LUT R12, R2, 0xba, RZ, 0xfc, !PT ;  /* 0x000000ba020c7812 */ /* 0x000fe200078efcff */
[----:B------:R-:W-:Y:S01]  /*49c0*/  IMAD.HI.U32 R8, R3, R237, RZ ;  /* 0x000000ed03087227 */ /* 0x000fe200078e00ff */
[----:B------:R-:W-:-:S02]  /*49d0*/  ISETP.GE.AND P5, PT, R10, RZ, PT ;  /* 0x000000ff0a00720c */ /* 0x000fc40003fa6270 */
[----:B------:R-:W-:Y:S01]  /*49e0*/  IABS R239, R12 ;  /* 0x0000000c00ef7213 */ /* 0x000fe20000000000 */
[----:B------:R-:W-:Y:S01]  /*49f0*/  IMAD.MOV R8, RZ, RZ, -R8 ;  /* 0x000000ffff087224 */ /* 0x000fe200078e0a08 */
[----:B------:R-:W-:Y:S01]  /*4a00*/  IABS R243, R14 ;  /* 0x0000000e00f37213 */ /* 0x000fe20000000000 */
[----:B------:R-:W-:Y:S01]  /*4a10*/  @!P1 IMAD.MOV R229, RZ, RZ, -R229 ;  /* 0x000000ffffe59224 */ /* 0x000fe200078e0ae5 */
[----:B------:R-:W-:Y:S01]  /*4a20*/  @!P6 IADD3 R233, R233, -R0, RZ ;  /* 0x80000000e9e9e210 */ /* 0x000fe20007ffe0ff */
[C---:B------:R-:W-:Y:S01]  /*4a30*/  IMAD R237, R0.reuse, R8, R237 ;  /* 0x0000000800ed7224 */ /* 0x040fe200078e02ed */
[C---:B------:R-:W-:Y:S01]  /*4a40*/  ISETP.GT.U32.AND P6, PT, R0.reuse, R231, PT ;  /* 0x000000e70000720c */ /* 0x040fe20003fc4070 */
[----:B------:R-:W-:Y:S01]  /*4a50*/  @!P3 IMAD.MOV R227, RZ, RZ, -R227 ;  /* 0x000000ffffe3b224 */ /* 0x000fe200078e0ae3 */
[C---:B------:R-:W-:Y:S01]  /*4a60*/  ISETP.GT.U32.AND P1, PT, R0.reuse, R235, PT ;  /* 0x000000eb0000720c */ /* 0x040fe20003f24070 */
[----:B------:R-:W-:Y:S01]  /*4a70*/  @!P0 IMAD.MOV R225, RZ, RZ, -R225 ;  /* 0x000000ffffe18224 */ /* 0x000fe200078e0ae1 */
[----:B------:R-:W-:Y:S01]  /*4a80*/  ISETP.GT.U32.AND P3, PT, R0, R233, PT ;  /* 0x000000e90000720c */ /* 0x000fe20003f64070 */
[----:B------:R-:W-:Y:S01]  /*4a90*/  IMAD.HI.U32 R8, R3, R239, RZ ;  /* 0x000000ef03087227 */ /* 0x000fe200078e00ff */
[----:B------:R-:W-:-:S02]  /*4aa0*/  ISETP.GE.AND P0, PT, R15, RZ, PT ;  /* 0x000000ff0f00720c */ /* 0x000fc40003f06270 */
[----:B------:R-:W-:Y:S01]  /*4ab0*/  LOP3.LUT R15, R2, 0xc2, RZ, 0xfc, !PT ;  /* 0x000000c2020f7812 */ /* 0x000fe200078efcff */
[----:B------:R-:W-:Y:S01]  /*4ac0*/  IMAD.HI.U32 R10, R3, R241, RZ ;  /* 0x000000f1030a7227 */ /* 0x000fe200078e00ff */
[----:B------:R-:W-:Y:S02]  /*4ad0*/  ISETP.GE.AND P2, PT, R16, RZ, PT ;  /* 0x000000ff1000720c */ /* 0x000fe40003f46270 */
[----:B------:R-:W-:Y:S01]  /*4ae0*/  IABS R247, R15 ;  /* 0x0000000f00f77213 */ /* 0x000fe20000000000 */
[----:B------:R-:W-:Y:S01]  /*4af0*/  IMAD.MOV R10, RZ, RZ, -R10 ;  /* 0x000000ffff0a7224 */ /* 0x000fe200078e0a0a */
[-C--:B------:R-:W-:Y:S02]  /*4b00*/  @!P6 IADD3 R231, R231, -R0.reuse, RZ ;  /* 0x80000000e7e7e210 */ /* 0x080fe40007ffe0ff */
[----:B------:R-:W-:Y:S01]  /*4b10*/  ISETP.GT.U32.AND P6, PT, R0, R237, PT ;  /* 0x000000ed0000720c */ /* 0x000fe20003fc4070 */
[----:B------:R-:W-:Y:S01]  /*4b20*/  @!P3 IMAD.IADD R233, R233, 0x1, -R0 ;  /* 0x00000001e9e9b824 */ /* 0x000fe200078e0a00 */
[----:B------:R-:W-:Y:S01]  /*4b30*/  @!P1 IADD3 R235, R235, -R0, RZ ;  /* 0x80000000ebeb9210 */ /* 0x000fe20007ffe0ff */
[----:B------:R-:W-:Y:S01]  /*4b40*/  @!P4 IMAD.MOV R231, RZ, RZ, -R231 ;  /* 0x000000ffffe7c224 */ /* 0x000fe200078e0ae7 */
[----:B------:R-:W-:Y:S01]  /*4b50*/  ISETP.GE.AND P3, PT, R12, RZ, PT ;  /* 0x000000ff0c00720c */ /* 0x000fe20003f66270 */
[----:B------:R-:W-:Y:S01]  /*4b60*/  IMAD.MOV R12, RZ, RZ, -R8 ;  /* 0x000000ffff0c7224 */ /* 0x000fe200078e0a08 */
[----:B------:R-:W-:Y:S01]  /*4b70*/  @!P0 IADD3 R233, -R233, RZ, RZ ;  /* 0x000000ffe9e98210 */ /* 0x000fe20007ffe1ff */
[----:B------:R-:W-:Y:S01]  /*4b80*/  IMAD.HI.U32 R8, R3, R243, RZ ;  /* 0x000000f303087227 */ /* 0x000fe200078e00ff */
[----:B------:R-:W-:-:S02]  /*4b90*/  ISETP.GE.AND P1, PT, R13, RZ, PT ;  /* 0x000000ff0d00720c */ /* 0x000fc40003f26270 */
[----:B------:R-:W-:Y:S01]  /*4ba0*/  LOP3.LUT R13, R2, 0xc0, RZ, 0xfc, !PT ;  /* 0x000000c0020d7812 */ /* 0x000fe200078efcff */
[----:B------:R-:W-:Y:S01]  /*4bb0*/  IMAD R239, R0, R12, R239 ;  /* 0x0000000c00ef7224 */ /* 0x000fe200078e02ef */
[----:B------:R-:W-:Y:S01]  /*4bc0*/  LOP3.LUT R16, R2, 0xc4, RZ, 0xfc, !PT ;  /* 0x000000c402107812 */ /* 0x000fe200078efcff */
[----:B------:R-:W-:Y:S01]  /*4bd0*/  @!P6 IMAD.IADD R237, R237, 0x1, -R0 ;  /* 0x00000001edede824 */ /* 0x000fe200078e0a00 */
[C---:B------:R-:W-:Y:S01]  /*4be0*/  ISETP.GT.U32.AND P6, PT, R0.reuse, R235, PT ;  /* 0x000000eb0000720c */ /* 0x040fe20003fc4070 */
[C---:B------:R-:W-:Y:S01]  /*4bf0*/  IMAD R241, R0.reuse, R10, R241 ;  /* 0x0000000a00f17224 */ /* 0x040fe200078e02f1 */
[C---:B------:R-:W-:Y:S01]  /*4c00*/  ISETP.GT.U32.AND P0, PT, R0.reuse, R239, PT ;  /* 0x000000ef0000720c */ /* 0x040fe20003f04070 */
[----:B------:R-:W-:Y:S01]  /*4c10*/  IMAD.MOV R8, RZ, RZ, -R8 ;  /* 0x000000ffff087224 */ /* 0x000fe200078e0a08 */
[----:B------:R-:W-:Y:S01]  /*4c20*/  ISETP.GT.U32.AND P4, PT, R0, R237, PT ;  /* 0x000000ed0000720c */ /* 0x000fe20003f84070 */
[----:B------:R-:W-:Y:S01]  /*4c30*/  IMAD.HI.U32 R10, R3, R247, RZ ;  /* 0x000000f7030a7227 */ /* 0x000fe200078e00ff */
[----:B------:R-:W-:-:S02]  /*4c40*/  IABS R245, R13 ;  /* 0x0000000d00f57213 */ /* 0x000fc40000000000 */
[----:B------:R-:W-:Y:S01]  /*4c50*/  IABS R249, R16 ;  /* 0x0000001000f97213 */ /* 0x000fe20000000000 */
[----:B------:R-:W-:Y:S01]  /*4c60*/  IMAD R243, R0, R8, R243 ;  /* 0x0000000800f37224 */ /* 0x000fe200078e02f3 */
[----:B------:R-:W-:Y:S01]  /*4c70*/  IADD3 R12, -R10, RZ, RZ ;  /* 0x000000ff0a0c7210 */ /* 0x000fe20007ffe1ff */
[----:B------:R-:W-:-:S04]  /*4c80*/  IMAD.HI.U32 R8, R3, R245, RZ ;  /* 0x000000f503087227 */ /* 0x000fc800078e00ff */
[--C-:B------:R-:W-:Y:S01]  /*4c90*/  @!P6 IMAD.IADD R235, R235, 0x1, -R0.reuse ;  /* 0x00000001ebebe824 */ /* 0x100fe200078e0a00 */
[C---:B------:R-:W-:Y:S01]  /*4ca0*/  ISETP.GT.U32.AND P6, PT, R0.reuse, R241, PT ;  /* 0x000000f10000720c */ /* 0x040fe20003fc4070 */
[--C-:B------:R-:W-:Y:S01]  /*4cb0*/  @!P4 IMAD.IADD R237, R237, 0x1, -R0.reuse ;  /* 0x00000001ededc824 */ /* 0x100fe200078e0a00 */
[----:B------:R-:W-:Y:S01]  /*4cc0*/  ISETP.GT.U32.AND P4, PT, R0, R243, PT ;  /* 0x000000f30000720c */ /* 0x000fe20003f84070 */
[--C-:B------:R-:W-:Y:S01]  /*4cd0*/  @!P0 IMAD.IADD R239, R239, 0x1, -R0.reuse ;  /* 0x00000001efef8824 */ /* 0x100fe200078e0a00 */
[----:B------:R-:W-:Y:S01]  /*4ce0*/  IADD3 R8, -R8, RZ, RZ ;  /* 0x000000ff08087210 */ /* 0x000fe20007ffe1ff */
[----:B------:R-:W-:Y:S01]  /*4cf0*/  IMAD R247, R0, R12, R247 ;  /* 0x0000000c00f77224 */ /* 0x000fe200078e02f7 */
[----:B------:R-:W-:Y:S01]  /*4d00*/  ISETP.GE.AND P0, PT, R14, RZ, PT ;  /* 0x000000ff0e00720c */ /* 0x000fe20003f06270 */
[----:B------:R-:W-:Y:S01]  /*4d10*/  IMAD.HI.U32 R10, R3, R251, RZ ;  /* 0x000000fb030a7227 */ /* 0x000fe200078e00ff */
[C---:B------:R-:W-:Y:S02]  /*4d20*/  LOP3.LUT R14, R2.reuse, 0xca, RZ, 0xfc, !PT ;  /* 0x000000ca020e7812 */ /* 0x040fe400078efcff */
[----:B------:R-:W-:Y:S01]  /*4d30*/  LOP3.LUT R12, R2, 0xc8, RZ, 0xfc, !PT ;  /* 0x000000c8020c7812 */ /* 0x000fe200078efcff */
[----:B------:R-:W-:Y:S01]  /*4d40*/  IMAD R245, R0, R8, R245 ;  /* 0x0000000800f57224 */ /* 0x000fe200078e02f5 */
[----:B------:R-:W-:Y:S01]  /*4d50*/  IADD3 R10, -R10, RZ, RZ ;  /* 0x000000ff0a0a7210 */ /* 0x000fe20007ffe1ff */
[--C-:B------:R-:W-:Y:S01]  /*4d60*/  @!P6 IMAD.IADD R241, R241, 0x1, -R0.reuse ;  /* 0x00000001f1f1e824 */ /* 0x100fe200078e0a00 */
[C---:B------:R-:W-:Y:S01]  /*4d70*/  ISETP.GT.U32.AND P6, PT, R0.reuse, R239, PT ;  /* 0x000000ef0000720c */ /* 0x040fe20003fc4070 */
[----:B------:R-:W-:Y:S01]  /*4d80*/  @!P4 IMAD.IADD R243, R243, 0x1, -R0 ;  /* 0x00000001f3f3c824 */ /* 0x000fe200078e0a00 */
[----:B------:R-:W-:Y:S01]  /*4d90*/  IABS R18, R14 ;  /* 0x0000000e00127213 */ /* 0x000fe20000000000 */
[----:B------:R-:W-:Y:S01]  /*4da0*/  IMAD.HI.U32 R8, R3, R249, RZ ;  /* 0x000000f903087227 */ /* 0x000fe200078e00ff */
[----:B------:R-:W-:-:S02]  /*4db0*/  ISETP.GT.U32.AND P4, PT, R0, R241, PT ;  /* 0x000000f10000720c */ /* 0x000fc40003f84070 */
[----:B------:R-:W-:Y:S01]  /*4dc0*/  IABS R44, R12 ;  /* 0x0000000c002c7213 */ /* 0x000fe20000000000 */
[----:B------:R-:W-:Y:S02]  /*4dd0*/  IMAD.MOV R8, RZ, RZ, -R8 ;  /* 0x000000ffff087224 */ /* 0x000fe400078e0a08 */
[----:B------:R-:W-:Y:S01]  /*4de0*/  @!P2 IMAD.MOV R235, RZ, RZ, -R235 ;  /* 0x000000ffffeba224 */ /* 0x000fe200078e0aeb */
[C---:B------:R-:W-:Y:S01]  /*4df0*/  ISETP.GT.U32.AND P2, PT, R0.reuse, R243, PT ;  /* 0x000000f30000720c */ /* 0x040fe20003f44070 */
[C---:B------:R-:W-:Y:S02]  /*4e00*/  IMAD R249, R0.reuse, R8, R249 ;  /* 0x0000000800f97224 */ /* 0x040fe400078e02f9 */
[--C-:B------:R-:W-:Y:S01]  /*4e10*/  @!P6 IMAD.IADD R239, R239, 0x1, -R0.reuse ;  /* 0x00000001efefe824 */ /* 0x100fe200078e0a00 */
[C---:B------:R-:W-:Y:S01]  /*4e20*/  ISETP.GT.U32.AND P6, PT, R0.reuse, R245, PT ;  /* 0x000000f50000720c */ /* 0x040fe20003fc4070 */
[C---:B------:R-:W-:Y:S02]  /*4e30*/  IMAD R251, R0.reuse, R10, R251 ;  /* 0x0000000a00fb7224 */ /* 0x040fe400078e02fb */
[----:B------:R-:W-:Y:S01]  /*4e40*/  @!P4 IMAD.IADD R241, R241, 0x1, -R0 ;  /* 0x00000001f1f1c824 */ /* 0x000fe200078e0a00 */
[----:B------:R-:W-:Y:S01]  /*4e50*/  ISETP.GT.U32.AND P4, PT, R0, R247, PT ;  /* 0x000000f70000720c */ /* 0x000fe20003f84070 */
[----:B------:R-:W-:-:S02]  /*4e60*/  @!P3 IMAD.MOV R239, RZ, RZ, -R239 ;  /* 0x000000ffffefb224 */ /* 0x000fc400078e0aef */
[----:B------:R-:W-:Y:S01]  /*4e70*/  @!P1 IMAD.MOV R241, RZ, RZ, -R241 ;  /* 0x000000fffff19224 */ /* 0x000fe200078e0af1 */
[C---:B------:R-:W-:Y:S01]  /*4e80*/  ISETP.GT.U32.AND P1, PT, R0.reuse, R251, PT ;  /* 0x000000fb0000720c */ /* 0x040fe20003f24070 */
[--C-:B------:R-:W-:Y:S01]  /*4e90*/  @!P2 IMAD.IADD R243, R243, 0x1, -R0.reuse ;  /* 0x00000001f3f3a824 */ /* 0x100fe200078e0a00 */
[----:B------:R-:W-:Y:S01]  /*4ea0*/  ISETP.GE.AND P2, PT, R15, RZ, PT ;  /* 0x000000ff0f00720c */ /* 0x000fe20003f46270 */
[----:B------:R-:W-:Y:S01]  /*4eb0*/  @!P5 IMAD.MOV R237, RZ, RZ, -R237 ;  /* 0x000000ffffedd224 */ /* 0x000fe200078e0aed */
[----:B------:R-:W-:Y:S01]  /*4ec0*/  ISETP.GE.AND P5, PT, R13, RZ, PT ;  /* 0x000000ff0d00720c */ /* 0x000fe20003fa6270 */
[----:B------:R-:W-:Y:S01]  /*4ed0*/  @!P6 IMAD.IADD R245, R245, 0x1, -R0 ;  /* 0x00000001f5f5e824 */ /* 0x000fe200078e0a00 */
[C---:B------:R-:W-:Y:S01]  /*4ee0*/  ISETP.GT.U32.AND P6, PT, R0.reuse, R249, PT ;  /* 0x000000f90000720c */ /* 0x040fe20003fc4070 */
[----:B------:R-:W-:Y:S01]  /*4ef0*/  IMAD.HI.U32 R10, R3, R18, RZ ;  /* 0x00000012030a7227 */ /* 0x000fe200078e00ff */
[----:B------:R-:W-:Y:S02]  /*4f00*/  @!P0 IADD3 R243, -R243, RZ, RZ ;  /* 0x000000fff3f38210 */ /* 0x000fe40007ffe1ff */
[----:B------:R-:W-:Y:S01]  /*4f10*/  @!P4 IADD3 R247, R247, -R0, RZ ;  /* 0x80000000f7f7c210 */ /* 0x000fe20007ffe0ff */
[----:B------:R-:W-:Y:S01]  /*4f20*/  IMAD.HI.U32 R8, R3, R44, RZ ;  /* 0x0000002c03087227 */ /* 0x000fe200078e00ff */
[----:B------:R-:W-:-:S02]  /*4f30*/  ISETP.GT.U32.AND P4, PT, R0, R245, PT ;  /* 0x000000f50000720c */ /* 0x000fc40003f84070 */
[----:B------:R-:W-:Y:S01]  /*4f40*/  ISETP.GT.U32.AND P3, PT, R0, R247, PT ;  /* 0x000000f70000720c */ /* 0x000fe20003f64070 */
[----:B------:R-:W-:Y:S01]  /*4f50*/  IMAD.MOV R15, RZ, RZ, -R10 ;  /* 0x000000ffff0f7224 */ /* 0x000fe200078e0a0a */
[----:B------:R-:W-:Y:S01]  /*4f60*/  ISETP.GE.AND P0, PT, R16, RZ, PT ;  /* 0x000000ff1000720c */ /* 0x000fe20003f06270 */
[----:B------:R-:W-:Y:S01]  /*4f70*/  IMAD.MOV R13, RZ, RZ, -R8 ;  /* 0x000000ffff0d7224 */ /* 0x000fe200078e0a08 */
[C---:B------:R-:W-:Y:S01]  /*4f80*/  LOP3.LUT R8, R2.reuse, 0xcc, RZ, 0xfc, !PT ;  /* 0x000000cc02087812 */ /* 0x040fe200078efcff */
[--C-:B------:R-:W-:Y:S01]  /*4f90*/  @!P6 IMAD.IADD R249, R249, 0x1, -R0.reuse ;  /* 0x00000001f9f9e824 */ /* 0x100fe200078e0a00 */
[----:B------:R-:W-:Y:S01]  /*4fa0*/  LOP3.LUT R10, R2, 0xd0, RZ, 0xfc, !PT ;  /* 0x000000d0020a7812 */ /* 0x000fe200078efcff */
[----:B------:R-:W-:Y:S01]  /*4fb0*/  @!P1 IMAD.IADD R251, R251, 0x1, -R0 ;  /* 0x00000001fbfb9824 */ /* 0x000fe200078e0a00 */
[----:B------:R-:W-:Y:S01]  /*4fc0*/  IABS R42, R8 ;  /* 0x00000008002a7213 */ /* 0x000fe20000000000 */
[C---:B------:R-:W-:Y:S01]  /*4fd0*/  IMAD R18, R0.reuse, R15, R18 ;  /* 0x0000000f00127224 */ /* 0x040fe200078e0212 */
[C---:B------:R-:W-:Y:S01]  /*4fe0*/  ISETP.GT.U32.AND P6, PT, R0.reuse, R249, PT ;  /* 0x000000f90000720c */ /* 0x040fe20003fc4070 */
[----:B------:R-:W-:Y:S01]  /*4ff0*/  @!P4 IMAD.IADD R245, R245, 0x1, -R0 ;  /* 0x00000001f5f5c824 */ /* 0x000fe200078e0a00 */
[C---:B------:R-:W-:Y:S01]  /*5000*/  ISETP.GT.U32.AND P1, PT, R0.reuse, R251, PT ;  /* 0x000000fb0000720c */ /* 0x040fe20003f24070 */
[----:B------:R-:W-:Y:S01]  /*5010*/  IMAD R44, R0, R13, R44 ;  /* 0x0000000d002c7224 */ /* 0x000fe200078e022c */
[----:B------:R-:W-:Y:S01]  /*5020*/  @!P3 IADD3 R247, R247, -R0, RZ ;  /* 0x80000000f7f7b210 */ /* 0x000fe20007ffe0ff */
[----:B------:R-:W-:Y:S01]  /*5030*/  @!P5 IMAD.MOV R245, RZ, RZ, -R245 ;  /* 0x000000fffff5d224 */ /* 0x000fe200078e0af5 */
[----:B------:R-:W-:-:S02]  /*5040*/  ISETP.GE.AND P4, PT, R17, RZ, PT ;  /* 0x000000ff1100720c */ /* 0x000fc40003f86270 */
[----:B------:R-:W-:Y:S02]  /*5050*/  @!P2 IADD3 R247, -R247, RZ, RZ ;  /* 0x000000fff7f7a210 */ /* 0x000fe40007ffe1ff */
[C---:B------:R-:W-:Y:S02]  /*5060*/  ISETP.GT.U32.AND P2, PT, R0.reuse, R18, PT ;  /* 0x000000120000720c */ /* 0x040fe40003f44070 */
[----:B------:R-:W-:Y:S01]  /*5070*/  ISETP.GT.U32.AND P5, PT, R0, R44, PT ;  /* 0x0000002c0000720c */ /* 0x000fe20003fa4070 */
[--C-:B------:R-:W-:Y:S01]  /*5080*/  @!P6 IMAD.IADD R249, R249, 0x1, -R0.reuse ;  /* 0x00000001f9f9e824 */ /* 0x100fe200078e0a00 */
[----:B------:R-:W-:Y:S01]  /*5090*/  ISETP.GE.AND P6, PT, R14, RZ, PT ;  /* 0x000000ff0e00720c */ /* 0x000fe20003fc6270 */
[----:B------:R-:W-:Y:S01]  /*50a0*/  @!P1 IMAD.IADD R251, R251, 0x1, -R0 ;  /* 0x00000001fbfb9824 */ /* 0x000fe200078e0a00 */
[----:B------:R-:W-:Y:S01]  /*50b0*/  ISETP.GE.AND P3, PT, R12, RZ, PT ;  /* 0x000000ff0c00720c */ /* 0x000fe20003f66270 */
[----:B------:R-:W-:Y:S01]  /*50c0*/  @!P0 IMAD.MOV R249, RZ, RZ, -R249 ;  /* 0x000000fffff98224 */ /* 0x000fe200078e0af9 */
[----:B------:R-:W-:Y:S01]  /*50d0*/  ISETP.GE.AND P0, PT, R8, RZ, PT ;  /* 0x000000ff0800720c */ /* 0x000fe20003f06270 */
[----:B------:R-:W-:Y:S01]  /*50e0*/  @!P4 IMAD.MOV R251, RZ, RZ, -R251 ;  /* 0x000000fffffbc224 */ /* 0x000fe200078e0afb */
[----:B------:R-:W-:-:S02]  /*50f0*/  LOP3.LUT R8, R2, 0xce, RZ, 0xfc, !PT ;  /* 0x000000ce02087812 */ /* 0x000fc400078efcff */
[----:B------:R-:W-:Y:S02]  /*5100*/  IABS R20, R10 ;  /* 0x0000000a00147213 */ /* 0x000fe40000000000 */
[----:B------:R-:W-:Y:S01]  /*5110*/  @!P2 IADD3 R18, R18, -R0, RZ ;  /* 0x800000001212a210 */ /* 0x000fe20007ffe0ff */
[----:B------:R-:W-:Y:S01]  /*5120*/  @!P5 IMAD.IADD R44, R44, 0x1, -R0 ;  /* 0x000000012c2cd824 */ /* 0x000fe200078e0a00 */
[----:B------:R-:W-:Y:S02]  /*5130*/  ISETP.GE.AND P1, PT, R8, RZ, PT ;  /* 0x000000ff0800720c */ /* 0x000fe40003f26270 */
[----:B------:R-:W-:Y:S01]  /*5140*/  IABS R40, R8 ;  /* 0x0000000800287213 */ /* 0x000fe20000000000 */
[C---:B------:R-:W-:Y:S01]  /*5150*/  IMAD.HI.U32 R8, R3.reuse, R42, RZ ;  /* 0x0000002a03087227 */ /* 0x040fe200078e00ff */
[C---:B------:R-:W-:Y:S02]  /*5160*/  ISETP.GT.U32.AND P2, PT, R0.reuse, R18, PT ;  /* 0x000000120000720c */ /* 0x040fe40003f44070 */
[----:B------:R-:W-:Y:S01]  /*5170*/  ISETP.GT.U32.AND P5, PT, R0, R44, PT ;  /* 0x0000002c0000720c */ /* 0x000fe20003fa4070 */
[----:B------:R-:W-:Y:S01]  /*5180*/  IMAD.MOV R13, RZ, RZ, -R8 ;  /* 0x000000ffff0d7224 */ /* 0x000fe200078e0a08 */
[----:B------:R-:W-:Y:S01]  /*5190*/  LOP3.LUT R12, R2, 0xd2, RZ, 0xfc, !PT ;  /* 0x000000d2020c7812 */ /* 0x000fe200078efcff */
[----:B------:R-:W-:Y:S01]  /*51a0*/  IMAD.HI.U32 R8, R3, R40, RZ ;  /* 0x0000002803087227 */ /* 0x000fe200078e00ff */
[----:B------:R-:W-:-:S02]  /*51b0*/  ISETP.GE.AND P4, PT, R10, RZ, PT ;  /* 0x000000ff0a00720c */ /* 0x000fc40003f86270 */
[----:B------:R-:W-:Y:S01]  /*51c0*/  IABS R37, R12 ;  /* 0x0000000c00257213 */ /* 0x000fe20000000000 */
[----:B------:R-:W-:Y:S01]  /*51d0*/  IMAD R42, R0, R13, R42 ;  /* 0x0000000d002a7224 */ /* 0x000fe200078e022a */
[----:B------:R-:W-:Y:S01]  /*51e0*/  IADD3 R13, -R8, RZ, RZ ;  /* 0x000000ff080d7210 */ /* 0x000fe20007ffe1ff */
[C---:B------:R-:W-:Y:S01]  /*51f0*/  IMAD.HI.U32 R10, R3.reuse, R20, RZ ;  /* 0x00000014030a7227 */ /* 0x040fe200078e00ff */
[C---:B------:R-:W-:Y:S02]  /*5200*/  LOP3.LUT R14, R2.reuse, 0xda, RZ, 0xfc, !PT ;  /* 0x000000da020e7812 */ /* 0x040fe400078efcff */
[----:B------:R-:W-:Y:S01]  /*5210*/  LOP3.LUT R17, R2, 0xe2, RZ, 0xfc, !PT ;  /* 0x000000e202117812 */ /* 0x000fe200078efcff */
[----:B------:R-:W-:Y:S01]  /*5220*/  @!P2 IMAD.IADD R18, R18, 0x1, -R0 ;  /* 0x000000011212a824 */ /* 0x000fe200078e0a00 */
[----:B------:R-:W-:Y:S01]  /*5230*/  ISETP.GE.AND P2, PT, R12, RZ, PT ;  /* 0x000000ff0c00720c */ /* 0x000fe20003f46270 */
[----:B------:R-:W-:Y:S01]  /*5240*/  IMAD R40, R0, R13, R40 ;  /* 0x0000000d00287224 */ /* 0x000fe200078e0228 */
[----:B------:R-:W-:Y:S01]  /*5250*/  LOP3.LUT R12, R2, 0xd6, RZ, 0xfc, !PT ;  /* 0x000000d6020c7812 */ /* 0x000fe200078efcff */
[----:B------:R-:W-:Y:S01]  /*5260*/  @!P5 IMAD.IADD R44, R44, 0x1, -R0 ;  /* 0x000000012c2cd824 */ /* 0x000fe200078e0a00 */
[C---:B------:R-:W-:Y:S01]  /*5270*/  ISETP.GT.U32.AND P5, PT, R0.reuse, R42, PT ;  /* 0x0000002a0000720c */ /* 0x040fe20003fa4070 */
[----:B------:R-:W-:Y:S01]  /*5280*/  @!P6 IMAD.MOV R18, RZ, RZ, -R18 ;  /* 0x000000ffff12e224 */ /* 0x000fe200078e0a12 */
[----:B------:R-:W-:Y:S01]  /*5290*/  ISETP.GT.U32.AND P6, PT, R0, R40, PT ;  /* 0x000000280000720c */ /* 0x000fe20003fc4070 */
[----:B------:R-:W-:Y:S01]  /*52a0*/  IMAD.MOV R15, RZ, RZ, -R10 ;  /* 0x000000ffff0f7224 */ /* 0x000fe200078e0a0a */
[C---:B------:R-:W-:Y:S01]  /*52b0*/  LOP3.LUT R10, R2.reuse, 0xd4, RZ, 0xfc, !PT ;  /* 0x000000d4020a7812 */ /* 0x040fe200078efcff */
[----:B------:R-:W-:Y:S01]  /*52c0*/  IMAD.HI.U32 R8, R3, R37, RZ ;  /* 0x0000002503087227 */ /* 0x000fe200078e00ff */
[----:B------:R-:W-:-:S02]  /*52d0*/  LOP3.LUT R13, R2, 0xd8, RZ, 0xfc, !PT ;  /* 0x000000d8020d7812 */ /* 0x000fc400078efcff */
[----:B------:R-:W-:Y:S01]  /*52e0*/  IABS R35, R10 ;  /* 0x0000000a00237213 */ /* 0x000fe20000000000 */
[----:B------:R-:W-:Y:S01]  /*52f0*/  IMAD.MOV R8, RZ, RZ, -R8 ;  /* 0x000000ffff087224 */ /* 0x000fe200078e0a08 */
[----:B------:R-:W-:Y:S01]  /*5300*/  IABS R33, R12 ;  /* 0x0000000c00217213 */ /* 0x000fe20000000000 */
[----:B------:R-:W-:Y:S01]  /*5310*/  IMAD R20, R0, R15, R20 ;  /* 0x0000000f00147224 */ /* 0x000fe200078e0214 */
[----:B------:R-:W-:Y:S01]  /*5320*/  @!P3 IADD3 R44, -R44, RZ, RZ ;  /* 0x000000ff2c2cb210 */ /* 0x000fe20007ffe1ff */
[----:B------:R-:W-:Y:S01]  /*5330*/  @!P5 IMAD.IADD R42, R42, 0x1, -R0 ;  /* 0x000000012a2ad824 */ /* 0x000fe200078e0a00 */
[----:B------:R-:W-:Y:S01]  /*5340*/  ISETP.GE.AND P3, PT, R10, RZ, PT ;  /* 0x000000ff0a00720c */ /* 0x000fe20003f66270 */
[----:B------:R-:W-:Y:S01]  /*5350*/  IMAD R37, R0, R8, R37 ;  /* 0x0000000800257224 */ /* 0x000fe200078e0225 */
[----:B------:R-:W-:Y:S01]  /*5360*/  @!P6 IADD3 R40, R40, -R0, RZ ;  /* 0x800000002828e210 */ /* 0x000fe20007ffe0ff */
[----:B------:R-:W-:Y:S01]  /*5370*/  IMAD.HI.U32 R8, R3, R35, RZ ;  /* 0x0000002303087227 */ /* 0x000fe200078e00ff */
[----:B------:R-:W-:-:S02]  /*5380*/  ISETP.GT.U32.AND P5, PT, R0, R42, PT ;  /* 0x0000002a0000720c */ /* 0x000fc40003fa4070 */
[----:B------:R-:W-:Y:S01]  /*5390*/  ISETP.GT.U32.AND P6, PT, R0, R40, PT ;  /* 0x000000280000720c */ /* 0x000fe20003fc4070 */
[----:B------:R-:W-:Y:S01]  /*53a0*/  IMAD.MOV R8, RZ, RZ, -R8 ;  /* 0x000000ffff087224 */ /* 0x000fe200078e0a08 */
[----:B------:R-:W-:Y:S01]  /*53b0*/  IABS R31, R13 ;  /* 0x0000000d001f7213 */ /* 0x000fe20000000000 */
[C---:B------:R-:W-:Y:S01]  /*53c0*/  IMAD.HI.U32 R10, R3.reuse, R33, RZ ;  /* 0x00000021030a7227 */ /* 0x040fe200078e00ff */
[----:B------:R-:W-:Y:S02]  /*53d0*/  IABS R29, R14 ;  /* 0x0000000e001d7213 */ /* 0x000fe40000000000 */
[----:B------:R-:W-:Y:S01]  /*53e0*/  LOP3.LUT R15, R2, 0xdc, RZ, 0xfc, !PT ;  /* 0x000000dc020f7812 */ /* 0x000fe200078efcff */
[----:B------:R-:W-:Y:S01]  /*53f0*/  IMAD R35, R0, R8, R35 ;  /* 0x0000000800237224 */ /* 0x000fe200078e0223 */
[----:B------:R-:W-:Y:S01]  /*5400*/  LOP3.LUT R16, R2, 0xe0, RZ, 0xfc, !PT ;  /* 0x000000e002107812 */ /* 0x000fe200078efcff */
[----:B------:R-:W-:Y:S01]  /*5410*/  IMAD.MOV R10, RZ, RZ, -R10 ;  /* 0x000000ffff0a7224 */ /* 0x000fe200078e0a0a */
[----:B------:R-:W-:Y:S01]  /*5420*/  IABS R27, R15 ;  /* 0x0000000f001b7213 */ /* 0x000fe20000000000 */
[--C-:B------:R-:W-:Y:S01]  /*5430*/  @!P5 IMAD.IADD R42, R42, 0x1, -R0.reuse ;  /* 0x000000012a2ad824 */ /* 0x100fe200078e0a00 */
[----:B------:R-:W-:Y:S01]  /*5440*/  ISETP.GT.U32.AND P5, PT, R0, R20, PT ;  /* 0x000000140000720c */ /* 0x000fe20003fa4070 */
[----:B------:R-:W-:Y:S01]  /*5450*/  @!P6 IMAD.IADD R40, R40, 0x1, -R0 ;  /* 0x000000012828e824 */ /* 0x000fe200078e0a00 */
[C---:B------:R-:W-:Y:S01]  /*5460*/  ISETP.GT.U32.AND P6, PT, R0.reuse, R37, PT ;  /* 0x000000250000720c */ /* 0x040fe20003fc4070 */
[----:B------:R-:W-:Y:S01]  /*5470*/  @!P0 IMAD.MOV R42, RZ, RZ, -R42 ;  /* 0x000000ffff2a8224 */ /* 0x000fe200078e0a2a */
[----:B------:R-:W-:Y:S01]  /*5480*/  ISETP.GT.U32.AND P0, PT, R0, R35, PT ;  /* 0x000000230000720c */ /* 0x000fe20003f04070 */
[----:B------:R-:W-:Y:S01]  /*5490*/  IMAD.HI.U32 R8, R3, R31, RZ ;  /* 0x0000001f03087227 */ /* 0x000fe200078e00ff */
[----:B------:R-:W-:-:S02]  /*54a0*/  IABS R119, R17 ;  /* 0x0000001100777213 */ /* 0x000fc40000000000 */
[----:B------:R-:W-:Y:S01]  /*54b0*/  IABS R23, R16 ;  /* 0x0000001000177213 */ /* 0x000fe20000000000 */
[----:B------:R-:W-:Y:S01]  /*54c0*/  IMAD R33, R0, R10, R33 ;  /* 0x0000000a00217224 */ /* 0x000fe200078e0221 */
[----:B------:R-:W-:Y:S01]  /*54d0*/  IADD3 R10, -R8, RZ, RZ ;  /* 0x000000ff080a7210 */ /* 0x000fe20007ffe1ff */
[----:B------:R-:W-:-:S04]  /*54e0*/  IMAD.HI.U32 R8, R3, R29, RZ ;  /* 0x0000001d03087227 */ /* 0x000fc800078e00ff */
[--C-:B------:R-:W-:Y:S02]  /*54f0*/  @!P6 IMAD.IADD R37, R37, 0x1, -R0.reuse ;  /* 0x000000012525e824 */ /* 0x100fe400078e0a00 */
[----:B------:R-:W-:Y:S01]  /*5500*/  @!P5 IMAD.IADD R20, R20, 0x1, -R0 ;  /* 0x000000011414d824 */ /* 0x000fe200078e0a00 */
[----:B------:R-:W-:Y:S01]  /*5510*/  @!P0 IADD3 R35, R35, -R0, RZ ;  /* 0x8000000023238210 */ /* 0x000fe20007ffe0ff */
[----:B------:R-:W-:Y:S01]  /*5520*/  IMAD.MOV R8, RZ, RZ, -R8 ;  /* 0x000000ffff087224 */ /* 0x000fe200078e0a08 */
[C---:B------:R-:W-:Y:S01]  /*5530*/  ISETP.GT.U32.AND P0, PT, R0.reuse, R37, PT ;  /* 0x000000250000720c */ /* 0x040fe20003f04070 */
[C---:B------:R-:W-:Y:S01]  /*5540*/  IMAD R31, R0.reuse, R10, R31 ;  /* 0x0000000a001f7224 */ /* 0x040fe200078e021f */
[C---:B------:R-:W-:Y:S01]  /*5550*/  ISETP.GT.U32.AND P5, PT, R0.reuse, R20, PT ;  /* 0x000000140000720c */ /* 0x040fe20003fa4070 */
[----:B------:R-:W-:Y:S01]  /*5560*/  @!P1 IMAD.MOV R40, RZ, RZ, -R40 ;  /* 0x000000ffff289224 */ /* 0x000fe200078e0a28 */
[C---:B------:R-:W-:Y:S01]  /*5570*/  ISETP.GT.U32.AND P1, PT, R0.reuse, R33, PT ;  /* 0x000000210000720c */ /* 0x040fe20003f24070 */
[C---:B------:R-:W-:Y:S01]  /*5580*/  IMAD R29, R0.reuse, R8, R29 ;  /* 0x00000008001d7224 */ /* 0x040fe200078e021d */
[----:B------:R-:W-:Y:S01]  /*5590*/  ISETP.GT.U32.AND P6, PT, R0, R31, PT ;  /* 0x0000001f0000720c */ /* 0x000fe20003fc4070 */
[----:B------:R-:W-:-:S05]  /*55a0*/  IMAD.HI.U32 R10, R3, R27, RZ ;  /* 0x0000001b030a7227 */ /* 0x000fca00078e00ff */
[----:B------:R-:W-:Y:S02]  /*55b0*/  IADD3 R10, -R10, RZ, RZ ;  /* 0x000000ff0a0a7210 */ /* 0x000fe40007ffe1ff */
[----:B------:R-:W-:Y:S01]  /*55c0*/  @!P0 IADD3 R37, R37, -R0, RZ ;  /* 0x8000000025258210 */ /* 0x000fe20007ffe0ff */
[--C-:B------:R-:W-:Y:S01]  /*55d0*/  @!P5 IMAD.IADD R20, R20, 0x1, -R0.reuse ;  /* 0x000000011414d824 */ /* 0x100fe200078e0a00 */
[----:B------:R-:W-:Y:S01]  /*55e0*/  ISETP.GT.U32.AND P0, PT, R0, R29, PT ;  /* 0x0000001d0000720c */ /* 0x000fe20003f04070 */
[--C-:B------:R-:W-:Y:S01]  /*55f0*/  @!P1 IMAD.IADD R33, R33, 0x1, -R0.reuse ;  /* 0x0000000121219824 */ /* 0x100fe200078e0a00 */
[----:B------:R-:W-:Y:S01]  /*5600*/  ISETP.GE.AND P5, PT, R12, RZ, PT ;  /* 0x000000ff0c00720c */ /* 0x000fe20003fa6270 */
[----:B------:R-:W-:Y:S01]  /*5610*/  @!P6 IMAD.IADD R31, R31, 0x1, -R0 ;  /* 0x000000011f1fe824 */ /* 0x000fe200078e0a00 */
[----:B------:R-:W-:Y:S01]  /*5620*/  LOP3.LUT R12, R2, 0xde, RZ, 0xfc, !PT ;  /* 0x000000de020c7812 */ /* 0x000fe200078efcff */
[----:B------:R-:W-:Y:S01]  /*5630*/  @!P2 IMAD.MOV R37, RZ, RZ, -R37 ;  /* 0x000000ffff25a224 */ /* 0x000fe200078e0a25 */
[C---:B------:R-:W-:Y:S01]  /*5640*/  ISETP.GT.U32.AND P1, PT, R0.reuse, R35, PT ;  /* 0x000000230000720c */ /* 0x040fe20003f24070 */
[C---:B------:R-:W-:Y:S01]  /*5650*/  IMAD R27, R0.reuse, R10, R27 ;  /* 0x0000000a001b7224 */ /* 0x040fe200078e021b */
[----:B------:R-:W-:Y:S01]  /*5660*/  IABS R25, R12 ;  /* 0x0000000c00197213 */ /* 0x000fe20000000000 */
[----:B------:R-:W-:Y:S01]  /*5670*/  IMAD.HI.U32 R10, R3, R119, RZ ;  /* 0x00000077030a7227 */ /* 0x000fe200078e00ff */
[----:B------:R-:W-:-:S03]  /*5680*/  ISETP.GT.U32.AND P6, PT, R0, R33, PT ;  /* 0x000000210000720c */ /* 0x000fc60003fc4070 */
[----:B------:R-:W-:-:S04]  /*5690*/  IMAD.HI.U32 R8, R3, R25, RZ ;  /* 0x0000001903087227 */ /* 0x000fc800078e00ff */
[----:B------:R-:W-:Y:S01]  /*56a0*/  @!P0 IMAD.IADD R29, R29, 0x1, -R0 ;  /* 0x000000011d1d8824 */ /* 0x000fe200078e0a00 */
[----:B------:R-:W-:Y:S01]  /*56b0*/  ISETP.GE.AND P0, PT, R14, RZ, PT ;  /* 0x000000ff0e00720c */ /* 0x000fe20003f06270 */
[----:B------:R-:W-:Y:S01]  /*56c0*/  IMAD.MOV R8, RZ, RZ, -R8 ;  /* 0x000000ffff087224 */ /* 0x000fe200078e0a08 */
[----:B------:R-:W-:Y:S01]  /*56d0*/  LOP3.LUT R14, R2, 0xee, RZ, 0xfc, !PT ;  /* 0x000000ee020e7812 */ /* 0x000fe200078efcff */
[----:B------:R-:W-:Y:S01]  /*56e0*/  IMAD.MOV R10, RZ, RZ, -R10 ;  /* 0x000000ffff0a7224 */ /* 0x000fe200078e0a0a */
[C---:B------:R-:W-:Y:S01]  /*56f0*/  ISETP.GT.U32.AND P2, PT, R0.reuse, R29, PT ;  /* 0x0000001d0000720c */ /* 0x040fe20003f44070 */
[----:B------:R-:W-:Y:S01]  /*5700*/  IMAD R25, R0, R8, R25 ;  /* 0x0000000800197224 */ /* 0x000fe200078e0219 */
[----:B------:R-:W-:Y:S01]  /*5710*/  IABS R111, R14 ;  /* 0x0000000e006f7213 */ /* 0x000fe20000000000 */
[----:B------:R-:W-:-:S04]  /*5720*/  IMAD.HI.U32 R8, R3, R23, RZ ;  /* 0x0000001703087227 */ /* 0x000fc800078e00ff */
[----:B------:R-:W-:Y:S01]  /*5730*/  @!P1 IMAD.IADD R35, R35, 0x1, -R0 ;  /* 0x0000000123239824 */ /* 0x000fe200078e0a00 */
[C---:B------:R-:W-:Y:S01]  /*5740*/  ISETP.GT.U32.AND P1, PT, R0.reuse, R27, PT ;  /* 0x0000001b0000720c */ /* 0x040fe20003f24070 */
[----:B------:R-:W-:Y:S02]  /*5750*/  IMAD.MOV R8, RZ, RZ, -R8 ;  /* 0x000000ffff087224 */ /* 0x000fe400078e0a08 */
[----:B------:R-:W-:Y:S01]  /*5760*/  @!P4 IMAD.MOV R20, RZ, RZ, -R20 ;  /* 0x000000ffff14c224 */ /* 0x000fe200078e0a14 */
[C---:B------:R-:W-:Y:S01]  /*5770*/  ISETP.GT.U32.AND P4, PT, R0.reuse, R31, PT ;  /* 0x0000001f0000720c */ /* 0x040fe20003f84070 */
[--C-:B------:R-:W-:Y:S01]  /*5780*/  @!P6 IMAD.IADD R33, R33, 0x1, -R0.reuse ;  /* 0x000000012121e824 */ /* 0x100fe200078e0a00 */
[----:B------:R-:W-:Y:S01]  /*5790*/  ISETP.GE.AND P6, PT, R13, RZ, PT ;  /* 0x000000ff0d00720c */ /* 0x000fe20003fc6270 */
[----:B------:R-:W-:Y:S01]  /*57a0*/  IMAD R119, R0, R10, R119 ;  /* 0x0000000a00777224 */ /* 0x000fe200078e0277 */
[----:B------:R-:W-:Y:S01]  /*57b0*/  LOP3.LUT R13, R2, 0xe4, RZ, 0xfc, !PT ;  /* 0x000000e4020d7812 */ /* 0x000fe200078efcff */
[C---:B------:R-:W-:Y:S01]  /*57c0*/  IMAD R23, R0.reuse, R8, R23 ;  /* 0x0000000800177224 */ /* 0x040fe200078e0217 */
[----:B------:R-:W-:Y:S01]  /*57d0*/  @!P5 IADD3 R33, -R33, RZ, RZ ;  /* 0x000000ff2121d210 */ /* 0x000fe20007ffe1ff */
[----:B------:R-:W-:Y:S01]  /*57e0*/  @!P2 IMAD.IADD R29, R29, 0x1, -R0 ;  /* 0x000000011d1da824 */ /* 0x000fe200078e0a00 */
[----:B------:R-:W-:Y:S01]  /*57f0*/  IABS R117, R13 ;  /* 0x0000000d00757213 */ /* 0x000fe20000000000 */
[----:B------:R-:W-:Y:S01]  /*5800*/  @!P3 IMAD.MOV R35, RZ, RZ, -R35 ;  /* 0x000000ffff23b224 */ /* 0x000fe200078e0a23 */
[----:B------:R-:W-:-:S02]  /*5810*/  ISETP.GT.U32.AND P2, PT, R0, R119, PT ;  /* 0x000000770000720c */ /* 0x000fc40003f44070 */
[----:B------:R-:W-:Y:S01]  /*5820*/  ISETP.GT.U32.AND P5, PT, R0, R23, PT ;  /* 0x000000170000720c */ /* 0x000fe20003fa4070 */
[----:B------:R-:W-:Y:S01]  /*5830*/  IMAD.HI.U32 R8, R3, R117, RZ ;  /* 0x0000007503087227 */ /* 0x000fe200078e00ff */
[-C--:B------:R-:W-:Y:S02]  /*5840*/  @!P1 IADD3 R27, R27, -R0.reuse, RZ ;  /* 0x800000001b1b9210 */ /* 0x080fe40007ffe0ff */
[----:B------:R-:W-:Y:S02]  /*5850*/  @!P4 IADD3 R31, R31, -R0, RZ ;  /* 0x800000001f1fc210 */ /* 0x000fe40007ffe0ff */
[----:B------:R-:W-:Y:S02]  /*5860*/  LOP3.LUT R10, R2, 0xe6, RZ, 0xfc, !PT ;  /* 0x000000e6020a7812 */ /* 0x000fe400078efcff */
[C---:B------:R-:W-:Y:S01]  /*5870*/  ISETP.GT.U32.AND P4, PT, R0.reuse, R25, PT ;  /* 0x000000190000720c */ /* 0x040fe20003f84070 */
[----:B------:R-:W-:Y:S01]  /*5880*/  @!P6 IMAD.MOV R31, RZ, RZ, -R31 ;  /* 0x000000ffff1fe224 */ /* 0x000fe200078e0a1f */
[----:B------:R-:W-:Y:S01]  /*5890*/  ISETP.GT.U32.AND P3, PT, R0, R27, PT ;  /* 0x0000001b0000720c */ /* 0x000fe20003f64070 */
[--C-:B------:R-:W-:Y:S01]  /*58a0*/  @!P2 IMAD.IADD R119, R119, 0x1, -R0.reuse ;  /* 0x000000017777a824 */ /* 0x100fe200078e0a00 */
[----:B------:R-:W-:Y:S01]  /*58b0*/  IADD3 R8, -R8, RZ, RZ ;  /* 0x000000ff08087210 */ /* 0x000fe20007ffe1ff */
[----:B------:R-:W-:Y:S01]  /*58c0*/  @!P5 IMAD.IADD R23, R23, 0x1, -R0 ;  /* 0x000000011717d824 */ /* 0x000fe200078e0a00 */
[----:B------:R-:W-:-:S02]  /*58d0*/  IABS R115, R10 ;  /* 0x0000000a00737213 */ /* 0x000fc40000000000 */
[----:B------:R-:W-:Y:S01]  /*58e0*/  ISETP.GE.AND P6, PT, R12, RZ, PT ;  /* 0x000000ff0c00720c */ /* 0x000fe20003fc6270 */
[----:B------:R-:W-:Y:S01]  /*58f0*/  IMAD R117, R0, R8, R117 ;  /* 0x0000000800757224 */ /* 0x000fe200078e0275 */
[----:B------:R-:W-:Y:S01]  /*5900*/  LOP3.LUT R12, R2, 0xe8, RZ, 0xfc, !PT ;  /* 0x000000e8020c7812 */ /* 0x000fe200078efcff */
[----:B------:R-:W-:Y:S01]  /*5910*/  IMAD.HI.U32 R8, R3, R115, RZ ;  /* 0x0000007303087227 */ /* 0x000fe200078e00ff */
[----:B------:R-:W-:Y:S02]  /*5920*/  @!P0 IADD3 R29, -R29, RZ, RZ ;  /* 0x000000ff1d1d8210 */ /* 0x000fe40007ffe1ff */
[C---:B------:R-:W-:Y:S01]  /*5930*/  ISETP.GT.U32.AND P2, PT, R0.reuse, R119, PT ;  /* 0x000000770000720c */ /* 0x040fe20003f44070 */
[----:B------:R-:W-:Y:S01]  /*5940*/  IMAD.MOV R8, RZ, RZ, -R8 ;  /* 0x000000ffff087224 */ /* 0x000fe200078e0a08 */
[----:B------:R-:W-:Y:S01]  /*5950*/  ISETP.GT.U32.AND P0, PT, R0, R23, PT ;  /* 0x000000170000720c */ /* 0x000fe20003f04070 */
[--C-:B------:R-:W-:Y:S01]  /*5960*/  @!P4 IMAD.IADD R25, R25, 0x1, -R0.reuse ;  /* 0x000000011919c824 */ /* 0x100fe200078e0a00 */
[----:B------:R-:W-:Y:S01]  /*5970*/  IABS R113, R12 ;  /* 0x0000000c00717213 */ /* 0x000fe20000000000 */
[----:B------:R-:W-:Y:S01]  /*5980*/  @!P3 IMAD.IADD R27, R27, 0x1, -R0 ;  /* 0x000000011b1bb824 */ /* 0x000fe200078e0a00 */
[----:B------:R-:W-:Y:S01]  /*5990*/  ISETP.GE.AND P3, PT, R16, RZ, PT ;  /* 0x000000ff1000720c */ /* 0x000fe20003f66270 */
[C---:B------:R-:W-:Y:S01]  /*59a0*/  IMAD R115, R0.reuse, R8, R115 ;  /* 0x0000000800737224 */ /* 0x040fe200078e0273 */
[----:B------:R-:W-:Y:S01]  /*59b0*/  ISETP.GE.AND P1, PT, R15, RZ, PT ;  /* 0x000000ff0f00720c */ /* 0x000fe20003f26270 */
[----:B------:R-:W-:Y:S01]  /*59c0*/  IMAD.HI.U32 R8, R3, R113, RZ ;  /* 0x0000007103087227 */ /* 0x000fe200078e00ff */
[----:B------:R-:W-:-:S02]  /*59d0*/  ISETP.GT.U32.AND P4, PT, R0, R25, PT ;  /* 0x000000190000720c */ /* 0x000fc40003f84070 */
[----:B------:R-:W-:Y:S01]  /*59e0*/  ISETP.GE.AND P5, PT, R13, RZ, PT ;  /* 0x000000ff0d00720c */ /* 0x000fe20003fa6270 */
[----:B------:R-:W-:Y:S01]  /*59f0*/  IMAD.MOV R8, RZ, RZ, -R8 ;  /* 0x000000ffff087224 */ /* 0x000fe200078e0a08 */
[----:B------:R-:W-:Y:S01]  /*5a00*/  LOP3.LUT R13, R2, 0xec, RZ, 0xfc, !PT ;  /* 0x000000ec020d7812 */ /* 0x000fe200078efcff */
[--C-:B------:R-:W-:Y:S01]  /*5a10*/  @!P2 IMAD.IADD R119, R119, 0x1, -R0.reuse ;  /* 0x000000017777a824 */ /* 0x100fe200078e0a00 */
[----:B------:R-:W-:Y:S01]  /*5a20*/  @!P0 IADD3 R23, R23, -R0, RZ ;  /* 0x8000000017178210 */ /* 0x000fe20007ffe0ff */
[C---:B------:R-:W-:Y:S01]  /*5a30*/  IMAD R113, R0.reuse, R8, R113 ;  /* 0x0000000800717224 */ /* 0x040fe200078e0271 */
[----:B------:R-:W-:Y:S02]  /*5a40*/  ISETP.GT.U32.AND P2, PT, R0, R115, PT ;  /* 0x000000730000720c */ /* 0x000fe40003f44070 */
[----:B------:R-:W-:Y:S01]  /*5a50*/  ISETP.GE.AND P0, PT, R12, RZ, PT ;  /* 0x000000ff0c00720c */ /* 0x000fe20003f06270 */
[----:B------:R-:W-:Y:S01]  /*5a60*/  @!P3 IMAD.MOV R23, RZ, RZ, -R23 ;  /* 0x000000ffff17b224 */ /* 0x000fe200078e0a17 */
[----:B------:R-:W-:Y:S01]  /*5a70*/  ISETP.GT.U32.AND P3, PT, R0, R113, PT ;  /* 0x000000710000720c */ /* 0x000fe20003f64070 */
[----:B------:R-:W-:Y:S01]  /*5a80*/  @!P4 IMAD.IADD R25, R25, 0x1, -R0 ;  /* 0x000000011919c824 */ /* 0x000fe200078e0a00 */
[----:B------:R-:W-:Y:S01]  /*5a90*/  ISETP.GE.AND P4, PT, R17, RZ, PT ;  /* 0x000000ff1100720c */ /* 0x000fe20003f86270 */
[----:B------:R-:W-:Y:S01]  /*5aa0*/  @!P1 IMAD.MOV R27, RZ, RZ, -R27 ;  /* 0x000000ffff1b9224 */ /* 0x000fe200078e0a1b */
[----:B------:R-:W-:Y:S01]  /*5ab0*/  ISETP.GE.AND P1, PT, R10, RZ, PT ;  /* 0x000000ff0a00720c */ /* 0x000fe20003f26270 */
[----:B------:R-:W-:Y:S01]  /*5ac0*/  @!P6 IMAD.MOV R25, RZ, RZ, -R25 ;  /* 0x000000ffff19e224 */ /* 0x000fe200078e0a19 */
[----:B------:R-:W-:-:S02]  /*5ad0*/  LOP3.LUT R10, R2, 0xea, RZ, 0xfc, !PT ;  /* 0x000000ea020a7812 */ /* 0x000fc400078efcff */
[C---:B------:R-:W-:Y:S02]  /*5ae0*/  ISETP.GT.U32.AND P6, PT, R0.reuse, R117, PT ;  /* 0x000000750000720c */ /* 0x040fe40003fc4070 */
[----:B------:R-:W-:Y:S02]  /*5af0*/  IABS R107, R10 ;  /* 0x0000000a006b7213 */ /* 0x000fe40000000000 */
[-C--:B------:R-:W-:Y:S02]  /*5b00*/  @!P2 IADD3 R115, R115, -R0.reuse, RZ ;  /* 0x800000007373a210 */ /* 0x080fe40007ffe0ff */
[----:B------:R-:W-:Y:S01]  /*5b10*/  @!P3 IADD3 R113, R113, -R0, RZ ;  /* 0x800000007171b210 */ /* 0x000fe20007ffe0ff */
[----:B------:R-:W-:Y:S01]  /*5b20*/  IMAD.HI.U32 R8, R3, R107, RZ ;  /* 0x0000006b03087227 */ /* 0x000fe200078e00ff */
[C---:B------:R-:W-:Y:S02]  /*5b30*/  ISETP.GT.U32.AND P2, PT, R0.reuse, R115, PT ;  /* 0x000000730000720c */ /* 0x040fe40003f44070 */
[----:B------:R-:W-:Y:S01]  /*5b40*/  IABS R109, R13 ;  /* 0x0000000d006d7213 */ /* 0x000fe20000000000 */
[----:B------:R-:W-:Y:S01]  /*5b50*/  IMAD.MOV R12, RZ, RZ, -R8 ;  /* 0x000000ffff0c7224 */ /* 0x000fe200078e0a08 */
[----:B------:R-:W-:Y:S01]  /*5b60*/  ISETP.GT.U32.AND P3, PT, R0, R113, PT ;  /* 0x000000710000720c */ /* 0x000fe20003f64070 */
[----:B------:R-:W-:Y:S01]  /*5b70*/  @!P6 IMAD.IADD R117, R117, 0x1, -R0 ;  /* 0x000000017575e824 */ /* 0x000fe200078e0a00 */
[----:B------:R-:W-:Y:S01]  /*5b80*/  LOP3.LUT R16, R2, 0xf6, RZ, 0xfc, !PT ;  /* 0x000000f602107812 */ /* 0x000fe200078efcff */
[----:B------:R-:W-:-:S02]  /*5b90*/  IMAD R107, R0, R12, R107 ;  /* 0x0000000c006b7224 */ /* 0x000fc400078e026b */
[----:B------:R-:W-:Y:S01]  /*5ba0*/  @!P4 IMAD.MOV R119, RZ, RZ, -R119 ;  /* 0x000000ffff77c224 */ /* 0x000fe200078e0a77 */
[----:B------:R-:W-:Y:S01]  /*5bb0*/  ISETP.GE.AND P4, PT, R10, RZ, PT ;  /* 0x000000ff0a00720c */ /* 0x000fe20003f86270 */
[C---:B------:R-:W-:Y:S01]  /*5bc0*/  IMAD.HI.U32 R8, R3.reuse, R109, RZ ;  /* 0x0000006d03087227 */ /* 0x040fe200078e00ff */
[C---:B------:R-:W-:Y:S02]  /*5bd0*/  ISETP.GT.U32.AND P6, PT, R0.reuse, R117, PT ;  /* 0x000000750000720c */ /* 0x040fe40003fc4070 */
[----:B------:R-:W-:Y:S01]  /*5be0*/  IABS R15, R16 ;  /* 0x00000010000f7213 */ /* 0x000fe20000000000 */
[----:B------:R-:W-:Y:S02]  /*5bf0*/  IMAD.HI.U32 R10, R3, R111, RZ ;  /* 0x0000006f030a7227 */ /* 0x000fe400078e00ff */
[----:B------:R-:W-:Y:S02]  /*5c00*/  @!P3 IADD3 R113, R113, -R0, RZ ;  /* 0x800000007171b210 */ /* 0x000fe40007ffe0ff */
[----:B------:R-:W-:Y:S01]  /*5c10*/  @!P2 IMAD.IADD R115, R115, 0x1, -R0 ;  /* 0x000000017373a824 */ /* 0x000fe200078e0a00 */
[----:B------:R-:W-:Y:S01]  /*5c20*/  ISETP.GT.U32.AND P2, PT, R0, R107, PT ;  /* 0x0000006b0000720c */ /* 0x000fe20003f44070 */
[----:B------:R-:W-:-:S02]  /*5c30*/  IMAD.MOV R8, RZ, RZ, -R8 ;  /* 0x000000ffff087224 */ /* 0x000fc400078e0a08 */
[----:B------:R-:W-:Y:S02]  /*5c40*/  IMAD.MOV R10, RZ, RZ, -R10 ;  /* 0x000000ffff0a7224 */ /* 0x000fe400078e0a0a */
[C---:B------:R-:W-:Y:S01]  /*5c50*/  IMAD R109, R0.reuse, R8, R109 ;  /* 0x00000008006d7224 */ /* 0x040fe200078e026d */
[----:B------:R-:W-:Y:S01]  /*5c60*/  @!P6 IADD3 R117, R117, -R0, RZ ;  /* 0x800000007575e210 */ /* 0x000fe20007ffe0ff */
[----:B------:R-:W-:Y:S01]  /*5c70*/  IMAD R111, R0, R10, R111 ;  /* 0x0000000a006f7224 */ /* 0x000fe200078e026f */
[----:B------:R-:W-:Y:S01]  /*5c80*/  LOP3.LUT R8, R2, 0xf0, RZ, 0xfc, !PT ;  /* 0x000000f002087812 */ /* 0x000fe200078efcff */
[----:B------:R-:W-:Y:S01]  /*5c90*/  @!P0 IMAD.MOV R113, RZ, RZ, -R113 ;  /* 0x000000ffff718224 */ /* 0x000fe200078e0a71 */
[C---:B------:R-:W-:Y:S01]  /*5ca0*/  ISETP.GT.U32.AND P3, PT, R0.reuse, R109, PT ;  /* 0x0000006d0000720c */ /* 0x040fe20003f64070 */
[----:B------:R-:W-:Y:S01]  /*5cb0*/  @!P5 IMAD.MOV R117, RZ, RZ, -R117 ;  /* 0x000000ffff75d224 */ /* 0x000fe200078e0a75 */
[----:B------:R-:W-:Y:S01]  /*5cc0*/  ISETP.GT.U32.AND P0, PT, R0, R111, PT ;  /* 0x0000006f0000720c */ /* 0x000fe20003f04070 */
[----:B------:R-:W-:Y:S01]  /*5cd0*/  @!P2 IMAD.IADD R107, R107, 0x1, -R0 ;  /* 0x000000016b6ba824 */ /* 0x000fe200078e0a00 */
[----:B------:R-:W-:Y:S01]  /*5ce0*/  ISETP.GE.AND P5, PT, R14, RZ, PT ;  /* 0x000000ff0e00720c */ /* 0x000fe20003fa6270 */
[----:B------:R-:W-:Y:S01]  /*5cf0*/  @!P1 IMAD.MOV R115, RZ, RZ, -R115 ;  /* 0x000000ffff739224 */ /* 0x000fe200078e0a73 */
[----:B------:R-:W-:-:S02]  /*5d00*/  ISETP.GE.AND P6, PT, R13, RZ, PT ;  /* 0x000000ff0d00720c */ /* 0x000fc40003fc6270 */
[----:B------:R-:W-:Y:S02]  /*5d10*/  ISETP.GT.U32.AND P2, PT, R0, R107, PT ;  /* 0x0000006b0000720c */ /* 0x000fe40003f44070 */
[C---:B------:R-:W-:Y:S02]  /*5d20*/  LOP3.LUT R14, R2.reuse, 0xf4, RZ, 0xfc, !PT ;  /* 0x000000f4020e7812 */ /* 0x040fe400078efcff */
[----:B------:R-:W-:Y:S01]  /*5d30*/  IABS R41, R8 ;  /* 0x0000000800297213 */ /* 0x000fe20000000000 */
[--C-:B------:R-:W-:Y:S01]  /*5d40*/  @!P3 IMAD.IADD R109, R109, 0x1, -R0.reuse ;  /* 0x000000016d6db824 */ /* 0x100fe200078e0a00 */
[----:B------:R-:W-:Y:S01]  /*5d50*/  LOP3.LUT R13, R2, 0xf2, RZ, 0xfc, !PT ;  /* 0x000000f2020d7812 */ /* 0x000fe200078efcff */
[----:B------:R-:W-:Y:S01]  /*5d60*/  @!P0 IMAD.IADD R111, R111, 0x1, -R0 ;  /* 0x000000016f6f8824 */ /* 0x000fe200078e0a00 */
[----:B------:R-:W-:Y:S01]  /*5d70*/  ISETP.GE.AND P1, PT, R8, RZ, PT ;  /* 0x000000ff0800720c */ /* 0x000fe20003f26270 */
[----:B------:R-:W-:Y:S01]  /*5d80*/  IMAD.HI.U32 R8, R3, R41, RZ ;  /* 0x0000002903087227 */ /* 0x000fe200078e00ff */
[----:B------:R-:W-:-:S02]  /*5d90*/  IABS R21, R14 ;  /* 0x0000000e00157213 */ /* 0x000fc40000000000 */
[----:B------:R-:W-:Y:S01]  /*5da0*/  IABS R17, R13 ;  /* 0x0000000d00117213 */ /* 0x000fe20000000000 */
[----:B------:R-:W-:Y:S01]  /*5db0*/  IMAD.MOV R8, RZ, RZ, -R8 ;  /* 0x000000ffff087224 */ /* 0x000fe200078e0a08 */
[C---:B------:R-:W-:Y:S01]  /*5dc0*/  ISETP.GT.U32.AND P3, PT, R0.reuse, R109, PT ;  /* 0x0000006d0000720c */ /* 0x040fe20003f64070 */
[----:B------:R-:W-:Y:S01]  /*5dd0*/  IMAD.HI.U32 R12, R3, R21, RZ ;  /* 0x00000015030c7227 */ /* 0x000fe200078e00ff */
[----:B------:R-:W-:-:S03]  /*5de0*/  ISETP.GT.U32.AND P0, PT, R0, R111, PT ;  /* 0x0000006f0000720c */ /* 0x000fc60003f04070 */
[----:B------:R-:W-:Y:S01]  /*5df0*/  IMAD.HI.U32 R10, R3, R17, RZ ;  /* 0x00000011030a7227 */ /* 0x000fe200078e00ff */
[----:B------:R-:W-:-:S03]  /*5e00*/  IADD3 R12, -R12, RZ, RZ ;  /* 0x000000ff0c0c7210 */ /* 0x000fc60007ffe1ff */
[----:B------:R-:W-:Y:S01]  /*5e10*/  @!P2 IMAD.IADD R107, R107, 0x1, -R0 ;  /* 0x000000016b6ba824 */ /* 0x000fe200078e0a00 */
[----:B------:R-:W-:Y:S01]  /*5e20*/  ISETP.GE.AND P2, PT, R13, RZ, PT ;  /* 0x000000ff0d00720c */ /* 0x000fe20003f46270 */
[C---:B------:R-:W-:Y:S01]  /*5e30*/  IMAD R41, R0.reuse, R8, R41 ;  /* 0x0000000800297224 */ /* 0x040fe200078e0229 */
[----:B------:R-:W-:Y:S01]  /*5e40*/  IABS R13, R24 ;  /* 0x00000018000d7213 */ /* 0x000fe20000000000 */
[----:B------:R-:W-:Y:S01]  /*5e50*/  IMAD.MOV R10, RZ, RZ, -R10 ;  /* 0x000000ffff0a7224 */ /* 0x000fe200078e0a0a */
[----:B------:R-:W-:Y:S01]  /*5e60*/  @!P4 IADD3 R107, -R107, RZ, RZ ;  /* 0x000000ff6b6bc210 */ /* 0x000fe20007ffe1ff */
[C---:B------:R-:W-:Y:S01]  /*5e70*/  IMAD R21, R0.reuse, R12, R21 ;  /* 0x0000000c00157224 */ /* 0x040fe200078e0215 */
[C---:B------:R-:W-:Y:S01]  /*5e80*/  ISETP.GT.U32.AND P4, PT, R0.reuse, R41, PT ;  /* 0x000000290000720c */ /* 0x040fe20003f84070 */
[----:B------:R-:W-:Y:S01]  /*5e90*/  IMAD R17, R0, R10, R17 ;  /* 0x0000000a00117224 */ /* 0x000fe200078e0211 */
[----:B------:R-:W-:Y:S01]  /*5ea0*/  LOP3.LUT R12, R2, 0xfc, RZ, 0xfc, !PT ;  /* 0x000000fc020c7812 */ /* 0x000fe200078efcff */
[----:B------:R-:W-:-:S02]  /*5eb0*/  @!P3 IMAD.IADD R109, R109, 0x1, -R0 ;  /* 0x000000016d6db824 */ /* 0x000fc400078e0a00 */
[----:B------:R-:W-:Y:S01]  /*5ec0*/  @!P0 IMAD.IADD R111, R111, 0x1, -R0 ;  /* 0x000000016f6f8824 */ /* 0x000fe200078e0a00 */
[C---:B------:R-:W-:Y:S01]  /*5ed0*/  ISETP.GT.U32.AND P3, PT, R0.reuse, R17, PT ;  /* 0x000000110000720c */ /* 0x040fe20003f64070 */
[----:B------:R-:W-:Y:S01]  /*5ee0*/  IMAD.HI.U32 R2, R3, R15, RZ ;  /* 0x0000000f03027227 */ /* 0x000fe200078e00ff */
[----:B------:R-:W-:Y:S02]  /*5ef0*/  ISETP.GT.U32.AND P0, PT, R0, R21, PT ;  /* 0x000000150000720c */ /* 0x000fe40003f04070 */
[----:B------:R-:W-:Y:S01]  /*5f00*/  IABS R10, R12 ;  /* 0x0000000c000a7213 */ /* 0x000fe20000000000 */
[----:B------:R-:W-:Y:S01]  /*5f10*/  IMAD.MOV R2, RZ, RZ, -R2 ;  /* 0x000000ffff027224 */ /* 0x000fe200078e0a02 */
[----:B------:R-:W-:Y:S01]  /*5f20*/  @!P6 IADD3 R109, -R109, RZ, RZ ;  /* 0x000000ff6d6de210 */ /* 0x000fe20007ffe1ff */
[----:B------:R-:W-:Y:S01]  /*5f30*/  IMAD.HI.U32 R8, R3, R13, RZ ;  /* 0x0000000d03087227 */ /* 0x000fe200078e00ff */
[----:B------:R-:W-:-:S03]  /*5f40*/  @!P4 IADD3 R41, R41, -R0, RZ ;  /* 0x800000002929c210 */ /* 0x000fc60007ffe0ff */
[C---:B------:R-:W-:Y:S01]  /*5f50*/  IMAD R15, R0.reuse, R2, R15 ;  /* 0x00000002000f7224 */ /* 0x040fe200078e020f */
[----:B------:R-:W-:Y:S01]  /*5f60*/  ISETP.GT.U32.AND P4, PT, R0, R41, PT ;  /* 0x000000290000720c */ /* 0x000fe20003f84070 */
[----:B------:R-:W-:-:S04]  /*5f70*/  IMAD.HI.U32 R2, R3, R19, RZ ;  /* 0x0000001303027227 */ /* 0x000fc800078e00ff */
[--C-:B------:R-:W-:Y:S01]  /*5f80*/  @!P3 IMAD.IADD R17, R17, 0x1, -R0.reuse ;  /* 0x000000011111b824 */ /* 0x100fe200078e0a00 */
[C---:B------:R-:W-:Y:S01]  /*5f90*/  ISETP.GT.U32.AND P3, PT, R0.reuse, R15, PT ;  /* 0x0000000f0000720c */ /* 0x040fe20003f64070 */
[----:B------:R-:W-:Y:S02]  /*5fa0*/  @!P0 IMAD.IADD R21, R21, 0x1, -R0 ;  /* 0x0000000115158824 */ /* 0x000fe400078e0a00 */
[----:B------:R-:W-:Y:S01]  /*5fb0*/  IMAD.MOV R2, RZ, RZ, -R2 ;  /* 0x000000ffff027224 */ /* 0x000fe200078e0a02 */
[C---:B------:R-:W-:Y:S01]  /*5fc0*/  ISETP.GT.U32.AND P0, PT, R0.reuse, R17, PT ;  /* 0x000000110000720c */ /* 0x040fe20003f04070 */
[----:B------:R-:W-:Y:S01]  /*5fd0*/  IMAD.HI.U32 R3, R3, R10, RZ ;  /* 0x0000000a03037227 */ /* 0x000fe200078e00ff */
[----:B------:R-:W-:-:S03]  /*5fe0*/  ISETP.GT.U32.AND P6, PT, R0, R21, PT ;  /* 0x000000150000720c */ /* 0x000fc60003fc4070 */
[----:B------:R-:W-:Y:S01]  /*5ff0*/  IMAD R19, R0, R2, R19 ;  /* 0x0000000200137224 */ /* 0x000fe200078e0213 */
[----:B------:R-:W-:Y:S01]  /*6000*/  IADD3 R2, R252, -0x1, RZ ;  /* 0xfffffffffc027810 */ /* 0x000fe20007ffe0ff */
[----:B------:R-:W-:Y:S02]  /*6010*/  IMAD.MOV R8, RZ, RZ, -R8 ;  /* 0x000000ffff087224 */ /* 0x000fe400078e0a08 */
[----:B------:R-:W-:Y:S02]  /*6020*/  IMAD.MOV R3, RZ, RZ, -R3 ;  /* 0x000000ffff037224 */ /* 0x000fe400078e0a03 */
[--C-:B------:R-:W-:Y:S01]  /*6030*/  @!P4 IMAD.IADD R41, R41, 0x1, -R0.reuse ;  /* 0x000000012929c824 */ /* 0x100fe200078e0a00 */
[C---:B------:R-:W-:Y:S01]  /*6040*/  ISETP.GT.U32.AND P4, PT, R0.reuse, R19, PT ;  /* 0x000000130000720c */ /* 0x040fe20003f84070 */
[----:B------:R-:W-:Y:S02]  /*6050*/  @!P3 IMAD.IADD R15, R15, 0x1, -R0 ;  /* 0x000000010f0fb824 */ /* 0x000fe400078e0a00 */
[----:B------:R-:W-:Y:S01]  /*6060*/  IMAD R13, R0, R8, R13 ;  /* 0x00000008000d7224 */ /* 0x000fe200078e020d */
[----:B------:R-:W-:Y:S01]  /*6070*/  IADD3 R8, R252, -0x9, RZ ;  /* 0xfffffff7fc087810 */ /* 0x000fe20007ffe0ff */
[C---:B------:R-:W-:Y:S01]  /*6080*/  IMAD R3, R0.reuse, R3, R10 ;  /* 0x0000000300037224 */ /* 0x040fe200078e020a */
[C---:B------:R-:W-:Y:S01]  /*6090*/  ISETP.GT.U32.AND P3, PT, R0.reuse, R15, PT ;  /* 0x0000000f0000720c */ /* 0x040fe20003f64070 */
[--C-:B------:R-:W-:Y:S01]  /*60a0*/  @!P0 IMAD.IADD R17, R17, 0x1, -R0.reuse ;  /* 0x0000000111118824 */ /* 0x100fe200078e0a00 */
[C---:B------:R-:W-:Y:S01]  /*60b0*/  ISETP.GT.U32.AND P0, PT, R0.reuse, R13, PT ;  /* 0x0000000d0000720c */ /* 0x040fe20003f04070 */
[----:B------:R-:W-:Y:S01]  /*60c0*/  @!P6 IMAD.IADD R21, R21, 0x1, -R0 ;  /* 0x000000011515e824 */ /* 0x000fe200078e0a00 */
[----:B------:R-:W-:Y:S01]  /*60d0*/  ISETP.GT.U32.AND P6, PT, R0, R3, PT ;  /* 0x000000030000720c */ /* 0x000fe20003fc4070 */
[----:B------:R-:W-:Y:S01]  /*60e0*/  @!P1 IMAD.MOV R41, RZ, RZ, -R41 ;  /* 0x000000ffff299224 */ /* 0x000fe200078e0a29 */
[----:B------:R-:W-:Y:S01]  /*60f0*/  LOP3.LUT R10, RZ, c[0x0][0x17c], RZ, 0x33, !PT ;  /* 0x00005f00ff0a7a12 */ /* 0x000fe200078e33ff */
[----:B------:R-:W-:Y:S01]  /*6100*/  @!P2 IMAD.MOV R17, RZ, RZ, -R17 ;  /* 0x000000ffff11a224 */ /* 0x000fe200078e0a11 */
[----:B------:R-:W-:Y:S01]  /*6110*/  @!P4 IADD3 R19, R19, -R0, RZ ;  /* 0x800000001313c210 */ /* 0x000fe20007ffe0ff */
[----:B------:R-:W-:Y:S01]  /*6120*/  @!P5 IMAD.MOV R111, RZ, RZ, -R111 ;  /* 0x000000ffff6fd224 */ /* 0x000fe200078e0a6f */
[----:B------:R-:W-:-:S02]  /*6130*/  ISETP.GE.AND P5, PT, R14, RZ, PT ;  /* 0x000000ff0e00720c */ /* 0x000fc40003fa6270 */
[----:B------:R-:W-:Y:S01]  /*6140*/  ISETP.GT.U32.AND P1, PT, R0, R19, PT ;  /* 0x000000130000720c */ /* 0x000fe20003f24070 */
[--C-:B------:R-:W-:Y:S01]  /*6150*/  @!P3 IMAD.IADD R15, R15, 0x1, -R0.reuse ;  /* 0x000000010f0fb824 */ /* 0x100fe200078e0a00 */
[----:B------:R-:W-:Y:S02]  /*6160*/  ISETP.GE.AND P3, PT, R16, RZ, PT ;  /* 0x000000ff1000720c */ /* 0x000fe40003f66270 */
[----:B------:R-:W-:Y:S01]  /*6170*/  @!P0 IADD3 R13, R13, -R0, RZ ;  /* 0x800000000d0d8210 */ /* 0x000fe20007ffe0ff */
[----:B------:R-:W-:Y:S01]  /*6180*/  @!P6 IMAD.IADD R3, R3, 0x1, -R0 ;  /* 0x000000010303e824 */ /* 0x000fe200078e0a00 */
[----:B------:R-:W-:Y:S02]  /*6190*/  ISETP.GE.AND P0, PT, R22, RZ, PT ;  /* 0x000000ff1600720c */ /* 0x000fe40003f06270 */
[C---:B------:R-:W-:Y:S02]  /*61a0*/  ISETP.GT.U32.AND P6, PT, R0.reuse, R13, PT ;  /* 0x0000000d0000720c */ /* 0x040fe40003fc4070 */
[----:B------:R-:W-:-:S02]  /*61b0*/  ISETP.GT.U32.AND P2, PT, R0, R3, PT ;  /* 0x000000030000720c */ /* 0x000fc40003f44070 */
[----:B------:R-:W-:Y:S01]  /*61c0*/  ISETP.GE.U32.AND P4, PT, R2, 0x7fffffc0, PT ;  /* 0x7fffffc00200780c */ /* 0x000fe20003f86070 */
[--C-:B------:R-:W-:Y:S01]  /*61d0*/  @!P1 IMAD.IADD R19, R19, 0x1, -R0.reuse ;  /* 0x0000000113139824 */ /* 0x100fe200078e0a00 */
[----:B------:R-:W-:Y:S01]  /*61e0*/  IADD3 R2, R252, -0x5, RZ ;  /* 0xfffffffbfc027810 */ /* 0x000fe20007ffe0ff */
[----:B------:R-:W-:Y:S01]  /*61f0*/  @!P3 IMAD.MOV R15, RZ, RZ, -R15 ;  /* 0x000000ffff0fb224 */ /* 0x000fe200078e0a0f */
[----:B------:R-:W-:Y:S02]  /*6200*/  ISETP.GE.AND P3, PT, R24, RZ, PT ;  /* 0x000000ff1800720c */ /* 0x000fe40003f66270 */
[----:B------:R-:W-:Y:S01]  /*6210*/  ISETP.GE.U32.AND P1, PT, R2, 0x7fffffbc, PT ;  /* 0x7fffffbc0200780c */ /* 0x000fe20003f26070 */
[----:B------:R-:W-:Y:S01]  /*6220*/  @!P0 IMAD.MOV R19, RZ, RZ, -R19 ;  /* 0x000000ffff138224 */ /* 0x000fe200078e0a13 */
[----:B------:R-:W-:Y:S01]  /*6230*/  ISETP.GE.AND P0, PT, R12, RZ, PT ;  /* 0x000000ff0c00720c */ /* 0x000fe20003f06270 */
[----:B------:R-:W-:Y:S01]  /*6240*/  @!P6 IMAD.IADD R13, R13, 0x1, -R0 ;  /* 0x000000010d0de824 */ /* 0x000fe200078e0a00 */
[----:B------:R-:W-:-:S02]  /*6250*/  IADD3 R2, R252, -0xd, RZ ;  /* 0xfffffff3fc027810 */ /* 0x000fc40007ffe0ff */
[----:B------:R-:W-:Y:S01]  /*6260*/  @!P2 IADD3 R3, R3, -R0, RZ ;  /* 0x800000000303a210 */ /* 0x000fe20007ffe0ff */
[----:B------:R-:W-:Y:S01]  /*6270*/  IMAD R0, R26, c[0x0][0x18c], RZ ;  /* 0x000063001a007a24 */ /* 0x000fe200078e02ff */
[----:B------:R-:W-:Y:S02]  /*6280*/  ISETP.NE.AND P2, PT, RZ, c[0x0][0x17c], PT ;  /* 0x00005f00ff007a0c */ /* 0x000fe40003f45270 */
[----:B------:R-:W-:Y:S01]  /*6290*/  @!P5 IADD3 R21, -R21, RZ, RZ ;  /* 0x000000ff1515d210 */ /* 0x000fe20007ffe1ff */
[----:B------:R-:W-:Y:S01]  /*62a0*/  @!P3 IMAD.MOV R13, RZ, RZ, -R13 ;  /* 0x000000ffff0db224 */ /* 0x000fe200078e0a0d */
[----:B------:R-:W-:Y:S02]  /*62b0*/  ISETP.GE.U32.AND P5, PT, R8, 0x7fffffb8, PT ;  /* 0x7fffffb80800780c */ /* 0x000fe40003fa6070 */
[----:B------:R-:W-:Y:S01]  /*62c0*/  ISETP.GE.U32.AND P6, PT, R2, 0x7fffffb4, PT ;  /* 0x7fffffb40200780c */ /* 0x000fe20003fc6070 */
[----:B------:R-:W-:Y:S01]  /*62d0*/  @!P0 IMAD.MOV R3, RZ, RZ, -R3 ;  /* 0x000000ffff038224 */ /* 0x000fe200078e0a03 */
[----:B------:R-:W-:-:S02]  /*62e0*/  SEL R8, R10, R9, !P2 ;  /* 0x000000090a087207 */ /* 0x000fc40005000000 */
[----:B------:R-:W-:Y:S02]  /*62f0*/  IADD3 R2, R252, -0x11, RZ ;  /* 0xffffffeffc027810 */ /* 0x000fe40007ffe0ff */
[----:B------:R-:W-:Y:S02]  /*6300*/  SEL R9, R10, R11, !P2 ;  /* 0x0000000b0a097207 */ /* 0x000fe40005000000 */
[----:B------:R-:W-:Y:S02]  /*6310*/  ISETP.GE.U32.AND P3, PT, R2, 0x7fffffb0, PT ;  /* 0x7fffffb00200780c */ /* 0x000fe40003f66070 */
[----:B------:R-:W-:Y:S01]  /*6320*/  LEA R2, P0, R0, c[0x0][0x168], 0x2 ;  /* 0x00005a0000027a11 */ /* 0x000fe200078010ff */
[----:B------:R-:W-:Y:S01]  /*6330*/  IMAD R9, R9, c[0x0][0x190], RZ ;  /* 0x0000640009097a24 */ /* 0x000fe200078e02ff */
[----:B------:R-:W-:Y:S02]  /*6340*/  SEL R12, R10, R39, !P2 ;  /* 0x000000270a0c7207 */ /* 0x000fe40005000000 */
[----:B------:R-:W-:-:S02]  /*6350*/  LEA.HI.X.SX32 R0, R0, c[0x0][0x16c], 0x2, P0 ;  /* 0x00005b0000007a11 */ /* 0x000fc400000f16ff */
[----:B------:R-:W-:Y:S02]  /*6360*/  LEA R240, P0, R9, R2, 0x2 ;  /* 0x0000000209f07211 */ /* 0x000fe400078010ff */
[C---:B------:R-:W-:Y:S02]  /*6370*/  SEL R11, R10.reuse, R43, !P2 ;  /* 0x0000002b0a0b7207 */ /* 0x040fe40005000000 */
[C---:B------:R-:W-:Y:S02]  /*6380*/  SEL R14, R10.reuse, R45, !P2 ;  /* 0x0000002d0a0e7207 */ /* 0x040fe40005000000 */
[C---:B------:R-:W-:Y:S02]  /*6390*/  SEL R16, R10.reuse, R53, !P2 ;  /* 0x000000350a107207 */ /* 0x040fe40005000000 */
[C---:B------:R-:W-:Y:S02]  /*63a0*/  SEL R46, R10.reuse, R49, !P2 ;  /* 0x000000310a2e7207 */ /* 0x040fe40005000000 */
[----:B------:R-:W-:-:S02]  /*63b0*/  SEL R48, R10, R51, !P2 ;  /* 0x000000330a307207 */ /* 0x000fc40005000000 */
[C---:B------:R-:W-:Y:S02]  /*63c0*/  SEL R50, R10.reuse, R47, !P2 ;  /* 0x0000002f0a327207 */ /* 0x040fe40005000000 */
        /* <DEDUP_REMOVED lines=28> */
[C---:B------:R-:W-:Y:S01]  /*6590*/  SEL R175, R10.reuse, R175, !P2 ;  /* 0x000000af0aaf7207 */ /* 0x040fe20005000000 */
[----:B------:R-:W-:Y:S01]  /*65a0*/  IMAD R43, R43, c[0x0][0x190], RZ ;  /* 0x000064002b2b7a24 */ /* 0x000fe200078e02ff */
        /* <DEDUP_REMOVED lines=54> */
[----:B------:R-:W-:Y:S01]  /*6910*/  SEL R100, R10, R179, !P2 ;  /* 0x000000b30a647207 */ /* 0x000fe20005000000 */
        /* <DEDUP_REMOVED lines=125> */
[----:B------:R-:W-:Y:S01]  /*70f0*/  LEA R10, P2, R7, c[0x0][0x160], 0x2 ;  /* 0x00005800070a7a11 */ /* 0x000fe200078410ff */
[----:B------:R-:W-:Y:S01]  /*7100*/  IMAD R59, R59, c[0x0][0x190], RZ ;  /* 0x000064003b3b7a24 */ /* 0x000fe200078e02ff */
[----:B------:R-:W-:Y:S01]  /*7110*/  LEA.HI.X.SX32 R241, R9, R0, 0x2, P0 ;  /* 0x0000000009f17211 */ /* 0x000fe200000f16ff */
[----:B------:R-:W-:Y:S01]  /*7120*/  IMAD R57, R57, c[0x0][0x190], RZ ;  /* 0x0000640039397a24 */ /* 0x000fe200078e02ff */
[----:B------:R-:W-:Y:S01]  /*7130*/  LEA R12, P0, R4, c[0x0][0x160], 0x2 ;  /* 0x00005800040c7a11 */ /* 0x000fe200078010ff */
[----:B------:R-:W-:Y:S01]  /*7140*/  IMAD R55, R55, c[0x0][0x190], RZ ;  /* 0x0000640037377a24 */ /* 0x000fe200078e02ff */
[----:B------:R-:W-:Y:S01]  /*7150*/  LEA.HI.X.SX32 R11, R7, c[0x0][0x164], 0x2, P2 ;  /* 0x00005900070b7a11 */ /* 0x000fe200010f16ff */
[----:B------:R1:W-:Y:S01]  /*7160*/  STL.64 [R1+0x7e0], R240 ;  /* 0x0007e0f001007387 */ /* 0x0003e20000100a00 */
[----:B------:R-:W-:Y:S01]  /*7170*/  LEA R14, P2, R6, c[0x0][0x160], 0x2 ;  /* 0x00005800060e7a11 */ /* 0x000fe200078410ff */
[----:B------:R-:W-:Y:S01]  /*7180*/  IMAD R53, R53, c[0x0][0x190], RZ ;  /* 0x0000640035357a24 */ /* 0x000fe200078e02ff */
[----:B------:R-:W-:Y:S01]  /*7190*/  LEA.HI.X.SX32 R13, R4, c[0x0][0x164], 0x2, P0 ;  /* 0x00005900040d7a11 */ /* 0x000fe200000f16ff */
[----:B------:R-:W-:Y:S01]  /*71a0*/  IMAD R51, R51, c[0x0][0x190], RZ ;  /* 0x0000640033337a24 */ /* 0x000fe200078e02ff */
[----:B------:R-:W-:Y:S01]  /*71b0*/  LEA R16, P0, R5, c[0x0][0x160], 0x2 ;  /* 0x0000580005107a11 */ /* 0x000fe200078010ff */
[----:B------:R-:W-:Y:S01]  /*71c0*/  IMAD R49, R49, c[0x0][0x190], RZ ;  /* 0x0000640031317a24 */ /* 0x000fe200078e02ff */
[----:B------:R-:W-:Y:S01]  /*71d0*/  LEA.HI.X.SX32 R15, R6, c[0x0][0x164], 0x2, P2 ;  /* 0x00005900060f7a11 */ /* 0x000fe200010f16ff */
[----:B------:R-:W-:Y:S01]  /*71e0*/  IMAD R47, R47, c[0x0][0x190], RZ ;  /* 0x000064002f2f7a24 */ /* 0x000fe200078e02ff */
[-C--:B------:R-:W-:Y:S01]  /*71f0*/  LEA R8, P2, R107, R2.reuse, 0x2 ;  /* 0x000000026b087211 */ /* 0x080fe200078410ff */
[----:B------:R-:W-:Y:S01]  /*7200*/  IMAD R45, R45, c[0x0][0x190], RZ ;  /* 0x000064002d2d7a24 */ /* 0x000fe200078e02ff */
[----:B------:R-:W-:Y:S01]  /*7210*/  LEA.HI.X.SX32 R17, R5, c[0x0][0x164], 0x2, P0 ;  /* 0x0000590005117a11 */ /* 0x000fe200000f16ff */
[----:B------:R-:W-:Y:S01]  /*7220*/  IMAD R44, R44, c[0x0][0x190], RZ ;  /* 0x000064002c2c7a24 */ /* 0x000fe200078e02ff */
[----:B------:R-:W-:Y:S01]  /*7230*/  LEA R110, P0, R109, R2, 0x2 ;  /* 0x000000026d6e7211 */ /* 0x000fe200078010ff */
[----:B------:R-:W-:Y:S01]  /*7240*/  IMAD R42, R42, c[0x0][0x190], RZ ;  /* 0x000064002a2a7a24 */ /* 0x000fe200078e02ff */
[----:B------:R-:W-:Y:S01]  /*7250*/  LEA.HI.X.SX32 R9, R107, R0, 0x2, P2 ;  /* 0x000000006b097211 */ /* 0x000fe200010f16ff */
[----:B------:R-:W-:Y:S01]  /*7260*/  IMAD R40, R40, c[0x0][0x190], RZ ;  /* 0x0000640028287a24 */ /* 0x000fe200078e02ff */
[----:B-1----:R-:W-:Y:S01]  /*7270*/  LEA R240, P2, R209, R2, 0x2 ;  /* 0x00000002d1f07211 */ /* 0x002fe200078410ff */
[----:B------:R-:W-:Y:S01]  /*7280*/  IMAD R37, R37, c[0x0][0x190], RZ ;  /* 0x0000640025257a24 */ /* 0x000fe200078e02ff */
[----:B------:R-:W-:Y:S01]  /*7290*/  LEA.HI.X.SX32 R111, R109, R0, 0x2, P0 ;  /* 0x000000006d6f7211 */ /* 0x000fe200000f16ff */
[----:B------:R-:W-:Y:S01]  /*72a0*/  IMAD R109, R62, c[0x0][0x190], RZ ;  /* 0x000064003e6d7a24 */ /* 0x000fe200078e02ff */
[----:B------:R-:W-:Y:S01]  /*72b0*/  LEA R4, P0, R211, R2, 0x2 ;  /* 0x00000002d3047211 */ /* 0x000fe200078010ff */
[----:B------:R-:W-:Y:S01]  /*72c0*/  IMAD R35, R35, c[0x0][0x190], RZ ;  /* 0x0000640023237a24 */ /* 0x000fe200078e02ff */
[-C--:B------:R-:W-:Y:S01]  /*72d0*/  LEA.HI.X.SX32 R241, R209, R0.reuse, 0x2, P2 ;  /* 0x00000000d1f17211 */ /* 0x080fe200010f16ff */
[----:B------:R1:W-:Y:S01]  /*72e0*/  STL.64 [R1+0x2c8], R110 ;  /* 0x0002c86e01007387 */ /* 0x0003e20000100a00 */
[----:B------:R-:W-:Y:S01]  /*72f0*/  LEA.HI.X.SX32 R5, R211, R0, 0x2, P0 ;  /* 0x00000000d3057211 */ /* 0x000fe200000f16ff */
[----:B------:R-:W-:Y:S01]  /*7300*/  IMAD R33, R33, c[0x0][0x190], RZ ;  /* 0x0000640021217a24 */ /* 0x000fe200078e02ff */
[-C--:B------:R-:W-:Y:S01]  /*7310*/  LEA R6, P2, R213, R2.reuse, 0x2 ;  /* 0x00000002d5067211 */ /* 0x080fe200078410ff */
[----:B------:R-:W-:Y:S01]  /*7320*/  STL.64 [R1+0x500], R240 ;  /* 0x000500f001007387 */ /* 0x000fe20000100a00 */
[----:B------:R-:W-:Y:S01]  /*7330*/  LEA R106, P0, R215, R2, 0x2 ;  /* 0x00000002d76a7211 */ /* 0x000fe200078010ff */
[----:B------:R-:W-:Y:S01]  /*7340*/  IMAD R31, R31, c[0x0][0x190], RZ ;  /* 0x000064001f1f7a24 */ /* 0x000fe200078e02ff */
[-C--:B------:R-:W-:Y:S01]  /*7350*/  LEA.HI.X.SX32 R7, R213, R0.reuse, 0x2, P2 ;  /* 0x00000000d5077211 */ /* 0x080fe200010f16ff */
[----:B------:R2:W-:Y:S01]  /*7360*/  STL.64 [R1+0x668], R4 ;  /* 0x0006680401007387 */ /* 0x0005e20000100a00 */
[----:B------:R-:W-:Y:S01]  /*7370*/  LEA.HI.X.SX32 R107, R215, R0, 0x2, P0 ;  /* 0x00000000d76b7211 */ /* 0x000fe200000f16ff */
[----:B------:R-:W-:Y:S01]  /*7380*/  IMAD R29, R29, c[0x0][0x190], RZ ;  /* 0x000064001d1d7a24 */ /* 0x000fe200078e02ff */
[C---:B------:R-:W-:Y:S01]  /*7390*/  LEA R208, P0, R219.reuse, R2, 0x2 ;  /* 0x00000002dbd07211 */ /* 0x040fe200078010ff */
[----:B-1----:R-:W-:Y:S01]  /*73a0*/  IMAD R111, R72, c[0x0][0x190], RZ ;  /* 0x00006400486f7a24 */ /* 0x002fe200078e02ff */
[----:B------:R-:W-:Y:S01]  /*73b0*/  IADD3 R41, R252, -0x15, RZ ;  /* 0xffffffebfc297810 */ /* 0x000fe20007ffe0ff */
[----:B------:R1:W-:Y:S01]  /*73c0*/  STL.64 [R1+0x2e8], R106 ;  /* 0x0002e86a01007387 */ /* 0x0003e20000100a00 */
[----:B------:R-:W-:Y:S01]  /*73d0*/  LEA.HI.X.SX32 R209, R219, R0, 0x2, P0 ;  /* 0x00000000dbd17211 */ /* 0x000fe200000f16ff */
[----:B------:R-:W-:-:S02]  /*73e0*/  IMAD R27, R27, c[0x0][0x190], RZ ;  /* 0x000064001b1b7a24 */ /* 0x000fc400078e02ff */
[----:B------:R-:W-:Y:S01]  /*73f0*/  IMAD R25, R25, c[0x0][0x190], RZ ;  /* 0x0000640019197a24 */ /* 0x000fe200078e02ff */
[----:B--2---:R-:W-:Y:S01]  /*7400*/  LEA R4, P2, R217, R2, 0x2 ;  /* 0x00000002d9047211 */ /* 0x004fe200078410ff */
[----:B------:R-:W-:Y:S02]  /*7410*/  IMAD R23, R23, c[0x0][0x190], RZ ;  /* 0x0000640017177a24 */ /* 0x000fe400078e02ff */
[----:B------:R-:W-:Y:S01]  /*7420*/  IMAD R24, R24, c[0x0][0x190], RZ ;  /* 0x0000640018187a24 */ /* 0x000fe200078e02ff */
[----:B------:R-:W-:Y:S01]  /*7430*/  LEA.HI.X.SX32 R5, R217, R0, 0x2, P2 ;  /* 0x00000000d9057211 */ /* 0x000fe200010f16ff */
[----:B------:R-:W-:Y:S02]  /*7440*/  IMAD R28, R28, c[0x0][0x190], RZ ;  /* 0x000064001c1c7a24 */ /* 0x000fe400078e02ff */
[----:B-1----:R-:W-:Y:S02]  /*7450*/  IMAD R107, R52, c[0x0][0x190], RZ ;  /* 0x00006400346b7a24 */ /* 0x002fe400078e02ff */
[----:B------:R1:W-:Y:S01]  /*7460*/  STL.64 [R1+0x510], R4 ;  /* 0x0005100401007387 */ /* 0x0003e20000100a00 */
[----:B------:R-:W-:-:S02]  /*7470*/  IMAD R32, R32, c[0x0][0x190], RZ ;  /* 0x0000640020207a24 */ /* 0x000fc400078e02ff */
[----:B------:R-:W-:Y:S01]  /*7480*/  IMAD R38, R38, c[0x0][0x190], RZ ;  /* 0x0000640026267a24 */ /* 0x000fe200078e02ff */
[----:B------:R2:W-:Y:S01]  /*7490*/  STL.64 [R1+0x678], R208 ;  /* 0x000678d001007387 */ /* 0x0005e20000100a00 */
[----:B------:R-:W-:Y:S02]  /*74a0*/  IMAD R36, R36, c[0x0][0x190], RZ ;  /* 0x0000640024247a24 */ /* 0x000fe400078e02ff */
[----:B------:R-:W-:Y:S02]  /*74b0*/  IMAD R34, R34, c[0x0][0x190], RZ ;  /* 0x0000640022227a24 */ /* 0x000fe400078e02ff */
[----:B------:R-:W-:Y:S02]  /*74c0*/  IMAD R30, R30, c[0x0][0x190], RZ ;  /* 0x000064001e1e7a24 */ /* 0x000fe400078e02ff */
[----:B------:R-:W-:Y:S01]  /*74d0*/  IMAD R26, R26, c[0x0][0x190], RZ ;  /* 0x000064001a1a7a24 */ /* 0x000fe200078e02ff */
[----:B-1----:R-:W-:Y:S01]  /*74e0*/  LEA R4, P2, R221, R2, 0x2 ;  /* 0x00000002dd047211 */ /* 0x002fe200078410ff */
[----:B------:R-:W-:-:S02]  /*74f0*/  IMAD R22, R22, c[0x0][0x190], RZ ;  /* 0x0000640016167a24 */ /* 0x000fc400078e02ff */
[----:B------:R-:W-:Y:S01]  /*7500*/  IMAD R21, R21, c[0x0][0x190], RZ ;  /* 0x0000640015157a24 */ /* 0x000fe200078e02ff */
[----:B--2---:R-:W-:Y:S01]  /*7510*/  LEA R208, P0, R223, R2, 0x2 ;  /* 0x00000002dfd07211 */ /* 0x004fe200078010ff */
[----:B------:R-:W-:Y:S01]  /*7520*/  IMAD R20, R20, c[0x0][0x190], RZ ;  /* 0x0000640014147a24 */ /* 0x000fe200078e02ff */
[-C--:B------:R-:W-:Y:S01]  /*7530*/  LEA.HI.X.SX32 R5, R221, R0.reuse, 0x2, P2 ;  /* 0x00000000dd057211 */ /* 0x080fe200010f16ff */
[----:B------:R-:W-:Y:S01]  /*7540*/  IMAD R19, R19, c[0x0][0x190], RZ ;  /* 0x0000640013137a24 */ /* 0x000fe200078e02ff */
[----:B------:R-:W-:Y:S01]  /*7550*/  LEA.HI.X.SX32 R209, R223, R0, 0x2, P0 ;  /* 0x00000000dfd17211 */ /* 0x000fe200000f16ff */
[----:B------:R-:W-:Y:S01]  /*7560*/  IMAD R18, R18, c[0x0][0x190], RZ ;  /* 0x0000640012127a24 */ /* 0x000fe200078e02ff */
[----:B------:R-:W-:Y:S01]  /*7570*/  LEA R210, P2, R225, R2, 0x2 ;  /* 0x00000002e1d27211 */ /* 0x000fe200078410ff */
[----:B------:R-:W-:Y:S02]  /*7580*/  IMAD R3, R3, c[0x0][0x190], RZ ;  /* 0x0000640003037a24 */ /* 0x000fe400078e02ff */
[----:B------:R1:W-:Y:S01]  /*7590*/  STL.64 [R1+0x2f8], R208 ;  /* 0x0002f8d001007387 */ /* 0x0003e20000100a00 */
[----:B------:R-:W-:-:S05]  /*75a0*/  LEA.HI.X.SX32 R211, R225, R0, 0x2, P2 ;  /* 0x00000000e1d37211 */ /* 0x000fca00010f16ff */
[----:B------:R2:W-:Y:S01]  /*75b0*/  STL.64 [R1+0x518], R210 ;  /* 0x000518d201007387 */ /* 0x0005e20000100a00 */
[----:B-1----:R-:W-:-:S04]  /*75c0*/  LEA R208, P0, R227, R2, 0x2 ;  /* 0x00000002e3d07211 */ /* 0x002fc800078010ff */
[----:B------:R-:W-:Y:S02]  /*75d0*/  LEA.HI.X.SX32 R209, R227, R0, 0x2, P0 ;  /* 0x00000000e3d17211 */ /* 0x000fe400000f16ff */
[----:B--2---:R-:W-:-:S03]  /*75e0*/  LEA R210, P2, R229, R2, 0x2 ;  /* 0x00000002e5d27211 */ /* 0x004fc600078410ff */
[----:B------:R1:W-:Y:S01]  /*75f0*/  STL.64 [R1+0x680], R208 ;  /* 0x000680d001007387 */ /* 0x0003e20000100a00 */
[----:B------:R-:W-:Y:S02]  /*7600*/  LEA.HI.X.SX32 R211, R229, R0, 0x2, P2 ;  /* 0x00000000e5d37211 */ /* 0x000fe400010f16ff */
[----:B------:R-:W-:-:S04]  /*7610*/  LEA R212, P2, R233, R2, 0x2 ;  /* 0x00000002e9d47211 */ /* 0x000fc800078410ff */
[----:B------:R-:W-:Y:S02]  /*7620*/  LEA.HI.X.SX32 R213, R233, R0, 0x2, P2 ;  /* 0x00000000e9d57211 */ /* 0x000fe400010f16ff */
[----:B-1----:R-:W-:-:S04]  /*7630*/  LEA R208, P0, R231, R2, 0x2 ;  /* 0x00000002e7d07211 */ /* 0x002fc800078010ff */
[----:B------:R-:W-:-:S05]  /*7640*/  LEA.HI.X.SX32 R209, R231, R0, 0x2, P0 ;  /* 0x00000000e7d17211 */ /* 0x000fca00000f16ff */
[----:B------:R1:W-:Y:S04]  /*7650*/  STL.64 [R1+0x310], R208 ;  /* 0x000310d001007387 */ /* 0x0003e80000100a00 */
[----:B------:R-:W-:Y:S04]  /*7660*/  STL.64 [R1+0x30], R210 ;  /* 0x000030d201007387 */ /* 0x000fe80000100a00 */
[----:B------:R2:W-:Y:S01]  /*7670*/  STL.64 [R1+0x528], R212 ;  /* 0x000528d401007387 */ /* 0x0005e20000100a00 */
[----:B-1----:R-:W-:-:S04]  /*7680*/  LEA R208, P0, R235, R2, 0x2 ;  /* 0x00000002ebd07211 */ /* 0x002fc800078010ff */
[----:B------:R-:W-:Y:S02]  /*7690*/  LEA.HI.X.SX32 R209, R235, R0, 0x2, P0 ;  /* 0x00000000ebd17211 */ /* 0x000fe400000f16ff */
[-C--:B------:R-:W-:Y:S02]  /*76a0*/  LEA R214, P0, R239, R2.reuse, 0x2 ;  /* 0x00000002efd67211 */ /* 0x080fe400078010ff */
[----:B--2---:R-:W-:Y:S01]  /*76b0*/  LEA R212, P2, R237, R2, 0x2 ;  /* 0x00000002edd47211 */ /* 0x004fe200078410ff */
[----:B------:R1:W-:Y:S01]  /*76c0*/  STL.64 [R1+0x690], R208 ;  /* 0x000690d001007387 */ /* 0x0003e20000100a00 */
[-C--:B------:R-:W-:Y:S02]  /*76d0*/  LEA.HI.X.SX32 R215, R239, R0.reuse, 0x2, P0 ;  /* 0x00000000efd77211 */ /* 0x080fe400000f16ff */
[----:B------:R-:W-:-:S03]  /*76e0*/  LEA.HI.X.SX32 R213, R237, R0, 0x2, P2 ;  /* 0x00000000edd57211 */ /* 0x000fc600010f16ff */
[----:B------:R2:W-:Y:S04]  /*76f0*/  STL.64 [R1+0x320], R214 ;  /* 0x000320d601007387 */ /* 0x0005e80000100a00 */
[----:B------:R-:W-:Y:S01]  /*7700*/  STL.64 [R1+0x38], R212 ;  /* 0x000038d401007387 */ /* 0x000fe20000100a00 */
[----:B-1----:R-:W-:-:S04]  /*7710*/  LEA R208, P2, R207, R2, 0x2 ;  /* 0x00000002cfd07211 */ /* 0x002fc800078410ff */
[----:B------:R-:W-:Y:S02]  /*7720*/  LEA.HI.X.SX32 R209, R207, R0, 0x2, P2 ;  /* 0x00000000cfd17211 */ /* 0x000fe400010f16ff */
[----:B--2---:R-:W-:-:S03]  /*7730*/  LEA R214, P0, R205, R2, 0x2 ;  /* 0x00000002cdd67211 */ /* 0x004fc600078010ff */
[----:B------:R1:W-:Y:S01]  /*7740*/  STL.64 [R1+0x530], R208 ;  /* 0x000530d001007387 */ /* 0x0003e20000100a00 */
[----:B------:R-:W-:-:S05]  /*7750*/  LEA.HI.X.SX32 R215, R205, R0, 0x2, P0 ;  /* 0x00000000cdd77211 */ /* 0x000fca00000f16ff */
[----:B------:R2:W-:Y:S01]  /*7760*/  STL.64 [R1+0x698], R214 ;  /* 0x000698d601007387 */ /* 0x0005e20000100a00 */
[----:B-1----:R-:W-:-:S04]  /*7770*/  LEA R208, P2, R203, R2, 0x2 ;  /* 0x00000002cbd07211 */ /* 0x002fc800078410ff */
[----:B------:R-:W-:Y:S02]  /*7780*/  LEA.HI.X.SX32 R209, R203, R0, 0x2, P2 ;  /* 0x00000000cbd17211 */ /* 0x000fe400010f16ff */
[-C--:B--2---:R-:W-:Y:S02]  /*7790*/  LEA R214, P0, R201, R2.reuse, 0x2 ;  /* 0x00000002c9d67211 */ /* 0x084fe400078010ff */
[----:B------:R-:W-:Y:S01]  /*77a0*/  LEA R206, P2, R199, R2, 0x2 ;  /* 0x00000002c7ce7211 */ /* 0x000fe200078410ff */
[----:B------:R-:W-:Y:S01]  /*77b0*/  STL.64 [R1+0x48], R208 ;  /* 0x000048d001007387 */ /* 0x000fe20000100a00 */
[----:B------:R-:W-:Y:S02]  /*77c0*/  LEA.HI.X.SX32 R215, R201, R0, 0x2, P0 ;  /* 0x00000000c9d77211 */ /* 0x000fe400000f16ff */
[----:B------:R-:W-:Y:S02]  /*77d0*/  LEA R202, P0, R197, R2, 0x2 ;  /* 0x00000002c5ca7211 */ /* 0x000fe400078010ff */
[-C--:B------:R-:W-:Y:S01]  /*77e0*/  LEA.HI.X.SX32 R207, R199, R0.reuse, 0x2, P2 ;  /* 0x00000000c7cf7211 */ /* 0x080fe200010f16ff */
[----:B------:R-:W-:Y:S01]  /*77f0*/  STL.64 [R1+0x340], R214 ;  /* 0x000340d601007387 */ /* 0x000fe20000100a00 */
[----:B------:R-:W-:-:S02]  /*7800*/  LEA.HI.X.SX32 R203, R197, R0, 0x2, P0 ;  /* 0x00000000c5cb7211 */ /* 0x000fc400000f16ff */
[----:B------:R-:W-:-:S03]  /*7810*/  LEA R200, P2, R195, R2, 0x2 ;  /* 0x00000002c3c87211 */ /* 0x000fc600078410ff */
[----:B------:R1:W-:Y:S01]  /*7820*/  STL.64 [R1+0x6a0], R202 ;  /* 0x0006a0ca01007387 */ /* 0x0003e20000100a00 */
[----:B------:R-:W-:Y:S02]  /*7830*/  LEA.HI.X.SX32 R201, R195, R0, 0x2, P2 ;  /* 0x00000000c3c97211 */ /* 0x000fe400010f16ff */
[C---:B------:R-:W-:Y:S01]  /*7840*/  LEA R198, P2, R191.reuse, R2, 0x2 ;  /* 0x00000002bfc67211 */ /* 0x040fe200078410ff */
[----:B------:R-:W-:Y:S03]  /*7850*/  STL.64 [R1+0x540], R206 ;  /* 0x000540ce01007387 */ /* 0x000fe60000100a00 */
[----:B------:R-:W-:Y:S01]  /*7860*/  LEA.HI.X.SX32 R199, R191, R0, 0x2, P2 ;  /* 0x00000000bfc77211 */ /* 0x000fe200010f16ff */
[----:B------:R-:W-:Y:S01]  /*7870*/  STL.64 [R1+0x58], R200 ;  /* 0x000058c801007387 */ /* 0x000fe20000100a00 */
[-C--:B------:R-:W-:Y:S02]  /*7880*/  LEA R192, P2, R187, R2.reuse, 0x2 ;  /* 0x00000002bbc07211 */ /* 0x080fe400078410ff */
[----:B-1----:R-:W-:-:S04]  /*7890*/  LEA R202, P0, R193, R2, 0x2 ;  /* 0x00000002c1ca7211 */ /* 0x002fc800078010ff */
[----:B------:R-:W-:Y:S02]  /*78a0*/  LEA.HI.X.SX32 R203, R193, R0, 0x2, P0 ;  /* 0x00000000c1cb7211 */ /* 0x000fe400000f16ff */
[----:B------:R-:W-:Y:S02]  /*78b0*/  LEA R194, P0, R189, R2, 0x2 ;  /* 0x00000002bdc27211 */ /* 0x000fe400078010ff */
[-C--:B------:R-:W-:Y:S01]  /*78c0*/  LEA.HI.X.SX32 R193, R187, R0.reuse, 0x2, P2 ;  /* 0x00000000bbc17211 */ /* 0x080fe200010f16ff */
[----:B------:R-:W-:Y:S01]  /*78d0*/  STL.64 [R1+0x350], R202 ;  /* 0x000350ca01007387 */ /* 0x000fe20000100a00 */
[----:B------:R-:W-:Y:S02]  /*78e0*/  LEA.HI.X.SX32 R195, R189, R0, 0x2, P0 ;  /* 0x00000000bdc37211 */ /* 0x000fe400000f16ff */
[----:B------:R-:W-:-:S03]  /*78f0*/  LEA R190, P2, R183, R2, 0x2 ;  /* 0x00000002b7be7211 */ /* 0x000fc600078410ff */
[----:B------:R1:W-:Y:S01]  /*7900*/  STL.64 [R1+0x6a8], R194 ;  /* 0x0006a8c201007387 */ /* 0x0003e20000100a00 */
[----:B------:R-:W-:Y:S02]  /*7910*/  LEA.HI.X.SX32 R191, R183, R0, 0x2, P2 ;  /* 0x00000000b7bf7211 */ /* 0x000fe400010f16ff */
[-C--:B------:R-:W-:Y:S01]  /*7920*/  LEA R184, P2, R179, R2.reuse, 0x2 ;  /* 0x00000002b3b87211 */ /* 0x080fe200078410ff */
[----:B------:R-:W-:Y:S04]  /*7930*/  STL.64 [R1+0x548], R198 ;  /* 0x000548c601007387 */ /* 0x000fe80000100a00 */
[----:B------:R-:W-:Y:S01]  /*7940*/  STL.64 [R1+0x78], R192 ;  /* 0x000078c001007387 */ /* 0x000fe20000100a00 */
[----:B-1----:R-:W-:-:S04]  /*7950*/  LEA R194, P0, R185, R2, 0x2 ;  /* 0x00000002b9c27211 */ /* 0x002fc800078010ff */
[----:B------:R-:W-:Y:S02]  /*7960*/  LEA.HI.X.SX32 R195, R185, R0, 0x2, P0 ;  /* 0x00000000b9c37211 */ /* 0x000fe400000f16ff */
[----:B------:R-:W-:Y:S02]  /*7970*/  LEA R186, P0, R181, R2, 0x2 ;  /* 0x00000002b5ba7211 */ /* 0x000fe400078010ff */
[-C--:B------:R-:W-:Y:S01]  /*7980*/  LEA.HI.X.SX32 R185, R179, R0.reuse, 0x2, P2 ;  /* 0x00000000b3b97211 */ /* 0x080fe200010f16ff */
[----:B------:R-:W-:Y:S01]  /*7990*/  STL.64 [R1+0x370], R194 ;  /* 0x000370c201007387 */ /* 0x000fe20000100a00 */
[----:B------:R-:W-:Y:S02]  /*79a0*/  LEA.HI.X.SX32 R187, R181, R0, 0x2, P0 ;  /* 0x00000000b5bb7211 */ /* 0x000fe400000f16ff */
[-C--:B------:R-:W-:Y:S01]  /*79b0*/  LEA R182, P0, R177, R2.reuse, 0x2 ;  /* 0x00000002b1b67211 */ /* 0x080fe200078010ff */
[----:B------:R-:W-:Y:S01]  /*79c0*/  STL.64 [R1+0x550], R190 ;  /* 0x000550be01007387 */ /* 0x000fe20000100a00 */
[----:B------:R-:W-:-:S02]  /*79d0*/  LEA R180, P2, R175, R2, 0x2 ;  /* 0x00000002afb47211 */ /* 0x000fc400078410ff */
[----:B------:R-:W-:Y:S01]  /*79e0*/  LEA.HI.X.SX32 R183, R177, R0, 0x2, P0 ;  /* 0x00000000b1b77211 */ /* 0x000fe200000f16ff */
[----:B------:R-:W-:Y:S01]  /*79f0*/  STL.64 [R1+0x6b8], R186 ;  /* 0x0006b8ba01007387 */ /* 0x000fe20000100a00 */
[----:B------:R-:W-:Y:S02]  /*7a00*/  LEA R178, P0, R173, R2, 0x2 ;  /* 0x00000002adb27211 */ /* 0x000fe400078010ff */
[----:B------:R-:W-:Y:S01]  /*7a10*/  LEA.HI.X.SX32 R181, R175, R0, 0x2, P2 ;  /* 0x00000000afb57211 */ /* 0x000fe200010f16ff */
[----:B------:R-:W-:Y:S01]  /*7a20*/  STL.64 [R1+0x88], R184 ;  /* 0x000088b801007387 */ /* 0x000fe20000100a00 */
[----:B------:R-:W-:Y:S02]  /*7a30*/  LEA R176, P2, R171, R2, 0x2 ;  /* 0x00000002abb07211 */ /* 0x000fe400078410ff */
[----:B------:R-:W-:Y:S01]  /*7a40*/  LEA.HI.X.SX32 R179, R173, R0, 0x2, P0 ;  /* 0x00000000adb37211 */ /* 0x000fe200000f16ff */
        /* <DEDUP_REMOVED lines=83> */
[-C--:B------:R-:W-:Y:S01]  /*7f80*/  LEA.HI.X.SX32 R123, R117, R0.reuse, 0x2, P0 ;  /* 0x00000000757b7211 */ /* 0x080fe200000f16ff */
[----:B------:R-:W-:Y:S01]  /*7f90*/  STL.64 [R1+0x430], R126 ;  /* 0x0004307e01007387 */ /* 0x000fe20000100a00 */
[----:B------:R-:W-:-:S03]  /*7fa0*/  LEA.HI.X.SX32 R121, R115, R0, 0x2, P2 ;  /* 0x0000000073797211 */ /* 0x000fc600010f16ff */
[----:B------:R1:W-:Y:S04]  /*7fb0*/  STL.64 [R1+0x710], R122 ;  /* 0x0007107a01007387 */ /* 0x0003e80000100a00 */
[----:B------:R-:W-:Y:S04]  /*7fc0*/  STL.64 [R1+0x5b0], R124 ;  /* 0x0005b07c01007387 */ /* 0x000fe80000100a00 */
[----:B------:R2:W-:Y:S01]  /*7fd0*/  STL.64 [R1+0x148], R120 ;  /* 0x0001487801007387 */ /* 0x0005e20000100a00 */
[----:B-1----:R-:W-:-:S04]  /*7fe0*/  LEA R122, P0, R113, R2, 0x2 ;  /* 0x00000002717a7211 */ /* 0x002fc800078010ff */
[----:B------:R-:W-:Y:S02]  /*7ff0*/  LEA.HI.X.SX32 R123, R113, R0, 0x2, P0 ;  /* 0x00000000717b7211 */ /* 0x000fe400000f16ff */
[-C--:B------:R-:W-:Y:S02]  /*8000*/  LEA R116, P0, R109, R2.reuse, 0x2 ;  /* 0x000000026d747211 */ /* 0x080fe400078010ff */
[----:B--2---:R-:W-:Y:S01]  /*8010*/  LEA R120, P2, R111, R2, 0x2 ;  /* 0x000000026f787211 */ /* 0x004fe200078410ff */
[----:B------:R-:W-:Y:S01]  /*8020*/  STL.64 [R1+0x440], R122 ;  /* 0x0004407a01007387 */ /* 0x000fe20000100a00 */
[-C--:B------:R-:W-:Y:S02]  /*8030*/  LEA.HI.X.SX32 R117, R109, R0.reuse, 0x2, P0 ;  /* 0x000000006d757211 */ /* 0x080fe400000f16ff */
[----:B------:R-:W-:Y:S02]  /*8040*/  LEA.HI.X.SX32 R121, R111, R0, 0x2, P2 ;  /* 0x000000006f797211 */ /* 0x000fe400010f16ff */
[----:B------:R-:W-:-:S02]  /*8050*/  LEA R114, P2, R107, R2, 0x2 ;  /* 0x000000026b727211 */ /* 0x000fc400078410ff */
[----:B------:R-:W-:Y:S01]  /*8060*/  LEA R112, P0, R105, R2, 0x2 ;  /* 0x0000000269707211 */ /* 0x000fe200078010ff */
[----:B------:R-:W-:Y:S01]  /*8070*/  STL.64 [R1+0x5b8], R120 ;  /* 0x0005b87801007387 */ /* 0x000fe20000100a00 */
[----:B------:R-:W-:Y:S02]  /*8080*/  LEA.HI.X.SX32 R115, R107, R0, 0x2, P2 ;  /* 0x000000006b737211 */ /* 0x000fe400010f16ff */
[----:B------:R-:W-:Y:S01]  /*8090*/  LEA R110, P2, R103, R2, 0x2 ;  /* 0x00000002676e7211 */ /* 0x000fe200078410ff */
[----:B------:R-:W-:Y:S01]  /*80a0*/  STL.64 [R1+0x718], R116 ;  /* 0x0007187401007387 */ /* 0x000fe20000100a00 */
[----:B------:R-:W-:Y:S02]  /*80b0*/  LEA.HI.X.SX32 R113, R105, R0, 0x2, P0 ;  /* 0x0000000069717211 */ /* 0x000fe400000f16ff */
[----:B------:R-:W-:Y:S01]  /*80c0*/  LEA R108, P0, R101, R2, 0x2 ;  /* 0x00000002656c7211 */ /* 0x000fe200078010ff */
[----:B------:R-:W-:Y:S01]  /*80d0*/  STL.64 [R1+0x168], R114 ;  /* 0x0001687201007387 */ /* 0x000fe20000100a00 */
[----:B------:R-:W-:-:S02]  /*80e0*/  LEA.HI.X.SX32 R111, R103, R0, 0x2, P2 ;  /* 0x00000000676f7211 */ /* 0x000fc400010f16ff */
        /* <DEDUP_REMOVED lines=84> */
[C---:B------:R-:W-:Y:S01]  /*8630*/  LEA R50, P2, R44.reuse, R2, 0x2 ;  /* 0x000000022c327211 */ /* 0x040fe200078410ff */
        /* <DEDUP_REMOVED lines=10> */
[-C--:B------:R-:W-:Y:S02]  /*86e0*/  LEA.HI.X.SX32 R47, R42, R0.reuse, 0x2, P2 ;  /* 0x000000002a2f7211 */ /* 0x080fe400010f16ff */
[----:B------:R-:W-:Y:S01]  /*86f0*/  LEA.HI.X.SX32 R45, R40, R0, 0x2, P0 ;  /* 0x00000000282d7211 */ /* 0x000fe200000f16ff */
[----:B------:R-:W-:Y:S04]  /*8700*/  STL.64 [R1+0x4b8], R48 ;  /* 0x0004b83001007387 */ /* 0x000fe80000100a00 */
[----:B------:R1:W-:Y:S04]  /*8710*/  STL.64 [R1+0x620], R46 ;  /* 0x0006202e01007387 */ /* 0x0003e80000100a00 */
[----:B------:R2:W-:Y:S01]  /*8720*/  STL.64 [R1+0x798], R44 ;  /* 0x0007982c01007387 */ /* 0x0005e20000100a00 */
[----:B-1----:R-:W-:-:S02]  /*8730*/  LEA R46, P2, R39, R2, 0x2 ;  /* 0x00000002272e7211 */ /* 0x002fc400078410ff */
[----:B--2---:R-:W-:Y:S02]  /*8740*/  LEA R44, P0, R37, R2, 0x2 ;  /* 0x00000002252c7211 */ /* 0x004fe400078010ff */
[-C--:B------:R-:W-:Y:S02]  /*8750*/  LEA.HI.X.SX32 R47, R39, R0.reuse, 0x2, P2 ;  /* 0x00000000272f7211 */ /* 0x080fe400010f16ff */
[----:B------:R-:W-:Y:S02]  /*8760*/  LEA.HI.X.SX32 R45, R37, R0, 0x2, P0 ;  /* 0x00000000252d7211 */ /* 0x000fe400000f16ff */
[----:B------:R-:W-:-:S03]  /*8770*/  LEA R42, P2, R35, R2, 0x2 ;  /* 0x00000002232a7211 */ /* 0x000fc600078410ff */
[----:B------:R1:W-:Y:S01]  /*8780*/  STL.64 [R1+0x4c0], R44 ;  /* 0x0004c02c01007387 */ /* 0x0003e20000100a00 */
[----:B------:R-:W-:-:S03]  /*8790*/  LEA.HI.X.SX32 R43, R35, R0, 0x2, P2 ;  /* 0x00000000232b7211 */ /* 0x000fc600010f16ff */
[----:B------:R-:W-:Y:S04]  /*87a0*/  STL.64 [R1+0x238], R46 ;  /* 0x0002382e01007387 */ /* 0x000fe80000100a00 */
[----:B------:R2:W-:Y:S01]  /*87b0*/  STL.64 [R1+0x628], R42 ;  /* 0x0006282a01007387 */ /* 0x0005e20000100a00 */
        /* <DEDUP_REMOVED lines=31> */
[C---:B------:R-:W-:Y:S01]  /*89b0*/  LEA R28, P2, R34.reuse, R2, 0x2 ;  /* 0x00000002221c7211 */ /* 0x040fe200078410ff */
[----:B------:R1:W-:Y:S03]  /*89c0*/  STL.64 [R1+0x4e0], R24 ;  /* 0x0004e01801007387 */ /* 0x0003e60000100a00 */
[----:B------:R-:W-:Y:S01]  /*89d0*/  LEA.HI.X.SX32 R29, R34, R0, 0x2, P2 ;  /* 0x00000000221d7211 */ /* 0x000fe200010f16ff */
[----:B------:R-:W-:Y:S04]  /*89e0*/  STL.64 [R1+0x288], R42 ;  /* 0x0002882a01007387 */ /* 0x000fe80000100a00 */
[----:B------:R2:W-:Y:S01]  /*89f0*/  STL.64 [R1+0x648], R28 ;  /* 0x0006481c01007387 */ /* 0x0005e20000100a00 */
[----:B-1----:R-:W-:-:S04]  /*8a00*/  LEA R24, P0, R30, R2, 0x2 ;  /* 0x000000021e187211 */ /* 0x002fc800078010ff */
[----:B------:R-:W-:Y:S02]  /*8a10*/  LEA.HI.X.SX32 R25, R30, R0, 0x2, P0 ;  /* 0x000000001e197211 */ /* 0x000fe400000f16ff */
[----:B--2---:R-:W-:-:S03]  /*8a20*/  LEA R28, P2, R26, R2, 0x2 ;  /* 0x000000021a1c7211 */ /* 0x004fc600078410ff */
[----:B------:R1:W-:Y:S01]  /*8a30*/  STL.64 [R1+0x7c0], R24 ;  /* 0x0007c01801007387 */ /* 0x0003e20000100a00 */
[----:B------:R-:W-:Y:S01]  /*8a40*/  LEA.HI.X.SX32 R29, R26, R0, 0x2, P2 ;  /* 0x000000001a1d7211 */ /* 0x000fe200010f16ff */
[----:B------:R-:W-:-:S04]  /*8a50*/  IMAD.SHL.U32 R26, R118, 0x4, RZ ;  /* 0x00000004761a7824 */ /* 0x000fc800078e00ff */
[----:B------:R2:W-:Y:S01]  /*8a60*/  STL.64 [R1+0x298], R28 ;  /* 0x0002981c01007387 */ /* 0x0005e20000100a00 */
[----:B-1----:R-:W-:-:S03]  /*8a70*/  LEA R24, P0, R22, R2, 0x2 ;  /* 0x0000000216187211 */ /* 0x002fc600078010ff */
[----:B------:R1:W-:Y:S01]  /*8a80*/  LDGSTS.E [R26], [R10.64], !P4 ;  /* 0x000000000a1a7fae */ /* 0x0003e2000e121844 */
[----:B------:R-:W-:-:S03]  /*8a90*/  LEA.HI.X.SX32 R25, R22, R0, 0x2, P0 ;  /* 0x0000000016197211 */ /* 0x000fc600000f16ff */
[----:B------:R1:W-:Y:S01]  /*8aa0*/  LDGSTS.E [R26+0x200], [R12.64], !P4 ;  /* 0x002000000c1a7fae */ /* 0x0003e2000e121844 */
[----:B--2---:R-:W-:-:S03]  /*8ab0*/  LEA R28, P2, R21, R2, 0x2 ;  /* 0x00000002151c7211 */ /* 0x004fc600078410ff */
[----:B------:R2:W-:Y:S01]  /*8ac0*/  STL.64 [R1+0x4e8], R24 ;  /* 0x0004e81801007387 */ /* 0x0005e20000100a00 */
[----:B------:R-:W-:-:S03]  /*8ad0*/  LEA.HI.X.SX32 R29, R21, R0, 0x2, P2 ;  /* 0x00000000151d7211 */ /* 0x000fc600010f16ff */
[----:B------:R1:W-:Y:S01]  /*8ae0*/  LDGSTS.E [R26+0x400], [R14.64], !P4 ;  /* 0x004000000e1a7fae */ /* 0x0003e2000e121844 */
[----:B------:R-:W-:-:S03]  /*8af0*/  LEA R22, P2, R19, R2, 0x2 ;  /* 0x0000000213167211 */ /* 0x000fc600078410ff */
[----:B------:R1:W-:Y:S01]  /*8b00*/  LDGSTS.E [R26+0x600], [R16.64], !P4 ;  /* 0x00600000101a7fae */ /* 0x0003e2000e121844 */
[----:B------:R-:W-:Y:S02]  /*8b10*/  LEA.HI.X.SX32 R23, R19, R0, 0x2, P2 ;  /* 0x0000000013177211 */ /* 0x000fe400010f16ff */
[----:B--2---:R-:W-:-:S04]  /*8b20*/  LEA R24, P0, R20, R2, 0x2 ;  /* 0x0000000214187211 */ /* 0x004fc800078010ff */
[----:B------:R-:W-:Y:S02]  /*8b30*/  LEA.HI.X.SX32 R25, R20, R0, 0x2, P0 ;  /* 0x0000000014197211 */ /* 0x000fe400000f16ff */
[----:B------:R-:W-:-:S03]  /*8b40*/  IADD3 R20, R252, -0x19, RZ ;  /* 0xffffffe7fc147810 */ /* 0x000fc60007ffe0ff */
[----:B------:R2:W-:Y:S04]  /*8b50*/  STL.64 [R1+0x7b0], R24 ;  /* 0x0007b01801007387 */ /* 0x0005e80000100a00 */
[----:B------:R-:W-:Y:S04]  /*8b60*/  STL.64 [R1+0x650], R28 ;  /* 0x0006501c01007387 */ /* 0x000fe80000100a00 */
[----:B------:R3:W-:Y:S01]  /*8b70*/  STL.64 [R1+0x2b8], R22 ;  /* 0x0002b81601007387 */ /* 0x0007e20000100a00 */
[----:B--2---:R-:W-:-:S04]  /*8b80*/  LEA R24, P0, R18, R2, 0x2 ;  /* 0x0000000212187211 */ /* 0x004fc800078010ff */
[----:B------:R-:W-:Y:S02]  /*8b90*/  LEA.HI.X.SX32 R25, R18, R0, 0x2, P0 ;  /* 0x0000000012197211 */ /* 0x000fe400000f16ff */
[----:B------:R-:W-:Y:S02]  /*8ba0*/  ISETP.GE.U32.AND P0, PT, R41, 0x7fffffac, PT ;  /* 0x7fffffac2900780c */ /* 0x000fe40003f06070 */
[C---:B---3--:R-:W-:Y:S01]  /*8bb0*/  LEA R22, P2, R3.reuse, R2, 0x2 ;  /* 0x0000000203167211 */ /* 0x048fe200078410ff */
[----:B------:R-:W-:Y:S01]  /*8bc0*/  IMAD.MOV.U32 R2, RZ, RZ, c[0x0][0x188] ;  /* 0x00006200ff027624 */ /* 0x000fe200078e00ff */
[----:B------:R2:W-:Y:S02]  /*8bd0*/  STL.64 [R1+0x4f8], R24 ;  /* 0x0004f81801007387 */ /* 0x0005e40000100a00 */
[----:B------:R-:W-:Y:S01]  /*8be0*/  LEA.HI.X.SX32 R23, R3, R0, 0x2, P2 ;  /* 0x0000000003177211 */ /* 0x000fe200010f16ff */
[C---:B------:R-:W-:Y:S01]  /*8bf0*/  IMAD R250, R2.reuse, 0x18, RZ ;  /* 0x0000001802fa7824 */ /* 0x040fe200078e02ff */
[C---:B------:R-:W-:Y:S01]  /*8c00*/  SHF.L.U32 R0, R2.reuse, 0x2, RZ ;  /* 0x0000000202007819 */ /* 0x040fe200000006ff */
[----:B------:R-:W-:Y:S01]  /*8c10*/  IMAD R40, R2, 0x24, RZ ;  /* 0x0000002402287824 */ /* 0x000fe200078e02ff */
[----:B------:R-:W-:Y:S01]  /*8c20*/  IADD3 R3, R252, -0x1d, RZ ;  /* 0xffffffe3fc037810 */ /* 0x000fe20007ffe0ff */
[----:B------:R3:W-:Y:S01]  /*8c30*/  STL.64 [R1+0x660], R22 ;  /* 0x0006601601007387 */ /* 0x0007e20000100a00 */
[----:B------:R-:W-:Y:S01]  /*8c40*/  ISETP.GE.U32.AND P2, PT, R20, 0x7fffffa8, PT ;  /* 0x7fffffa81400780c */ /* 0x000fe20003f46070 */
[----:B------:R-:W-:Y:S01]  /*8c50*/  IMAD.WIDE R28, R0, 0x4, R10 ;  /* 0x00000004001c7825 */ /* 0x000fe200078e020a */
[----:B------:R-:W-:-:S02]  /*8c60*/  ISETP.GE.U32.AND P4, PT, R3, 0x7fffffa4, PT ;  /* 0x7fffffa40300780c */ /* 0x000fc40003f86070 */
[----:B------:R-:W-:Y:S01]  /*8c70*/  SHF.L.U32 R32, R2, 0x5, RZ ;  /* 0x0000000502207819 */ /* 0x000fe200000006ff */
[C---:B--2---:R-:W-:Y:S01]  /*8c80*/  IMAD.WIDE R24, R0.reuse, 0x4, R12 ;  /* 0x0000000400187825 */ /* 0x044fe200078e020c */
[----:B------:R2:W-:Y:S03]  /*8c90*/  LDGSTS.E [R26+0x2000], [R28.64], !P1 ;  /* 0x020000001c1a7fae */ /* 0x0005e6000c921844 */
[C---:B------:R-:W-:Y:S01]  /*8ca0*/  IMAD.WIDE R18, R0.reuse, 0x4, R16 ;  /* 0x0000000400127825 */ /* 0x040fe200078e0210 */
[----:B------:R2:W-:Y:S03]  /*8cb0*/  STL.64 [R1+0x3c8], R28 ;  /* 0x0003c81c01007387 */ /* 0x0005e60000100a00 */
[----:B---3--:R-:W-:Y:S01]  /*8cc0*/  IMAD.WIDE R22, R0, 0x4, R14 ;  /* 0x0000000400167825 */ /* 0x008fe200078e020e */
[----:B------:R-:W-:Y:S01]  /*8cd0*/  IADD3 R0, R252, -0x21, RZ ;  /* 0xffffffdffc007810 */ /* 0x000fe20007ffe0ff */
[----:B------:R3:W-:Y:S02]  /*8ce0*/  LDGSTS.E [R26+0x2200], [R24.64], !P1 ;  /* 0x02200000181a7fae */ /* 0x0007e4000c921844 */
[----:B------:R-:W-:-:S02]  /*8cf0*/  IMAD.SHL.U32 R3, R2, 0x8, RZ ;  /* 0x0000000802037824 */ /* 0x000fc400078e00ff */
[----:B------:R3:W-:Y:S01]  /*8d00*/  STL.64 [R1+0x3c0], R24 ;  /* 0x0003c01801007387 */ /* 0x0007e20000100a00 */
[----:B------:R-:W-:-:S03]  /*8d10*/  IMAD.WIDE R30, R32, 0x4, R14 ;  /* 0x00000004201e7825 */ /* 0x000fc600078e020e */
[----:B------:R4:W-:Y:S01]  /*8d20*/  LDGSTS.E [R26+0x2400], [R22.64], !P1 ;  /* 0x02400000161a7fae */ /* 0x0009e2000c921844 */
[----:B------:R-:W-:-:S03]  /*8d30*/  IMAD.WIDE R20, R3, 0x4, R14 ;  /* 0x0000000403147825 */ /* 0x000fc600078e020e */
[----:B------:R4:W-:Y:S01]  /*8d40*/  STL.64 [R1+0x3b8], R22 ;  /* 0x0003b81601007387 */ /* 0x0009e20000100a00 */
[----:B--2---:R-:W-:-:S03]  /*8d50*/  IMAD.WIDE R28, R32, 0x4, R12 ;  /* 0x00000004201c7825 */ /* 0x004fc600078e020c */
[----:B------:R2:W-:Y:S01]  /*8d60*/  LDGSTS.E [R26+0x2600], [R18.64], !P1 ;  /* 0x02600000121a7fae */ /* 0x0005e2000c921844 */
[C-C-:B---3--:R-:W-:Y:S01]  /*8d70*/  IMAD.WIDE R24, R3.reuse, 0x4, R10.reuse ;  /* 0x0000000403187825 */ /* 0x148fe200078e020a */
[----:B------:R-:W-:Y:S02]  /*8d80*/  ISETP.GE.U32.AND P1, PT, R0, 0x7fffffa0, PT ;  /* 0x7fffffa00000780c */ /* 0x000fe40003f26070 */
[----:B------:R2:W-:Y:S01]  /*8d90*/  STL.64 [R1+0x3a8], R18 ;  /* 0x0003a81201007387 */ /* 0x0005e20000100a00 */
[----:B------:R-:W-:Y:S02]  /*8da0*/  IMAD R0, R2, 0xc, RZ ;  /* 0x0000000c02007824 */ /* 0x000fe400078e02ff */
[----:B------:R-:W-:Y:S01]  /*8db0*/  IMAD.WIDE R34, R40, 0x4, R10 ;  /* 0x0000000428227825 */ /* 0x000fe200078e020a */
[----:B------:R3:W-:Y:S03]  /*8dc0*/  STL.64 [R1+0x308], R24 ;  /* 0x0003081801007387 */ /* 0x0007e60000100a00 */
[C---:B----4-:R-:W-:Y:S01]  /*8dd0*/  IMAD.WIDE R22, R3.reuse, 0x4, R12 ;  /* 0x0000000403167825 */ /* 0x050fe200078e020c */
[----:B------:R3:W-:Y:S03]  /*8de0*/  LDGSTS.E [R26+0x4000], [R24.64], !P5 ;  /* 0x04000000181a7fae */ /* 0x0007e6000e921844 */
[----:B------:R-:W-:Y:S01]  /*8df0*/  IMAD R48, R2, 0x28, RZ ;  /* 0x0000002802307824 */ /* 0x000fe200078e02ff */
[----:B------:R4:W-:Y:S01]  /*8e00*/  STL.64 [R1+0x300], R22 ;  /* 0x0003001601007387 */ /* 0x0009e20000100a00 */
[----:B--2---:R-:W-:Y:S01]  /*8e10*/  IMAD.WIDE R18, R3, 0x4, R16 ;  /* 0x0000000403127825 */ /* 0x004fe200078e0210 */
[----:B------:R-:W-:-:S02]  /*8e20*/  IADD3 R3, R252, -0x25, RZ ;  /* 0xffffffdbfc037810 */ /* 0x000fc40007ffe0ff */
[----:B------:R4:W-:Y:S01]  /*8e30*/  LDGSTS.E [R26+0x4200], [R22.64], !P5 ;  /* 0x04200000161a7fae */ /* 0x0009e2000e921844 */
[----:B------:R-:W-:-:S03]  /*8e40*/  IMAD.WIDE R36, R40, 0x4, R12 ;  /* 0x0000000428247825 */ /* 0x000fc600078e020c */
[----:B------:R2:W-:Y:S01]  /*8e50*/  STL.64 [R1+0x2f0], R20 ;  /* 0x0002f01401007387 */ /* 0x0005e20000100a00 */
[----:B---3--:R-:W-:-:S03]  /*8e60*/  IMAD.WIDE R24, R0, 0x4, R10 ;  /* 0x0000000400187825 */ /* 0x008fc600078e020a */
[----:B------:R2:W-:Y:S01]  /*8e70*/  LDGSTS.E [R26+0x4400], [R20.64], !P5 ;  /* 0x04400000141a7fae */ /* 0x0005e2000e921844 */
[----:B------:R-:W-:-:S03]  /*8e80*/  IMAD.WIDE R38, R40, 0x4, R14 ;  /* 0x0000000428267825 */ /* 0x000fc600078e020e */
[----:B------:R3:W-:Y:S01]  /*8e90*/  STL.64 [R1+0x2e0], R18 ;  /* 0x0002e01201007387 */ /* 0x0007e20000100a00 */
[----:B----4-:R-:W-:-:S03]  /*8ea0*/  IMAD.WIDE R22, R0, 0x4, R12 ;  /* 0x0000000400167825 */ /* 0x010fc600078e020c */
[----:B------:R3:W-:Y:S01]  /*8eb0*/  LDGSTS.E [R26+0x4600], [R18.64], !P5 ;  /* 0x04600000121a7fae */ /* 0x0007e2000e921844 */
[----:B------:R-:W-:Y:S01]  /*8ec0*/  ISETP.GE.U32.AND P5, PT, R3, 0x7fffff9c, PT ;  /* 0x7fffff9c0300780c */ /* 0x000fe20003fa6070 */
[----:B------:R-:W-:Y:S02]  /*8ed0*/  IMAD.SHL.U32 R3, R2, 0x10, RZ ;  /* 0x0000001002037824 */ /* 0x000fe400078e00ff */
[----:B--2---:R-:W-:Y:S01]  /*8ee0*/  IMAD.WIDE R20, R0, 0x4, R14 ;  /* 0x0000000400147825 */ /* 0x004fe200078e020e */
[----:B------:R2:W-:Y:S03]  /*8ef0*/  LDGSTS.E [R26+0x6000], [R24.64], !P6 ;  /* 0x06000000181a7fae */ /* 0x0005e6000f121844 */
[--C-:B------:R-:W-:Y:S01]  /*8f00*/  IMAD.WIDE R40, R40, 0x4, R16.reuse ;  /* 0x0000000428287825 */ /* 0x100fe200078e0210 */
[----:B------:R4:W-:Y:S03]  /*8f10*/  LDGSTS.E [R26+0x6200], [R22.64], !P6 ;  /* 0x06200000161a7fae */ /* 0x0009e6000f121844 */
[----:B---3--:R-:W-:Y:S01]  /*8f20*/  IMAD.WIDE R18, R0, 0x4, R16 ;  /* 0x0000000400127825 */ /* 0x008fe200078e0210 */
[----:B------:R-:W-:Y:S01]  /*8f30*/  IADD3 R0, R252, -0x29, RZ ;  /* 0xffffffd7fc007810 */ /* 0x000fe20007ffe0ff */
[----:B------:R2:W-:Y:S02]  /*8f40*/  STL.64 [R1+0x248], R24 ;  /* 0x0002481801007387 */ /* 0x0005e40000100a00 */
[----:B------:R-:W-:-:S02]  /*8f50*/  IMAD.WIDE R42, R48, 0x4, R10 ;  /* 0x00000004302a7825 */ /* 0x000fc400078e020a */
[----:B------:R3:W-:Y:S02]  /*8f60*/  LDGSTS.E [R26+0x6400], [R20.64], !P6 ;  /* 0x06400000141a7fae */ /* 0x0007e4000f121844 */
[----:B------:R-:W-:Y:S02]  /*8f70*/  IMAD R56, R2, 0x2c, RZ ;  /* 0x0000002c02387824 */ /* 0x000fe400078e02ff */
[----:B------:R4:W-:Y:S01]  /*8f80*/  STL.64 [R1+0x240], R22 ;  /* 0x0002401601007387 */ /* 0x0009e20000100a00 */
[----:B------:R-:W-:-:S03]  /*8f90*/  IMAD.WIDE R44, R48, 0x4, R12 ;  /* 0x00000004302c7825 */ /* 0x000fc600078e020c */
[----:B------:R5:W-:Y:S01]  /*8fa0*/  LDGSTS.E [R26+0x6600], [R18.64], !P6 ;  /* 0x06600000121a7fae */ /* 0x000be2000f121844 */
[C---:B--2---:R-:W-:Y:S01]  /*8fb0*/  IMAD.WIDE R24, R3.reuse, 0x4, R10 ;  /* 0x0000000403187825 */ /* 0x044fe200078e020a */
[----:B------:R-:W-:Y:S02]  /*8fc0*/  ISETP.GE.U32.AND P6, PT, R0, 0x7fffff98, PT ;  /* 0x7fffff980000780c */ /* 0x000fe40003fc6070 */
[----:B------:R3:W-:Y:S01]  /*8fd0*/  STL.64 [R1+0x230], R20 ;  /* 0x0002301401007387 */ /* 0x0007e20000100a00 */
[----:B------:R-:W-:Y:S02]  /*8fe0*/  IMAD R0, R2, 0x14, RZ ;  /* 0x0000001402007824 */ /* 0x000fe400078e02ff */
[C---:B------:R-:W-:Y:S01]  /*8ff0*/  IMAD.WIDE R46, R48.reuse, 0x4, R14 ;  /* 0x00000004302e7825 */ /* 0x040fe200078e020e */
[----:B------:R5:W-:Y:S03]  /*9000*/  STL.64 [R1+0x220], R18 ;  /* 0x0002201201007387 */ /* 0x000be60000100a00 */
[C---:B----4-:R-:W-:Y:S01]  /*9010*/  IMAD.WIDE R22, R3.reuse, 0x4, R12 ;  /* 0x0000000403167825 */ /* 0x050fe200078e020c */
[----:B------:R2:W-:Y:S03]  /*9020*/  STL.64 [R1+0x188], R24 ;  /* 0x0001881801007387 */ /* 0x0005e60000100a00 */
[----:B------:R-:W-:Y:S01]  /*9030*/  IMAD.WIDE R48, R48, 0x4, R16 ;  /* 0x0000000430307825 */ /* 0x000fe200078e0210 */
[----:B------:R2:W-:Y:S03]  /*9040*/  LDGSTS.E [R26+0x8000], [R24.64], !P3 ;  /* 0x08000000181a7fae */ /* 0x0005e6000d921844 */
[C---:B---3--:R-:W-:Y:S01]  /*9050*/  IMAD.WIDE R20, R3.reuse, 0x4, R14 ;  /* 0x0000000403147825 */ /* 0x048fe200078e020e */
[----:B------:R3:W-:Y:S03]  /*9060*/  STL.64 [R1+0x180], R22 ;  /* 0x0001801601007387 */ /* 0x0007e60000100a00 */
[----:B-----5:R-:W-:Y:S01]  /*9070*/  IMAD.WIDE R18, R3, 0x4, R16 ;  /* 0x0000000403127825 */ /* 0x020fe200078e0210 */
[----:B------:R3:W-:Y:S01]  /*9080*/  LDGSTS.E [R26+0x8200], [R22.64], !P3 ;  /* 0x08200000161a7fae */ /* 0x0007e2000d921844 */
[----:B------:R-:W-:-:S02]  /*9090*/  IADD3 R3, R252, -0x2d, RZ ;  /* 0xffffffd3fc037810 */ /* 0x000fc40007ffe0ff */
[--C-:B------:R-:W-:Y:S01]  /*90a0*/  IMAD.WIDE R50, R56, 0x4, R10.reuse ;  /* 0x0000000438327825 */ /* 0x100fe200078e020a */
[----:B------:R4:W-:Y:S03]  /*90b0*/  STL.64 [R1+0x170], R20 ;  /* 0x0001701401007387 */ /* 0x0009e60000100a00 */
[----:B--2---:R-:W-:Y:S01]  /*90c0*/  IMAD.WIDE R24, R0, 0x4, R10 ;  /* 0x0000000400187825 */ /* 0x004fe200078e020a */
[----:B------:R4:W-:Y:S03]  /*90d0*/  LDGSTS.E [R26+0x8400], [R20.64], !P3 ;  /* 0x08400000141a7fae */ /* 0x0009e6000d921844 */
[----:B------:R-:W-:Y:S01]  /*90e0*/  IMAD R64, R2, 0x30, RZ ;  /* 0x0000003002407824 */ /* 0x000fe200078e02ff */
[----:B------:R2:W-:Y:S01]  /*90f0*/  STL.64 [R1+0x160], R18 ;  /* 0x0001601201007387 */ /* 0x0005e20000100a00 */
[----:B---3--:R-:W-:-:S03]  /*9100*/  IMAD.WIDE R22, R0, 0x4, R12 ;  /* 0x0000000400167825 */ /* 0x008fc600078e020c */
[----:B------:R2:W-:Y:S01]  /*9110*/  LDGSTS.E [R26+0x8600], [R18.64], !P3 ;  /* 0x08600000121a7fae */ /* 0x0005e2000d921844 */
[----:B------:R-:W-:Y:S01]  /*9120*/  ISETP.GE.U32.AND P3, PT, R3, 0x7fffff94, PT ;  /* 0x7fffff940300780c */ /* 0x000fe20003f66070 */
[----:B------:R-:W-:Y:S01]  /*9130*/  IMAD.WIDE R52, R56, 0x4, R12 ;  /* 0x0000000438347825 */ /* 0x000fe200078e020c */
[----:B------:R-:W-:Y:S01]  /*9140*/  IADD3 R3, R252, -0x1e, RZ ;  /* 0xffffffe2fc037810 */ /* 0x000fe20007ffe0ff */
[----:B------:R3:W-:Y:S02]  /*9150*/  STL.64 [R1+0xc8], R24 ;  /* 0x0000c81801007387 */ /* 0x0007e40000100a00 */
[--C-:B----4-:R-:W-:Y:S02]  /*9160*/  IMAD.WIDE R20, R0, 0x4, R14.reuse ;  /* 0x0000000400147825 */ /* 0x110fe400078e020e */
[----:B------:R3:W-:Y:S02]  /*9170*/  LDGSTS.E [R26+0xa000], [R24.64], !P0 ;  /* 0x0a000000181a7fae */ /* 0x0007e4000c121844 */
[----:B------:R-:W-:-:S02]  /*9180*/  IMAD.WIDE R54, R56, 0x4, R14 ;  /* 0x0000000438367825 */ /* 0x000fc400078e020e */
[----:B------:R4:W-:Y:S02]  /*9190*/  STL.64 [R1+0xc0], R22 ;  /* 0x0000c01601007387 */ /* 0x0009e40000100a00 */
[--C-:B--2---:R-:W-:Y:S01]  /*91a0*/  IMAD.WIDE R18, R0, 0x4, R16.reuse ;  /* 0x0000000400127825 */ /* 0x104fe200078e0210 */
[----:B------:R-:W-:Y:S01]  /*91b0*/  IADD3 R0, R252, -0x31, RZ ;  /* 0xffffffcffc007810 */ /* 0x000fe20007ffe0ff */
[----:B------:R4:W-:Y:S02]  /*91c0*/  LDGSTS.E [R26+0xa200], [R22.64], !P0 ;  /* 0x0a200000161a7fae */ /* 0x0009e4000c121844 */
[----:B------:R-:W-:Y:S02]  /*91d0*/  IMAD.WIDE R56, R56, 0x4, R16 ;  /* 0x0000000438387825 */ /* 0x000fe400078e0210 */
[----:B------:R2:W-:Y:S02]  /*91e0*/  STL.64 [R1+0xb0], R20 ;  /* 0x0000b01401007387 */ /* 0x0005e40000100a00 */
[----:B---3--:R-:W-:-:S02]  /*91f0*/  IMAD R24, R2, 0x1c, RZ ;  /* 0x0000001c02187824 */ /* 0x008fc400078e02ff */
[----:B------:R2:W-:Y:S01]  /*9200*/  LDGSTS.E [R26+0xa400], [R20.64], !P0 ;  /* 0x0a400000141a7fae */ /* 0x0005e2000c121844 */
[----:B------:R-:W-:-:S03]  /*9210*/  IMAD.WIDE R58, R64, 0x4, R10 ;  /* 0x00000004403a7825 */ /* 0x000fc600078e020a */
[----:B------:R3:W-:Y:S01]  /*9220*/  STL.64 [R1+0xa0], R18 ;  /* 0x0000a01201007387 */ /* 0x0007e20000100a00 */
[----:B----4-:R-:W-:-:S03]  /*9230*/  IMAD.WIDE R22, R250, 0x4, R10 ;  /* 0x00000004fa167825 */ /* 0x010fc600078e020a */
[----:B------:R3:W-:Y:S01]  /*9240*/  LDGSTS.E [R26+0xa600], [R18.64], !P0 ;  /* 0x0a600000121a7fae */ /* 0x0007e2000c121844 */
[----:B------:R-:W-:Y:S01]  /*9250*/  ISETP.GE.U32.AND P0, PT, R0, 0x7fffff90, PT ;  /* 0x7fffff900000780c */ /* 0x000fe20003f06070 */
[----:B------:R-:W-:Y:S01]  /*9260*/  IMAD R72, R2, 0x34, RZ ;  /* 0x0000003402487824 */ /* 0x000fe200078e02ff */
[----:B------:R-:W-:Y:S01]  /*9270*/  IADD3 R0, R252, -0x35, RZ ;  /* 0xffffffcbfc007810 */ /* 0x000fe20007ffe0ff */
[--C-:B--2---:R-:W-:Y:S01]  /*9280*/  IMAD.WIDE R20, R250, 0x4, R12.reuse ;  /* 0x00000004fa147825 */ /* 0x104fe200078e020c */
[----:B------:R2:W-:Y:S03]  /*9290*/  STL.64 [R1+0x10], R22 ;  /* 0x0000101601007387 */ /* 0x0005e60000100a00 */
[----:B------:R-:W-:Y:S01]  /*92a0*/  IMAD.WIDE R60, R64, 0x4, R12 ;  /* 0x00000004403c7825 */ /* 0x000fe200078e020c */
[----:B------:R2:W-:Y:S03]  /*92b0*/  LDGSTS.E [R26+0xc000], [R22.64], !P2 ;  /* 0x0c000000161a7fae */ /* 0x0005e6000d121844 */
[C---:B---3--:R-:W-:Y:S01]  /*92c0*/  IMAD.WIDE R18, R250.reuse, 0x4, R14 ;  /* 0x00000004fa127825 */ /* 0x048fe200078e020e */
[----:B------:R3:W-:Y:S03]  /*92d0*/  STL.64 [R1+0x8], R20 ;  /* 0x0000081401007387 */ /* 0x0007e60000100a00 */
[----:B------:R-:W-:Y:S01]  /*92e0*/  IMAD.WIDE R250, R250, 0x4, R16 ;  /* 0x00000004fafa7825 */ /* 0x000fe200078e0210 */
[----:B------:R3:W-:Y:S03]  /*92f0*/  LDGSTS.E [R26+0xc200], [R20.64], !P2 ;  /* 0x0c200000141a7fae */ /* 0x0007e6000d121844 */
[--C-:B------:R-:W-:Y:S01]  /*9300*/  IMAD.WIDE R62, R64, 0x4, R14.reuse ;  /* 0x00000004403e7825 */ /* 0x100fe200078e020e */
[----:B------:R4:W-:Y:S03]  /*9310*/  STL.64 [R1], R18 ;  /* 0x0000001201007387 */ /* 0x0009e60000100a00 */
[----:B--2---:R-:W-:Y:S01]  /*9320*/  IMAD.WIDE R22, R24, 0x4, R14 ;  /* 0x0000000418167825 */ /* 0x004fe200078e020e */
[----:B------:R4:W-:Y:S03]  /*9330*/  LDGSTS.E [R26+0xc400], [R18.64], !P2 ;  /* 0x0c400000121a7fae */ /* 0x0009e6000d121844 */
[----:B------:R-:W-:Y:S01]  /*9340*/  IMAD.WIDE R64, R64, 0x4, R16 ;  /* 0x0000000440407825 */ /* 0x000fe200078e0210 */
[----:B------:R2:W-:Y:S01]  /*9350*/  LDGSTS.E [R26+0xc600], [R250.64], !P2 ;  /* 0x0c600000fa1a7fae */ /* 0x0005e2000d121844 */
[----:B------:R-:W-:-:S02]  /*9360*/  ISETP.GE.U32.AND P2, PT, R0, 0x7fffff8c, PT ;  /* 0x7fffff8c0000780c */ /* 0x000fc40003f46070 */
[----:B---3--:R-:W-:Y:S01]  /*9370*/  IMAD.WIDE R20, R24, 0x4, R12 ;  /* 0x0000000418147825 */ /* 0x008fe200078e020c */
[----:B------:R2:W-:Y:S01]  /*9380*/  STL.64 [R1+0x2188], R250 ;  /* 0x002188fa01007387 */ /* 0x0005e20000100a00 */
[----:B------:R-:W-:Y:S02]  /*9390*/  IADD3 R0, R252, -0x39, RZ ;  /* 0xffffffc7fc007810 */ /* 0x000fe40007ffe0ff */
[----:B------:R-:W-:-:S04]  /*93a0*/  IMAD.WIDE R66, R72, 0x4, R10 ;  /* 0x0000000448427825 */ /* 0x000fc800078e020a */
[----:B----4-:R-:W-:-:S04]  /*93b0*/  IMAD.WIDE R18, R24, 0x4, R10 ;  /* 0x0000000418127825 */ /* 0x010fc800078e020a */
[----:B------:R-:W-:Y:S01]  /*93c0*/  IMAD.WIDE R24, R24, 0x4, R16 ;  /* 0x0000000418187825 */ /* 0x000fe200078e0210 */
[----:B------:R1:W-:Y:S01]  /*93d0*/  LDGSTS.E [R26+0xe000], [R18.64], !P4 ;  /* 0x0e000000121a7fae */ /* 0x0003e2000e121844 */
[----:B--2---:R-:W-:Y:S02]  /*93e0*/  MOV R251, R201 ;  /* 0x000000c900fb7202 */ /* 0x004fe40000000f00 */
[----:B------:R-:W-:Y:S01]  /*93f0*/  IMAD R80, R2, 0x38, RZ ;  /* 0x0000003802507824 */ /* 0x000fe200078e02ff */
[----:B------:R-:W-:Y:S01]  /*9400*/  STL.64 [R1+0x2190], R18 ;  /* 0x0021901201007387 */ /* 0x000fe20000100a00 */
[----:B------:R-:W-:-:S03]  /*9410*/  IMAD.WIDE R68, R72, 0x4, R12 ;  /* 0x0000000448447825 */ /* 0x000fc600078e020c */
[----:B------:R1:W-:Y:S01]  /*9420*/  LDGSTS.E [R26+0xe200], [R20.64], !P4 ;  /* 0x0e200000141a7fae */ /* 0x0003e2000e121844 */
[----:B------:R-:W-:-:S03]  /*9430*/  IMAD.WIDE R70, R72, 0x4, R14 ;  /* 0x0000000448467825 */ /* 0x000fc600078e020e */
[----:B------:R2:W-:Y:S01]  /*9440*/  STL.64 [R1+0x2198], R20 ;  /* 0x0021981401007387 */ /* 0x0005e20000100a00 */
[----:B------:R-:W-:-:S03]  /*9450*/  IMAD.WIDE R72, R72, 0x4, R16 ;  /* 0x0000000448487825 */ /* 0x000fc600078e0210 */
[----:B------:R-:W-:Y:S01]  /*9460*/  STL.64 [R1+0x2180], R22 ;  /* 0x0021801601007387 */ /* 0x000fe20000100a00 */
[----:B------:R-:W-:-:S03]  /*9470*/  IMAD.WIDE R74, R80, 0x4, R10 ;  /* 0x00000004504a7825 */ /* 0x000fc600078e020a */
[----:B------:R-:W-:Y:S01]  /*9480*/  STL.64 [R1+0x21a0], R24 ;  /* 0x0021a01801007387 */ /* 0x000fe20000100a00 */
[----:B-1----:R-:W-:-:S04]  /*9490*/  IMAD.WIDE R26, R32, 0x4, R10 ;  /* 0x00000004201a7825 */ /* 0x002fc800078e020a */
[----:B--2---:R-:W-:Y:S01]  /*94a0*/  IMAD.SHL.U32 R21, R118, 0x4, RZ ;  /* 0x0000000476157824 */ /* 0x004fe200078e00ff */
[----:B------:R-:W-:Y:S01]  /*94b0*/  STL.64 [R1+0x21a8], R26 ;  /* 0x0021a81a01007387 */ /* 0x000fe20000100a00 */
[----:B------:R-:W-:-:S03]  /*94c0*/  IMAD.WIDE R32, R32, 0x4, R16 ;  /* 0x0000000420207825 */ /* 0x000fc600078e0210 */
[----:B------:R1:W-:Y:S01]  /*94d0*/  LDGSTS.E [R21+0xe400], [R22.64], !P4 ;  /* 0x0e40000016157fae */ /* 0x0003e2000e121844 */
[----:B------:R-:W-:Y:S01]  /*94e0*/  IMAD R88, R2, 0x3c, RZ ;  /* 0x0000003c02587824 */ /* 0x000fe200078e02ff */
[C---:B------:R-:W-:Y:S01]  /*94f0*/  LOP3.LUT R18, R21.reuse, 0x20, RZ, 0x3c, !PT ;  /* 0x0000002015127812 */ /* 0x040fe200078e3cff */
[----:B------:R-:W-:Y:S01]  /*9500*/  IMAD.WIDE R76, R80, 0x4, R12 ;  /* 0x00000004504c7825 */ /* 0x000fe200078e020c */
[----:B------:R1:W-:Y:S01]  /*9510*/  LDGSTS.E [R21+0xe600], [R24.64], !P4 ;  /* 0x0e60000018157fae */ /* 0x0003e2000e121844 */
[----:B------:R-:W-:Y:S02]  /*9520*/  ISETP.GE.U32.AND P4, PT, R0, 0x7fffff88, PT ;  /* 0x7fffff880000780c */ /* 0x000fe40003f86070 */
[----:B------:R-:W-:Y:S01]  /*9530*/  IADD3 R0, R252, -0x3d, RZ ;  /* 0xffffffc3fc007810 */ /* 0x000fe20007ffe0ff */
[----:B------:R2:W-:Y:S01]  /*9540*/  LDGSTS.E [R21+0x10000], [R26.64], !P1 ;  /* 0x100000001a157fae */ /* 0x0005e2000c921844 */
[----:B------:R-:W-:Y:S01]  /*9550*/  IMAD.WIDE R78, R80, 0x4, R14 ;  /* 0x00000004504e7825 */ /* 0x000fe200078e020e */
[----:B------:R-:W-:-:S02]  /*9560*/  LOP3.LUT R20, R21, 0x40, RZ, 0x3c, !PT ;  /* 0x0000004015147812 */ /* 0x000fc400078e3cff */
[----:B------:R3:W-:Y:S01]  /*9570*/  LDGSTS.E [R21+0x10200], [R28.64], !P1 ;  /* 0x102000001c157fae */ /* 0x0007e2000c921844 */
[----:B------:R-:W-:-:S03]  /*9580*/  IMAD.WIDE R80, R80, 0x4, R16 ;  /* 0x0000000450507825 */ /* 0x000fc600078e0210 */
[----:B------:R1:W-:Y:S01]  /*9590*/  LDGSTS.E [R21+0x10400], [R30.64], !P1 ;  /* 0x104000001e157fae */ /* 0x0003e2000c921844 */
[----:B------:R-:W-:-:S03]  /*95a0*/  IMAD.WIDE R82, R88, 0x4, R10 ;  /* 0x0000000458527825 */ /* 0x000fc600078e020a */
[----:B------:R1:W-:Y:S01]  /*95b0*/  LDGSTS.E [R21+0x10600], [R32.64], !P1 ;  /* 0x1060000020157fae */ /* 0x0003e2000c921844 */
[----:B------:R-:W-:Y:S01]  /*95c0*/  ISETP.GE.U32.AND P1, PT, R0, 0x7fffff84, PT ;  /* 0x7fffff840000780c */ /* 0x000fe20003f26070 */
[----:B------:R-:W-:Y:S01]  /*95d0*/  IMAD.WIDE R84, R88, 0x4, R12 ;  /* 0x0000000458547825 */ /* 0x000fe200078e020c */
[----:B------:R-:W-:Y:S01]  /*95e0*/  IADD3 R0, R252, -0x2, RZ ;  /* 0xfffffffefc007810 */ /* 0x000fe20007ffe0ff */
[----:B------:R1:W-:Y:S02]  /*95f0*/  LDGSTS.E [R21+0x12000], [R34.64], !P5 ;  /* 0x1200000022157fae */ /* 0x0003e4000e921844 */
[C---:B------:R-:W-:Y:S02]  /*9600*/  IMAD.WIDE R86, R88.reuse, 0x4, R14 ;  /* 0x0000000458567825 */ /* 0x040fe400078e020e */
[----:B------:R1:W-:Y:S02]  /*9610*/  LDGSTS.E [R21+0x12200], [R36.64], !P5 ;  /* 0x1220000024157fae */ /* 0x0003e4000e921844 */
[----:B------:R-:W-:-:S02]  /*9620*/  IMAD.WIDE R88, R88, 0x4, R16 ;  /* 0x0000000458587825 */ /* 0x000fc400078e0210 */
[----:B------:R1:W-:Y:S02]  /*9630*/  LDGSTS.E [R21+0x12400], [R38.64], !P5 ;  /* 0x1240000026157fae */ /* 0x0003e4000e921844 */
[----:B------:R-:W-:Y:S02]  /*9640*/  IMAD.WIDE R96, R2, 0x4, R10 ;  /* 0x0000000402607825 */ /* 0x000fe400078e020a */
[----:B------:R1:W-:Y:S01]  /*9650*/  LDGSTS.E [R21+0x12600], [R40.64], !P5 ;  /* 0x1260000028157fae */ /* 0x0003e2000e921844 */
[----:B------:R-:W-:Y:S01]  /*9660*/  ISETP.GE.U32.AND P5, PT, R0, 0x7fffffbf, PT ;  /* 0x7fffffbf0000780c */ /* 0x000fe20003fa6070 */
[----:B------:R-:W-:Y:S01]  /*9670*/  IMAD.WIDE R94, R2, 0x4, R12 ;  /* 0x00000004025e7825 */ /* 0x000fe200078e020c */
[----:B------:R-:W-:Y:S01]  /*9680*/  IADD3 R0, R252, -0x6, RZ ;  /* 0xfffffffafc007810 */ /* 0x000fe20007ffe0ff */
[----:B------:R1:W-:Y:S02]  /*9690*/  LDGSTS.E [R21+0x14000], [R42.64], !P6 ;  /* 0x140000002a157fae */ /* 0x0003e4000f121844 */
[----:B------:R-:W-:-:S02]  /*96a0*/  IMAD.WIDE R92, R2, 0x4, R14 ;  /* 0x00000004025c7825 */ /* 0x000fc400078e020e */
[----:B------:R1:W-:Y:S02]  /*96b0*/  LDGSTS.E [R21+0x14200], [R44.64], !P6 ;  /* 0x142000002c157fae */ /* 0x0003e4000f121844 */
[C---:B------:R-:W-:Y:S02]  /*96c0*/  IMAD.WIDE R90, R2.reuse, 0x4, R16 ;  /* 0x00000004025a7825 */ /* 0x040fe400078e0210 */
[----:B------:R1:W-:Y:S02]  /*96d0*/  LDGSTS.E [R21+0x14400], [R46.64], !P6 ;  /* 0x144000002e157fae */ /* 0x0003e4000f121844 */
[----:B------:R-:W-:Y:S02]  /*96e0*/  IMAD R100, R2, 0x1d, RZ ;  /* 0x0000001d02647824 */ /* 0x000fe400078e02ff */
[----:B------:R1:W-:Y:S01]  /*96f0*/  LDGSTS.E [R21+0x14600], [R48.64], !P6 ;  /* 0x1460000030157fae */ /* 0x0003e2000f121844 */
[----:B------:R-:W-:Y:S01]  /*9700*/  ISETP.GE.U32.AND P6, PT, R0, 0x7fffffbb, PT ;  /* 0x7fffffbb0000780c */ /* 0x000fe20003fc6070 */
[----:B------:R-:W-:Y:S01]  /*9710*/  IMAD R108, R2, 0x21, RZ ;  /* 0x00000021026c7824 */ /* 0x000fe200078e02ff */
[----:B------:R-:W-:Y:S01]  /*9720*/  IADD3 R0, R252, -0xa, RZ ;  /* 0xfffffff6fc007810 */ /* 0x000fe20007ffe0ff */
[----:B------:R1:W-:Y:S01]  /*9730*/  LDGSTS.E [R21+0x16000], [R50.64], !P3 ;  /* 0x1600000032157fae */ /* 0x0003e2000d921844 */
[----:B------:R-:W-:-:S03]  /*9740*/  IMAD.WIDE R98, R100, 0x4, R14 ;  /* 0x0000000464627825 */ /* 0x000fc600078e020e */
[----:B------:R1:W-:Y:S01]  /*9750*/  LDGSTS.E [R21+0x16200], [R52.64], !P3 ;  /* 0x1620000034157fae */ /* 0x0003e2000d921844 */
[----:B------:R-:W-:-:S03]  /*9760*/  IMAD.WIDE R102, R108, 0x4, R10 ;  /* 0x000000046c667825 */ /* 0x000fc600078e020a */
[----:B------:R1:W-:Y:S01]  /*9770*/  LDGSTS.E [R21+0x16400], [R54.64], !P3 ;  /* 0x1640000036157fae */ /* 0x0003e2000d921844 */
[----:B------:R-:W-:Y:S02]  /*9780*/  IMAD R116, R2, 0x25, RZ ;  /* 0x0000002502747824 */ /* 0x000fe400078e02ff */
[----:B------:R-:W-:Y:S01]  /*9790*/  IMAD.WIDE R104, R108, 0x4, R12 ;  /* 0x000000046c687825 */ /* 0x000fe200078e020c */
[----:B------:R1:W-:Y:S01]  /*97a0*/  LDGSTS.E [R21+0x16600], [R56.64], !P3 ;  /* 0x1660000038157fae */ /* 0x0003e2000d921844 */
[----:B------:R-:W-:Y:S02]  /*97b0*/  ISETP.GE.U32.AND P3, PT, R0, 0x7fffffb7, PT ;  /* 0x7fffffb70000780c */ /* 0x000fe40003f66070 */
[----:B------:R-:W-:Y:S01]  /*97c0*/  IADD3 R0, R252, -0xe, RZ ;  /* 0xfffffff2fc007810 */ /* 0x000fe20007ffe0ff */
[----:B------:R1:W-:Y:S01]  /*97d0*/  LDGSTS.E [R21+0x18000], [R58.64], !P0 ;  /* 0x180000003a157fae */ /* 0x0003e2000c121844 */
[----:B------:R-:W-:-:S03]  /*97e0*/  IMAD.WIDE R106, R108, 0x4, R14 ;  /* 0x000000046c6a7825 */ /* 0x000fc600078e020e */
[----:B------:R1:W-:Y:S01]  /*97f0*/  LDGSTS.E [R21+0x18200], [R60.64], !P0 ;  /* 0x182000003c157fae */ /* 0x0003e2000c121844 */
[----:B------:R-:W-:-:S03]  /*9800*/  IMAD.WIDE R108, R108, 0x4, R16 ;  /* 0x000000046c6c7825 */ /* 0x000fc600078e0210 */
[----:B------:R1:W-:Y:S01]  /*9810*/  LDGSTS.E [R21+0x18400], [R62.64], !P0 ;  /* 0x184000003e157fae */ /* 0x0003e2000c121844 */
[----:B------:R-:W-:-:S03]  /*9820*/  IMAD.WIDE R110, R116, 0x4, R10 ;  /* 0x00000004746e7825 */ /* 0x000fc600078e020a */
        /* <DEDUP_REMOVED lines=15> */
[----:B------:R-:W-:Y:S02]  /*9920*/  IMAD R132, R2, 0x2d, RZ ;  /* 0x0000002d02847824 */ /* 0x000fe400078e02ff */
        /* <DEDUP_REMOVED lines=9> */
[----:B------:R-:W-:Y:S02]  /*99c0*/  IMAD.WIDE R126, R132, 0x4, R10 ;  /* 0x00000004847e7825 */ /* 0x000fe400078e020a */
[----:B------:R1:W-:Y:S02]  /*99d0*/  LDGSTS.E [R21+0x1e200], [R84.64], !P1 ;  /* 0x1e20000054157fae */ /* 0x0003e4000c921844 */
[----:B------:R-:W-:-:S02]  /*99e0*/  IMAD R140, R2, 0x31, RZ ;  /* 0x00000031028c7824 */ /* 0x000fc400078e02ff */
[----:B------:R3:W-:Y:S01]  /*99f0*/  STL.64 [R1+0x21b0], R28 ;  /* 0x0021b01c01007387 */ /* 0x0007e20000100a00 */
[----:B------:R-:W-:-:S03]  /*9a00*/  IMAD.WIDE R128, R132, 0x4, R12 ;  /* 0x0000000484807825 */ /* 0x000fc600078e020c */
[----:B------:R1:W-:Y:S01]  /*9a10*/  LDGSTS.E [R21+0x1e400], [R86.64], !P1 ;  /* 0x1e40000056157fae */ /* 0x0003e2000c921844 */
[----:B------:R-:W-:-:S03]  /*9a20*/  IMAD.WIDE R130, R132, 0x4, R14 ;  /* 0x0000000484827825 */ /* 0x000fc600078e020e */
[----:B------:R-:W-:Y:S01]  /*9a30*/  STL.64 [R1+0x21b8], R30 ;  /* 0x0021b81e01007387 */ /* 0x000fe20000100a00 */
[----:B------:R-:W-:-:S03]  /*9a40*/  IMAD.WIDE R132, R132, 0x4, R16 ;  /* 0x0000000484847825 */ /* 0x000fc600078e0210 */
[----:B------:R1:W-:Y:S01]  /*9a50*/  LDGSTS.E [R21+0x1e600], [R88.64], !P1 ;  /* 0x1e60000058157fae */ /* 0x0003e2000c921844 */
[----:B------:R-:W-:Y:S01]  /*9a60*/  ISETP.GE.U32.AND P1, PT, R0, 0x7fffffa7, PT ;  /* 0x7fffffa70000780c */ /* 0x000fe20003f26070 */
[----:B------:R-:W-:Y:S02]  /*9a70*/  IMAD R0, R2, 0x5, RZ ;  /* 0x0000000502007824 */ /* 0x000fe400078e02ff */
[----:B------:R-:W-:Y:S01]  /*9a80*/  STL.64 [R1+0x21c0], R32 ;  /* 0x0021c02001007387 */ /* 0x000fe20000100a00 */
[----:B------:R-:W-:-:S03]  /*9a90*/  IMAD.WIDE R134, R140, 0x4, R10 ;  /* 0x000000048c867825 */ /* 0x000fc600078e020a */
[----:B------:R-:W-:Y:S01]  /*9aa0*/  STL.64 [R1+0x21c8], R34 ;  /* 0x0021c82201007387 */ /* 0x000fe20000100a00 */
[----:B---3--:R-:W-:-:S03]  /*9ab0*/  IMAD.WIDE R28, R0, 0x4, R10 ;  /* 0x00000004001c7825 */ /* 0x008fc600078e020a */
[----:B------:R-:W-:Y:S01]  /*9ac0*/  STL.64 [R1+0x21d0], R36 ;  /* 0x0021d02401007387 */ /* 0x000fe20000100a00 */
[C---:B--2---:R-:W-:Y:S01]  /*9ad0*/  IMAD.WIDE R26, R0.reuse, 0x4, R12 ;  /* 0x00000004001a7825 */ /* 0x044fe200078e020c */
[----:B-1----:R-:W-:Y:S02]  /*9ae0*/  LOP3.LUT R21, R21, 0x60, RZ, 0x3c, !PT ;  /* 0x0000006015157812 */ /* 0x002fe400078e3cff */
[----:B------:R-:W-:Y:S01]  /*9af0*/  STL.64 [R1+0x21d8], R38 ;  /* 0x0021d82601007387 */ /* 0x000fe20000100a00 */
[----:B------:R-:W-:-:S03]  /*9b00*/  IMAD.WIDE R24, R0, 0x4, R14 ;  /* 0x0000000400187825 */ /* 0x000fc600078e020e */
[----:B------:R-:W-:Y:S01]  /*9b10*/  STL.64 [R1+0x21e0], R40 ;  /* 0x0021e02801007387 */ /* 0x000fe20000100a00 */
[----:B------:R-:W-:Y:S01]  /*9b20*/  IMAD.WIDE R22, R0, 0x4, R16 ;  /* 0x0000000400167825 */ /* 0x000fe200078e0210 */
[----:B------:R-:W-:Y:S02]  /*9b30*/  IADD3 R0, R252, -0x22, RZ ;  /* 0xffffffdefc007810 */ /* 0x000fe40007ffe0ff */
[----:B------:R1:W-:Y:S01]  /*9b40*/  LDGSTS.E [R18+0x800], [R96.64], !P5 ;  /* 0x0080000060127fae */ /* 0x0003e2000e921844 */
[----:B------:R-:W-:Y:S02]  /*9b50*/  IMAD R148, R2, 0x35, RZ ;  /* 0x0000003502947824 */ /* 0x000fe400078e02ff */
[C---:B------:R-:W-:Y:S01]  /*9b60*/  IMAD.WIDE R136, R140.reuse, 0x4, R12 ;  /* 0x000000048c887825 */ /* 0x040fe200078e020c */
[----:B------:R-:W-:Y:S03]  /*9b70*/  STL.64 [R1+0x21e8], R42 ;  /* 0x0021e82a01007387 */ /* 0x000fe60000100a00 */
[C---:B------:R-:W-:Y:S01]  /*9b80*/  IMAD.WIDE R138, R140.reuse, 0x4, R14 ;  /* 0x000000048c8a7825 */ /* 0x040fe200078e020e */
[----:B------:R2:W-:Y:S03]  /*9b90*/  LDGSTS.E [R18+0xa00], [R94.64], !P5 ;  /* 0x00a000005e127fae */ /* 0x0005e6000e921844 */
[----:B------:R-:W-:Y:S01]  /*9ba0*/  IMAD.WIDE R140, R140, 0x4, R16 ;  /* 0x000000048c8c7825 */ /* 0x000fe200078e0210 */
[----:B------:R-:W-:Y:S03]  /*9bb0*/  STL.64 [R1+0x21f0], R44 ;  /* 0x0021f02c01007387 */ /* 0x000fe60000100a00 */
[----:B------:R-:W-:Y:S01]  /*9bc0*/  IMAD.WIDE R142, R148, 0x4, R10 ;  /* 0x00000004948e7825 */ /* 0x000fe200078e020a */
[----:B------:R3:W-:Y:S03]  /*9bd0*/  LDGSTS.E [R18+0xc00], [R92.64], !P5 ;  /* 0x00c000005c127fae */ /* 0x0007e6000e921844 */
[----:B------:R-:W-:Y:S01]  /*9be0*/  IMAD R156, R2, 0x39, RZ ;  /* 0x00000039029c7824 */ /* 0x000fe200078e02ff */
[----:B------:R-:W-:Y:S01]  /*9bf0*/  STL.64 [R1+0x21f8], R46 ;  /* 0x0021f82e01007387 */ /* 0x000fe20000100a00 */
[----:B------:R-:W-:-:S03]  /*9c00*/  IMAD.WIDE R144, R148, 0x4, R12 ;  /* 0x0000000494907825 */ /* 0x000fc600078e020c */
[----:B------:R4:W-:Y:S01]  /*9c10*/  LDGSTS.E [R18+0xe00], [R90.64], !P5 ;  /* 0x00e000005a127fae */ /* 0x0009e2000e921844 */
[----:B------:R-:W-:Y:S01]  /*9c20*/  ISETP.GE.U32.AND P5, PT, R3, 0x7fffffa3, PT ;  /* 0x7fffffa30300780c */ /* 0x000fe20003fa6070 */
[----:B------:R-:W-:Y:S02]  /*9c30*/  IMAD R3, R2, 0x9, RZ ;  /* 0x0000000902037824 */ /* 0x000fe400078e02ff */
[----:B------:R1:W-:Y:S01]  /*9c40*/  STL.64 [R1+0x458], R96 ;  /* 0x0004586001007387 */ /* 0x0003e20000100a00 */
[----:B------:R-:W-:-:S03]  /*9c50*/  IMAD.WIDE R146, R148, 0x4, R14 ;  /* 0x0000000494927825 */ /* 0x000fc600078e020e */
[----:B------:R2:W-:Y:S01]  /*9c60*/  STL.64 [R1+0x450], R94 ;  /* 0x0004505e01007387 */ /* 0x0005e20000100a00 */
[----:B------:R-:W-:-:S03]  /*9c70*/  IMAD.WIDE R148, R148, 0x4, R16 ;  /* 0x0000000494947825 */ /* 0x000fc600078e0210 */
[----:B------:R3:W-:Y:S01]  /*9c80*/  STL.64 [R1+0x448], R92 ;  /* 0x0004485c01007387 */ /* 0x0007e20000100a00 */
[----:B------:R-:W-:-:S03]  /*9c90*/  IMAD.WIDE R150, R156, 0x4, R10 ;  /* 0x000000049c967825 */ /* 0x000fc600078e020a */
[----:B------:R5:W-:Y:S01]  /*9ca0*/  LDGSTS.E [R18+0x2800], [R28.64], !P6 ;  /* 0x028000001c127fae */ /* 0x000be2000f121844 */
[----:B-1----:R-:W-:-:S03]  /*9cb0*/  IMAD.WIDE R96, R100, 0x4, R12 ;  /* 0x0000000464607825 */ /* 0x002fc600078e020c */
[----:B------:R4:W-:Y:S01]  /*9cc0*/  STL.64 [R1+0x438], R90 ;  /* 0x0004385a01007387 */ /* 0x0009e20000100a00 */
[----:B--2---:R-:W-:-:S03]  /*9cd0*/  IMAD.WIDE R94, R100, 0x4, R10 ;  /* 0x00000004645e7825 */ /* 0x004fc600078e020a */
[----:B------:R1:W-:Y:S01]  /*9ce0*/  LDGSTS.E [R18+0x2a00], [R26.64], !P6 ;  /* 0x02a000001a127fae */ /* 0x0003e2000f121844 */
[----:B---3--:R-:W-:Y:S02]  /*9cf0*/  IMAD R92, R2, 0x19, RZ ;  /* 0x00000019025c7824 */ /* 0x008fe400078e02ff */
[----:B------:R-:W-:Y:S01]  /*9d00*/  IMAD.WIDE R100, R100, 0x4, R16 ;  /* 0x0000000464647825 */ /* 0x000fe200078e0210 */
[----:B------:R5:W-:Y:S03]  /*9d10*/  STL.64 [R1+0x398], R28 ;  /* 0x0003981c01007387 */ /* 0x000be60000100a00 */
[C---:B------:R-:W-:Y:S01]  /*9d20*/  IMAD.WIDE R248, R92.reuse, 0x4, R10 ;  /* 0x000000045cf87825 */ /* 0x040fe200078e020a */
[----:B------:R2:W-:Y:S03]  /*9d30*/  LDGSTS.E [R18+0x2c00], [R24.64], !P6 ;  /* 0x02c0000018127fae */ /* 0x0005e6000f121844 */
[C---:B------:R-:W-:Y:S01]  /*9d40*/  IMAD.WIDE R246, R92.reuse, 0x4, R12 ;  /* 0x000000045cf67825 */ /* 0x040fe200078e020c */
[----:B------:R1:W-:Y:S03]  /*9d50*/  STL.64 [R1+0x390], R26 ;  /* 0x0003901a01007387 */ /* 0x0003e60000100a00 */
[----:B----4-:R-:W-:Y:S01]  /*9d60*/  IMAD.WIDE R90, R92, 0x4, R14 ;  /* 0x000000045c5a7825 */ /* 0x010fe200078e020e */
[----:B------:R3:W-:Y:S01]  /*9d70*/  LDGSTS.E [R18+0x2e00], [R22.64], !P6 ;  /* 0x02e0000016127fae */ /* 0x0007e2000f121844 */
[----:B------:R-:W-:-:S02]  /*9d80*/  ISETP.GE.U32.AND P6, PT, R0, 0x7fffff9f, PT ;  /* 0x7fffff9f0000780c */ /* 0x000fc40003fc6070 */
[C---:B-----5:R-:W-:Y:S01]  /*9d90*/  IMAD.WIDE R28, R3.reuse, 0x4, R10 ;  /* 0x00000004031c7825 */ /* 0x060fe200078e020a */
[----:B------:R2:W-:Y:S03]  /*9da0*/  STL.64 [R1+0x388], R24 ;  /* 0x0003881801007387 */ /* 0x0005e60000100a00 */
[----:B------:R-:W-:Y:S01]  /*9db0*/  IMAD R0, R2, 0xd, RZ ;  /* 0x0000000d02007824 */ /* 0x000fe200078e02ff */
[----:B------:R3:W-:Y:S01]  /*9dc0*/  STL.64 [R1+0x378], R22 ;  /* 0x0003781601007387 */ /* 0x0007e20000100a00 */
[----:B-1----:R-:W-:-:S03]  /*9dd0*/  IMAD.WIDE R26, R3, 0x4, R12 ;  /* 0x00000004031a7825 */ /* 0x002fc600078e020c */
[----:B------:R1:W-:Y:S01]  /*9de0*/  STL.64 [R1+0x2d8], R28 ;  /* 0x0002d81c01007387 */ /* 0x0003e20000100a00 */
[----:B------:R-:W-:-:S03]  /*9df0*/  IMAD.WIDE R92, R92, 0x4, R16 ;  /* 0x000000045c5c7825 */ /* 0x000fc600078e0210 */
[----:B------:R1:W-:Y:S01]  /*9e00*/  LDGSTS.E [R18+0x4800], [R28.64], !P3 ;  /* 0x048000001c127fae */ /* 0x0003e2000d921844 */
[----:B--2---:R-:W-:-:S03]  /*9e10*/  IMAD.WIDE R24, R3, 0x4, R14 ;  /* 0x0000000403187825 */ /* 0x004fc600078e020e */
[----:B------:R2:W-:Y:S01]  /*9e20*/  STL.64 [R1+0x2d0], R26 ;  /* 0x0002d01a01007387 */ /* 0x0005e20000100a00 */
[----:B---3--:R-:W-:Y:S01]  /*9e30*/  IMAD.WIDE R22, R3, 0x4, R16 ;  /* 0x0000000403167825 */ /* 0x008fe200078e0210 */
[----:B------:R-:W-:Y:S02]  /*9e40*/  IADD3 R3, R252, -0x26, RZ ;  /* 0xffffffdafc037810 */ /* 0x000fe40007ffe0ff */
[----:B------:R2:W-:Y:S01]  /*9e50*/  LDGSTS.E [R18+0x4a00], [R26.64], !P3 ;  /* 0x04a000001a127fae */ /* 0x0005e2000d921844 */
[----:B------:R-:W-:-:S03]  /*9e60*/  IMAD.WIDE R152, R156, 0x4, R12 ;  /* 0x000000049c987825 */ /* 0x000fc600078e020c */
[----:B------:R3:W-:Y:S01]  /*9e70*/  STL.64 [R1+0x2c0], R24 ;  /* 0x0002c01801007387 */ /* 0x0007e20000100a00 */
[----:B-1----:R-:W-:-:S03]  /*9e80*/  IMAD.WIDE R28, R0, 0x4, R10 ;  /* 0x00000004001c7825 */ /* 0x002fc600078e020a */
[----:B------:R3:W-:Y:S01]  /*9e90*/  LDGSTS.E [R18+0x4c00], [R24.64], !P3 ;  /* 0x04c0000018127fae */ /* 0x0007e2000d921844 */
[----:B------:R-:W-:Y:S02]  /*9ea0*/  IMAD R164, R2, 0x3d, RZ ;  /* 0x0000003d02a47824 */ /* 0x000fe400078e02ff */
[----:B------:R-:W-:Y:S01]  /*9eb0*/  IMAD.WIDE R154, R156, 0x4, R14 ;  /* 0x000000049c9a7825 */ /* 0x000fe200078e020e */
[----:B------:R1:W-:Y:S03]  /*9ec0*/  STL.64 [R1+0x2b0], R22 ;  /* 0x0002b01601007387 */ /* 0x0003e60000100a00 */
[----:B--2---:R-:W-:Y:S01]  /*9ed0*/  IMAD.WIDE R26, R0, 0x4, R12 ;  /* 0x00000004001a7825 */ /* 0x004fe200078e020c */
[----:B------:R1:W-:Y:S01]  /*9ee0*/  LDGSTS.E [R18+0x4e00], [R22.64], !P3 ;  /* 0x04e0000016127fae */ /* 0x0003e2000d921844 */
[----:B------:R-:W-:Y:S02]  /*9ef0*/  ISETP.GE.U32.AND P3, PT, R3, 0x7fffff9b, PT ;  /* 0x7fffff9b0300780c */ /* 0x000fe40003f66070 */
[----:B------:R-:W-:Y:S01]  /*9f00*/  IMAD R3, R2, 0x11, RZ ;  /* 0x0000001102037824 */ /* 0x000fe200078e02ff */
[----:B------:R2:W-:Y:S01]  /*9f10*/  LDGSTS.E [R18+0x6800], [R28.64], !P0 ;  /* 0x068000001c127fae */ /* 0x0005e2000c121844 */
[----:B---3--:R-:W-:-:S03]  /*9f20*/  IMAD.WIDE R24, R0, 0x4, R14 ;  /* 0x0000000400187825 */ /* 0x008fc600078e020e */
[----:B------:R3:W-:Y:S01]  /*9f30*/  LDGSTS.E [R18+0x6a00], [R26.64], !P0 ;  /* 0x06a000001a127fae */ /* 0x0007e2000c121844 */
[----:B------:R-:W-:-:S03]  /*9f40*/  IMAD.WIDE R156, R156, 0x4, R16 ;  /* 0x000000049c9c7825 */ /* 0x000fc600078e0210 */
[----:B------:R2:W-:Y:S01]  /*9f50*/  STL.64 [R1+0x218], R28 ;  /* 0x0002181c01007387 */ /* 0x0005e20000100a00 */
[----:B-1----:R-:W-:Y:S01]  /*9f60*/  IMAD.WIDE R22, R0, 0x4, R16 ;  /* 0x0000000400167825 */ /* 0x002fe200078e0210 */
[----:B------:R-:W-:Y:S02]  /*9f70*/  IADD3 R0, R252, -0x2a, RZ ;  /* 0xffffffd6fc007810 */ /* 0x000fe40007ffe0ff */
[----:B------:R1:W-:Y:S01]  /*9f80*/  LDGSTS.E [R18+0x6c00], [R24.64], !P0 ;  /* 0x06c0000018127fae */ /* 0x0003e2000c121844 */
[----:B------:R-:W-:-:S03]  /*9f90*/  IMAD.WIDE R158, R164, 0x4, R10 ;  /* 0x00000004a49e7825 */ /* 0x000fc600078e020a */
        /* <DEDUP_REMOVED lines=9> */
[C---:B---3--:R-:W-:Y:S01]  /*a030*/  IMAD.WIDE R26, R3.reuse, 0x4, R12 ;  /* 0x00000004031a7825 */ /* 0x048fe200078e020c */
[----:B------:R2:W-:Y:S03]  /*a040*/  STL.64 [R1+0x158], R28 ;  /* 0x0001581c01007387 */ /* 0x0005e60000100a00 */
[----:B------:R-:W-:Y:S01]  /*a050*/  IMAD.WIDE R164, R164, 0x4, R16 ;  /* 0x00000004a4a47825 */ /* 0x000fe200078e0210 */
[----:B------:R2:W-:Y:S03]  /*a060*/  LDGSTS.E [R18+0x8800], [R28.64], !P2 ;  /* 0x088000001c127fae */ /* 0x0005e6000d121844 */
[C---:B-1----:R-:W-:Y:S01]  /*a070*/  IMAD.WIDE R24, R3.reuse, 0x4, R14 ;  /* 0x0000000403187825 */ /* 0x042fe200078e020e */
[----:B------:R1:W-:Y:S03]  /*a080*/  STL.64 [R1+0x150], R26 ;  /* 0x0001501a01007387 */ /* 0x0003e60000100a00 */
[----:B----4-:R-:W-:Y:S01]  /*a090*/  IMAD.WIDE R22, R3, 0x4, R16 ;  /* 0x0000000403167825 */ /* 0x010fe200078e0210 */
[----:B------:R1:W-:Y:S01]  /*a0a0*/  LDGSTS.E [R18+0x8a00], [R26.64], !P2 ;  /* 0x08a000001a127fae */ /* 0x0003e2000d121844 */
[----:B------:R-:W-:-:S02]  /*a0b0*/  IADD3 R3, R252, -0x2e, RZ ;  /* 0xffffffd2fc037810 */ /* 0x000fc40007ffe0ff */
[----:B------:R-:W-:Y:S01]  /*a0c0*/  IMAD R172, R2, 0x1a, RZ ;  /* 0x0000001a02ac7824 */ /* 0x000fe200078e02ff */
[----:B------:R3:W-:Y:S01]  /*a0d0*/  STL.64 [R1+0x140], R24 ;  /* 0x0001401801007387 */ /* 0x0007e20000100a00 */
[----:B--2---:R-:W-:-:S03]  /*a0e0*/  IMAD.WIDE R28, R0, 0x4, R10 ;  /* 0x00000004001c7825 */ /* 0x004fc600078e020a */
[----:B------:R3:W-:Y:S01]  /*a0f0*/  LDGSTS.E [R18+0x8c00], [R24.64], !P2 ;  /* 0x08c0000018127fae */ /* 0x0007e2000d121844 */
[----:B------:R-:W-:-:S03]  /*a100*/  IMAD.WIDE R166, R172, 0x4, R10 ;  /* 0x00000004aca67825 */ /* 0x000fc600078e020a */
[----:B------:R2:W-:Y:S01]  /*a110*/  STL.64 [R1+0x130], R22 ;  /* 0x0001301601007387 */ /* 0x0005e20000100a00 */
[----:B-1----:R-:W-:-:S03]  /*a120*/  IMAD.WIDE R26, R0, 0x4, R12 ;  /* 0x00000004001a7825 */ /* 0x002fc600078e020c */
[----:B------:R2:W-:Y:S01]  /*a130*/  LDGSTS.E [R18+0x8e00], [R22.64], !P2 ;  /* 0x08e0000016127fae */ /* 0x0005e2000d121844 */
[----:B------:R-:W-:Y:S01]  /*a140*/  ISETP.GE.U32.AND P2, PT, R3, 0x7fffff93, PT ;  /* 0x7fffff930300780c */ /* 0x000fe20003f46070 */
[----:B------:R-:W-:Y:S01]  /*a150*/  IMAD R180, R2, 0x1e, RZ ;  /* 0x0000001e02b47824 */ /* 0x000fe200078e02ff */
[----:B------:R-:W-:Y:S01]  /*a160*/  IADD3 R3, R252, -0x1b, RZ ;  /* 0xffffffe5fc037810 */ /* 0x000fe20007ffe0ff */
[----:B---3--:R-:W-:Y:S01]  /*a170*/  IMAD.WIDE R24, R0, 0x4, R14 ;  /* 0x0000000400187825 */ /* 0x008fe200078e020e */
[----:B------:R1:W-:Y:S03]  /*a180*/  LDGSTS.E [R18+0xa800], [R28.64], !P4 ;  /* 0x0a8000001c127fae */ /* 0x0003e6000e121844 */
[----:B------:R-:W-:Y:S01]  /*a190*/  IMAD.WIDE R168, R172, 0x4, R12 ;  /* 0x00000004aca87825 */ /* 0x000fe200078e020c */
[----:B------:R3:W-:Y:S03]  /*a1a0*/  LDGSTS.E [R18+0xaa00], [R26.64], !P4 ;  /* 0x0aa000001a127fae */ /* 0x0007e6000e121844 */
[----:B--2---:R-:W-:Y:S01]  /*a1b0*/  IMAD.WIDE R22, R0, 0x4, R16 ;  /* 0x0000000400167825 */ /* 0x004fe200078e0210 */
[----:B------:R-:W-:Y:S01]  /*a1c0*/  IADD3 R0, R252, -0x32, RZ ;  /* 0xffffffcefc007810 */ /* 0x000fe20007ffe0ff */
[----:B------:R2:W-:Y:S02]  /*a1d0*/  LDGSTS.E [R18+0xac00], [R24.64], !P4 ;  /* 0x0ac0000018127fae */ /* 0x0005e4000e121844 */
[----:B------:R-:W-:-:S02]  /*a1e0*/  IMAD.WIDE R170, R172, 0x4, R14 ;  /* 0x00000004acaa7825 */ /* 0x000fc400078e020e */
        /* <DEDUP_REMOVED lines=17> */
[----:B------:R-:W-:-:S02]  /*a300*/  IMAD.WIDE R182, R188, 0x4, R10 ;  /* 0x00000004bcb67825 */ /* 0x000fc400078e020a */
[----:B------:R1:W-:Y:S02]  /*a310*/  LDGSTS.E [R18+0xec00], [R98.64], !P5 ;  /* 0x0ec0000062127fae */ /* 0x0003e4000e921844 */
[----:B------:R-:W-:Y:S02]  /*a320*/  IMAD R196, R2, 0x26, RZ ;  /* 0x0000002602c47824 */ /* 0x000fe400078e02ff */
[----:B------:R1:W-:Y:S01]  /*a330*/  LDGSTS.E [R18+0xee00], [R100.64], !P5 ;  /* 0x0ee0000064127fae */ /* 0x0003e2000e921844 */
[----:B------:R-:W-:Y:S01]  /*a340*/  ISETP.GE.U32.AND P5, PT, R0, 0x7fffff87, PT ;  /* 0x7fffff870000780c */ /* 0x000fe20003fa6070 */
[----:B------:R-:W-:Y:S01]  /*a350*/  IMAD.WIDE R184, R188, 0x4, R12 ;  /* 0x00000004bcb87825 */ /* 0x000fe200078e020c */
[----:B------:R-:W-:Y:S01]  /*a360*/  IADD3 R0, R252, -0x3e, RZ ;  /* 0xffffffc2fc007810 */ /* 0x000fe20007ffe0ff */
[----:B------:R1:W-:Y:S02]  /*a370*/  LDGSTS.E [R18+0x10800], [R102.64], !P6 ;  /* 0x1080000066127fae */ /* 0x0003e4000f121844 */
[----:B------:R-:W-:-:S02]  /*a380*/  IMAD.WIDE R186, R188, 0x4, R14 ;  /* 0x00000004bcba7825 */ /* 0x000fc400078e020e */
[----:B------:R1:W-:Y:S02]  /*a390*/  LDGSTS.E [R18+0x10a00], [R104.64], !P6 ;  /* 0x10a0000068127fae */ /* 0x0003e4000f121844 */
[----:B------:R-:W-:Y:S02]  /*a3a0*/  IMAD.WIDE R188, R188, 0x4, R16 ;  /* 0x00000004bcbc7825 */ /* 0x000fe400078e0210 */
[----:B------:R1:W-:Y:S02]  /*a3b0*/  LDGSTS.E [R18+0x10c00], [R106.64], !P6 ;  /* 0x10c000006a127fae */ /* 0x0003e4000f121844 */
[----:B------:R-:W-:Y:S02]  /*a3c0*/  IMAD.WIDE R190, R196, 0x4, R10 ;  /* 0x00000004c4be7825 */ /* 0x000fe400078e020a */
[----:B------:R1:W-:Y:S01]  /*a3d0*/  LDGSTS.E [R18+0x10e00], [R108.64], !P6 ;  /* 0x10e000006c127fae */ /* 0x0003e2000f121844 */
[----:B------:R-:W-:Y:S01]  /*a3e0*/  ISETP.GE.U32.AND P6, PT, R0, 0x7fffff83, PT ;  /* 0x7fffff830000780c */ /* 0x000fe20003fc6070 */
[----:B------:R-:W-:Y:S01]  /*a3f0*/  IMAD R204, R2, 0x2a, RZ ;  /* 0x0000002a02cc7824 */ /* 0x000fe200078e02ff */
[----:B------:R-:W-:Y:S01]  /*a400*/  IADD3 R0, R252, -0x3, RZ ;  /* 0xfffffffdfc007810 */ /* 0x000fe20007ffe0ff */
[----:B------:R1:W-:Y:S01]  /*a410*/  LDGSTS.E [R18+0x12800], [R110.64], !P3 ;  /* 0x128000006e127fae */ /* 0x0003e2000d921844 */
[----:B------:R-:W-:-:S03]  /*a420*/  IMAD.WIDE R194, R196, 0x4, R14 ;  /* 0x00000004c4c27825 */ /* 0x000fc600078e020e */
[----:B------:R1:W-:Y:S01]  /*a430*/  LDGSTS.E [R18+0x12a00], [R112.64], !P3 ;  /* 0x12a0000070127fae */ /* 0x0003e2000d921844 */
[----:B------:R-:W-:Y:S02]  /*a440*/  IMAD.MOV.U32 R250, RZ, RZ, R200 ;  /* 0x000000fffffa7224 */ /* 0x000fe400078e00c8 */
[C---:B------:R-:W-:Y:S01]  /*a450*/  IMAD.WIDE R198, R204.reuse, 0x4, R10 ;  /* 0x00000004ccc67825 */ /* 0x040fe200078e020a */
[----:B------:R1:W-:Y:S03]  /*a460*/  LDGSTS.E [R18+0x12c00], [R114.64], !P3 ;  /* 0x12c0000072127fae */ /* 0x0003e6000d921844 */
        /* <DEDUP_REMOVED lines=9> */
[C---:B------:R-:W-:Y:S02]  /*a500*/  IMAD R220, R2.reuse, 0x32, RZ ;  /* 0x0000003202dc7824 */ /* 0x040fe400078e02ff */
[----:B------:R-:W-:Y:S01]  /*a510*/  IMAD R228, R2, 0x36, RZ ;  /* 0x0000003602e47824 */ /* 0x000fe200078e02ff */
        /* <DEDUP_REMOVED lines=9> */
[----:B------:R-:W-:Y:S02]  /*a5b0*/  IMAD.WIDE R220, R220, 0x4, R16 ;  /* 0x00000004dcdc7825 */ /* 0x000fe400078e0210 */
[----:B------:R1:W-:Y:S01]  /*a5c0*/  LDGSTS.E [R18+0x16e00], [R132.64], !P2 ;  /* 0x16e0000084127fae */ /* 0x0003e2000d121844 */
[----:B------:R-:W-:Y:S01]  /*a5d0*/  ISETP.GE.U32.AND P2, PT, R0, 0x7fffffb6, PT ;  /* 0x7fffffb60000780c */ /* 0x000fe20003f46070 */
[----:B------:R-:W-:Y:S01]  /*a5e0*/  IMAD.WIDE R222, R228, 0x4, R10 ;  /* 0x00000004e4de7825 */ /* 0x000fe200078e020a */
[----:B------:R-:W-:Y:S01]  /*a5f0*/  IADD3 R0, R252, -0xf, RZ ;  /* 0xfffffff1fc007810 */ /* 0x000fe20007ffe0ff */
[----:B------:R1:W-:Y:S02]  /*a600*/  LDGSTS.E [R18+0x18800], [R134.64], !P4 ;  /* 0x1880000086127fae */ /* 0x0003e4000e121844 */
[----:B------:R-:W-:-:S02]  /*a610*/  IMAD R236, R2, 0x3a, RZ ;  /* 0x0000003a02ec7824 */ /* 0x000fc400078e02ff */
        /* <DEDUP_REMOVED lines=26> */
[----:B------:R-:W-:-:S02]  /*a7c0*/  IMAD.SHL.U32 R0, R2, 0x2, RZ ;  /* 0x0000000202007824 */ /* 0x000fc400078e00ff */
[----:B------:R1:W-:Y:S01]  /*a7d0*/  LDGSTS.E [R18+0x1e800], [R158.64], !P6 ;  /* 0x1e8000009e127fae */ /* 0x0003e2000f121844 */
[----:B------:R-:W-:-:S03]  /*a7e0*/  IMAD.WIDE R242, R244, 0x4, R14 ;  /* 0x00000004f4f27825 */ /* 0x000fc600078e020e */
[----:B------:R-:W-:Y:S01]  /*a7f0*/  STL.64 [R1+0x98], R28 ;  /* 0x0000981c01007387 */ /* 0x000fe20000100a00 */
[----:B------:R-:W-:-:S03]  /*a800*/  IMAD.WIDE R244, R244, 0x4, R16 ;  /* 0x00000004f4f47825 */ /* 0x000fc600078e0210 */
[----:B------:R1:W-:Y:S04]  /*a810*/  LDGSTS.E [R18+0x1ea00], [R160.64], !P6 ;  /* 0x1ea00000a0127fae */ /* 0x0003e8000f121844 */
[----:B------:R3:W-:Y:S04]  /*a820*/  STL.64 [R1+0x90], R26 ;  /* 0x0000901a01007387 */ /* 0x0007e80000100a00 */
[----:B------:R1:W-:Y:S04]  /*a830*/  LDGSTS.E [R18+0x1ec00], [R162.64], !P6 ;  /* 0x1ec00000a2127fae */ /* 0x0003e8000f121844 */
[----:B------:R2:W-:Y:S04]  /*a840*/  STL.64 [R1+0x80], R24 ;  /* 0x0000801801007387 */ /* 0x0005e80000100a00 */
[----:B------:R1:W-:Y:S01]  /*a850*/  LDGSTS.E [R18+0x1ee00], [R164.64], !P6 ;  /* 0x1ee00000a4127fae */ /* 0x0003e2000f121844 */
[----:B---3--:R-:W-:Y:S01]  /*a860*/  IMAD.WIDE R26, R0, 0x4, R10 ;  /* 0x00000004001a7825 */ /* 0x008fe200078e020a */
[----:B------:R-:W-:-:S02]  /*a870*/  ISETP.GE.U32.AND P6, PT, R3, 0x7fffffa6, PT ;  /* 0x7fffffa60300780c */ /* 0x000fc40003fc6070 */
[----:B------:R3:W-:Y:S01]  /*a880*/  STL.64 [R1+0x70], R22 ;  /* 0x0000701601007387 */ /* 0x0007e20000100a00 */
[----:B------:R-:W-:Y:S02]  /*a890*/  IMAD R3, R2, 0x6, RZ ;  /* 0x0000000602037824 */ /* 0x000fe400078e02ff */
[C---:B--2---:R-:W-:Y:S01]  /*a8a0*/  IMAD.WIDE R24, R0.reuse, 0x4, R12 ;  /* 0x0000000400187825 */ /* 0x044fe200078e020c */
[----:B------:R2:W-:Y:S03]  /*a8b0*/  STL.64 [R1+0x428], R26 ;  /* 0x0004281a01007387 */ /* 0x0005e60000100a00 */
[C---:B-1----:R-:W-:Y:S01]  /*a8c0*/  IMAD.WIDE R18, R0.reuse, 0x4, R16 ;  /* 0x0000000400127825 */ /* 0x042fe200078e0210 */
[----:B------:R2:W-:Y:S03]  /*a8d0*/  LDGSTS.E [R20+0x1000], [R26.64], !P3 ;  /* 0x010000001a147fae */ /* 0x0005e6000d921844 */
[----:B---3--:R-:W-:Y:S01]  /*a8e0*/  IMAD.WIDE R22, R0, 0x4, R14 ;  /* 0x0000000400167825 */ /* 0x008fe200078e020e */
[----:B------:R-:W-:Y:S01]  /*a8f0*/  IADD3 R0, R252, -0x1f, RZ ;  /* 0xffffffe1fc007810 */ /* 0x000fe20007ffe0ff */
[----:B------:R1:W-:Y:S04]  /*a900*/  STL.64 [R1+0x420], R24 ;  /* 0x0004201801007387 */ /* 0x0003e80000100a00 */
[----:B------:R1:W-:Y:S01]  /*a910*/  LDGSTS.E [R20+0x1200], [R24.64], !P3 ;  /* 0x0120000018147fae */ /* 0x0003e2000d921844 */
[----:B--2---:R-:W-:-:S03]  /*a920*/  IMAD.WIDE R26, R3, 0x4, R10 ;  /* 0x00000004031a7825 */ /* 0x004fc600078e020a */
[----:B------:R2:W-:Y:S04]  /*a930*/  STL.64 [R1+0x418], R22 ;  /* 0x0004181601007387 */ /* 0x0005e80000100a00 */
[----:B------:R2:W-:Y:S01]  /*a940*/  LDGSTS.E [R20+0x1400], [R22.64], !P3 ;  /* 0x0140000016147fae */ /* 0x0005e2000d921844 */
[----:B-1----:R-:W-:-:S03]  /*a950*/  IMAD.WIDE R24, R3, 0x4, R12 ;  /* 0x0000000403187825 */ /* 0x002fc600078e020c */
[----:B------:R1:W-:Y:S04]  /*a960*/  STL.64 [R1+0x408], R18 ;  /* 0x0004081201007387 */ /* 0x0003e80000100a00 */
[----:B------:R1:W-:Y:S01]  /*a970*/  LDGSTS.E [R20+0x1600], [R18.64], !P3 ;  /* 0x0160000012147fae */ /* 0x0003e2000d921844 */
[----:B------:R-:W-:Y:S01]  /*a980*/  ISETP.GE.U32.AND P3, PT, R0, 0x7fffffa2, PT ;  /* 0x7fffffa20000780c */ /* 0x000fe20003f66070 */
[----:B------:R-:W-:Y:S02]  /*a990*/  IMAD R0, R2, 0xa, RZ ;  /* 0x0000000a02007824 */ /* 0x000fe400078e02ff */
[C---:B--2---:R-:W-:Y:S01]  /*a9a0*/  IMAD.WIDE R22, R3.reuse, 0x4, R14 ;  /* 0x0000000403167825 */ /* 0x044fe200078e020e */
[----:B------:R2:W-:Y:S04]  /*a9b0*/  LDGSTS.E [R20+0x3000], [R26.64], !P0 ;  /* 0x030000001a147fae */ /* 0x0005e8000c121844 */
[----:B------:R3:W-:Y:S01]  /*a9c0*/  LDGSTS.E [R20+0x3200], [R24.64], !P0 ;  /* 0x0320000018147fae */ /* 0x0007e2000c121844 */
[----:B-1----:R-:W-:Y:S01]  /*a9d0*/  IMAD.WIDE R18, R3, 0x4, R16 ;  /* 0x0000000403127825 */ /* 0x002fe200078e0210 */
[----:B------:R-:W-:-:S02]  /*a9e0*/  IADD3 R3, R252, -0x23, RZ ;  /* 0xffffffddfc037810 */ /* 0x000fc40007ffe0ff */
[----:B------:R2:W-:Y:S04]  /*a9f0*/  STL.64 [R1+0x368], R26 ;  /* 0x0003681a01007387 */ /* 0x0005e80000100a00 */
[----:B------:R1:W-:Y:S04]  /*aa00*/  LDGSTS.E [R20+0x3400], [R22.64], !P0 ;  /* 0x0340000016147fae */ /* 0x0003e8000c121844 */
[----:B------:R3:W-:Y:S04]  /*aa10*/  STL.64 [R1+0x360], R24 ;  /* 0x0003601801007387 */ /* 0x0007e80000100a00 */
[----:B------:R4:W-:Y:S01]  /*aa20*/  LDGSTS.E [R20+0x3600], [R18.64], !P0 ;  /* 0x0360000012147fae */ /* 0x0009e2000c121844 */
[----:B--2---:R-:W-:Y:S01]  /*aa30*/  IMAD.WIDE R26, R0, 0x4, R10 ;  /* 0x00000004001a7825 */ /* 0x004fe200078e020a */
[----:B------:R-:W-:-:S02]  /*aa40*/  ISETP.GE.U32.AND P0, PT, R3, 0x7fffff9e, PT ;  /* 0x7fffff9e0300780c */ /* 0x000fc40003f06070 */
[----:B------:R1:W-:Y:S01]  /*aa50*/  STL.64 [R1+0x358], R22 ;  /* 0x0003581601007387 */ /* 0x0003e20000100a00 */
[----:B------:R-:W-:Y:S02]  /*aa60*/  IMAD R3, R2, 0xe, RZ ;  /* 0x0000000e02037824 */ /* 0x000fe400078e02ff */
[C---:B---3--:R-:W-:Y:S01]  /*aa70*/  IMAD.WIDE R24, R0.reuse, 0x4, R12 ;  /* 0x0000000400187825 */ /* 0x048fe200078e020c */
[----:B------:R4:W-:Y:S04]  /*aa80*/  STL.64 [R1+0x348], R18 ;  /* 0x0003481201007387 */ /* 0x0009e80000100a00 */
[----:B------:R2:W-:Y:S01]  /*aa90*/  STL.64 [R1+0x2a8], R26 ;  /* 0x0002a81a01007387 */ /* 0x0005e20000100a00 */
[----:B-1----:R-:W-:-:S03]  /*aaa0*/  IMAD.WIDE R22, R0, 0x4, R14 ;  /* 0x0000000400167825 */ /* 0x002fc600078e020e */
[----:B------:R2:W-:Y:S01]  /*aab0*/  LDGSTS.E [R20+0x5000], [R26.64], !P2 ;  /* 0x050000001a147fae */ /* 0x0005e2000d121844 */
[----:B----4-:R-:W-:Y:S01]  /*aac0*/  IMAD.WIDE R18, R0, 0x4, R16 ;  /* 0x0000000400127825 */ /* 0x010fe200078e0210 */
[----:B------:R-:W-:Y:S02]  /*aad0*/  IADD3 R0, R252, -0x27, RZ ;  /* 0xffffffd9fc007810 */ /* 0x000fe40007ffe0ff */
        /* <DEDUP_REMOVED lines=39> */
[C---:B--2---:R-:W-:Y:S01]  /*ad50*/  IMAD.WIDE R22, R3.reuse, 0x4, R14 ;  /* 0x0000000403167825 */ /* 0x044fe200078e020e */
[----:B------:R-:W-:Y:S01]  /*ad60*/  IADD3 R0, R252, -0x33, RZ ;  /* 0xffffffcdfc007810 */ /* 0x000fe20007ffe0ff */
[----:B------:R2:W-:Y:S04]  /*ad70*/  LDGSTS.E [R20+0xb000], [R26.64], !P5 ;  /* 0x0b0000001a147fae */ /* 0x0005e8000e921844 */
[----:B------:R3:W-:Y:S01]  /*ad80*/  LDGSTS.E [R20+0xb200], [R24.64], !P5 ;  /* 0x0b20000018147fae */ /* 0x0007e2000e921844 */
[----:B-1----:R-:W-:-:S03]  /*ad90*/  IMAD.WIDE R18, R3, 0x4, R16 ;  /* 0x0000000403127825 */ /* 0x002fc600078e0210 */
[----:B------:R1:W-:Y:S01]  /*ada0*/  LDGSTS.E [R20+0xb400], [R22.64], !P5 ;  /* 0x0b40000016147fae */ /* 0x0003e2000e921844 */
[----:B------:R-:W-:-:S03]  /*adb0*/  IADD3 R3, R252, -0x1c, RZ ;  /* 0xffffffe4fc037810 */ /* 0x000fc60007ffe0ff */
[----:B------:R4:W-:Y:S01]  /*adc0*/  LDGSTS.E [R20+0xb600], [R18.64], !P5 ;  /* 0x0b60000012147fae */ /* 0x0009e2000e921844 */
[----:B------:R-:W-:Y:S02]  /*add0*/  ISETP.GE.U32.AND P5, PT, R0, 0x7fffff8e, PT ;  /* 0x7fffff8e0000780c */ /* 0x000fe40003fa6070 */
[----:B------:R-:W-:Y:S01]  /*ade0*/  IADD3 R0, R252, -0x37, RZ ;  /* 0xffffffc9fc007810 */ /* 0x000fe20007ffe0ff */
[----:B------:R5:W-:Y:S04]  /*adf0*/  LDGSTS.E [R20+0xd000], [R166.64], !P6 ;  /* 0x0d000000a6147fae */ /* 0x000be8000f121844 */
[----:B------:R5:W-:Y:S04]  /*ae00*/  LDGSTS.E [R20+0xd200], [R168.64], !P6 ;  /* 0x0d200000a8147fae */ /* 0x000be8000f121844 */
[----:B------:R5:W-:Y:S04]  /*ae10*/  LDGSTS.E [R20+0xd400], [R170.64], !P6 ;  /* 0x0d400000aa147fae */ /* 0x000be8000f121844 */
[----:B------:R5:W-:Y:S01]  /*ae20*/  LDGSTS.E [R20+0xd600], [R172.64], !P6 ;  /* 0x0d600000ac147fae */ /* 0x000be2000f121844 */
[----:B------:R-:W-:-:S02]  /*ae30*/  ISETP.GE.U32.AND P6, PT, R0, 0x7fffff8a, PT ;  /* 0x7fffff8a0000780c */ /* 0x000fc40003fc6070 */
[----:B------:R-:W-:Y:S01]  /*ae40*/  IADD3 R0, R252, -0x3b, RZ ;  /* 0xffffffc5fc007810 */ /* 0x000fe20007ffe0ff */
[----:B------:R5:W-:Y:S04]  /*ae50*/  LDGSTS.E [R20+0xf000], [R174.64], !P3 ;  /* 0x0f000000ae147fae */ /* 0x000be8000d921844 */
[----:B------:R2:W-:Y:S04]  /*ae60*/  STL.64 [R1+0x68], R26 ;  /* 0x0000681a01007387 */ /* 0x0005e80000100a00 */
[----:B------:R5:W-:Y:S04]  /*ae70*/  LDGSTS.E [R20+0xf200], [R176.64], !P3 ;  /* 0x0f200000b0147fae */ /* 0x000be8000d921844 */
[----:B------:R3:W-:Y:S04]  /*ae80*/  STL.64 [R1+0x60], R24 ;  /* 0x0000601801007387 */ /* 0x0007e80000100a00 */
[----:B------:R5:W-:Y:S01]  /*ae90*/  LDGSTS.E [R20+0xf400], [R178.64], !P3 ;  /* 0x0f400000b2147fae */ /* 0x000be2000d921844 */
[----:B--2---:R-:W-:-:S02]  /*aea0*/  IMAD.MOV.U32 R26, RZ, RZ, R210 ;  /* 0x000000ffff1a7224 */ /* 0x004fc400078e00d2 */
[----:B------:R-:W-:Y:S01]  /*aeb0*/  IMAD.MOV.U32 R27, RZ, RZ, R211 ;  /* 0x000000ffff1b7224 */ /* 0x000fe200078e00d3 */
[----:B------:R1:W-:Y:S04]  /*aec0*/  STL.64 [R1+0x50], R22 ;  /* 0x0000501601007387 */ /* 0x0003e80000100a00 */
[----:B------:R5:W-:Y:S01]  /*aed0*/  LDGSTS.E [R20+0xf600], [R180.64], !P3 ;  /* 0x0f600000b4147fae */ /* 0x000be2000d921844 */
[----:B------:R-:W-:Y:S01]  /*aee0*/  ISETP.GE.U32.AND P3, PT, R0, 0x7fffff86, PT ;  /* 0x7fffff860000780c */ /* 0x000fe20003f66070 */
[----:B---3--:R-:W-:Y:S01]  /*aef0*/  IMAD.MOV.U32 R24, RZ, RZ, R208 ;  /* 0x000000ffff187224 */ /* 0x008fe200078e00d0 */
[----:B------:R-:W-:Y:S01]  /*af00*/  IADD3 R0, R252, -0x3f, RZ ;  /* 0xffffffc1fc007810 */ /* 0x000fe20007ffe0ff */
[----:B------:R4:W-:Y:S01]  /*af10*/  STL.64 [R1+0x40], R18 ;  /* 0x0000401201007387 */ /* 0x0009e20000100a00 */
[----:B------:R-:W-:-:S03]  /*af20*/  MOV R25, R209 ;  /* 0x000000d100197202 */ /* 0x000fc60000000f00 */
[----:B------:R5:W-:Y:S01]  /*af30*/  LDGSTS.E [R20+0x11000], [R182.64], !P0 ;  /* 0x11000000b6147fae */ /* 0x000be2000c121844 */
[----:B-1----:R-:W-:Y:S01]  /*af40*/  IMAD.MOV.U32 R22, RZ, RZ, R212 ;  /* 0x000000ffff167224 */ /* 0x002fe200078e00d4 */
[----:B------:R-:W-:Y:S01]  /*af50*/  MOV R23, R213 ;  /* 0x000000d500177202 */ /* 0x000fe20000000f00 */
[----:B------:R-:W-:Y:S01]  /*af60*/  IMAD R212, R2, 0x2e, RZ ;  /* 0x0000002e02d47824 */ /* 0x000fe200078e02ff */
[----:B------:R5:W-:Y:S03]  /*af70*/  LDGSTS.E [R20+0x11200], [R184.64], !P0 ;  /* 0x11200000b8147fae */ /* 0x000be6000c121844 */
[----:B------:R-:W-:Y:S01]  /*af80*/  IMAD.WIDE R206, R212, 0x4, R10 ;  /* 0x00000004d4ce7825 */ /* 0x000fe200078e020a */
[----:B------:R5:W-:Y:S03]  /*af90*/  LDGSTS.E [R20+0x11400], [R186.64], !P0 ;  /* 0x11400000ba147fae */ /* 0x000be6000c121844 */
[----:B----4-:R-:W-:Y:S01]  /*afa0*/  IMAD.MOV.U32 R18, RZ, RZ, R192 ;  /* 0x000000ffff127224 */ /* 0x010fe200078e00c0 */
[----:B------:R5:W-:Y:S01]  /*afb0*/  LDGSTS.E [R20+0x11600], [R188.64], !P0 ;  /* 0x11600000bc147fae */ /* 0x000be2000c121844 */
[----:B------:R-:W-:Y:S01]  /*afc0*/  IMAD.MOV.U32 R19, RZ, RZ, R193 ;  /* 0x000000ffff137224 */ /* 0x000fe200078e00c1 */
        /* <DEDUP_REMOVED lines=41> */
[----:B------:R-:W-:Y:S01]  /*b260*/  ISETP.GE.U32.AND P3, PT, R0, 0x7fffffa9, PT ;  /* 0x7fffffa90000780c */ /* 0x000fe20003f66070 */
[----:B------:R-:W-:-:S02]  /*b270*/  IMAD R0, R2, 0x3, RZ ;  /* 0x0000000302007824 */ /* 0x000fc400078e02ff */
[----:B------:R5:W-:Y:S02]  /*b280*/  LDGSTS.E [R20+0x1f000], [R238.64], !P0 ;  /* 0x1f000000ee147fae */ /* 0x000be4000c121844 */
[C---:B------:R-:W-:Y:S02]  /*b290*/  IMAD.WIDE R34, R0.reuse, 0x4, R10 ;  /* 0x0000000400227825 */ /* 0x040fe400078e020a */
[----:B------:R5:W-:Y:S02]  /*b2a0*/  LDGSTS.E [R20+0x1f200], [R240.64], !P0 ;  /* 0x1f200000f0147fae */ /* 0x000be4000c121844 */
[C---:B------:R-:W-:Y:S02]  /*b2b0*/  IMAD.WIDE R32, R0.reuse, 0x4, R12 ;  /* 0x0000000400207825 */ /* 0x040fe400078e020c */
[----:B------:R5:W-:Y:S02]  /*b2c0*/  LDGSTS.E [R20+0x1f400], [R242.64], !P0 ;  /* 0x1f400000f2147fae */ /* 0x000be4000c121844 */
[----:B------:R-:W-:-:S02]  /*b2d0*/  IMAD.WIDE R30, R0, 0x4, R14 ;  /* 0x00000004001e7825 */ /* 0x000fc400078e020e */
[----:B------:R5:W-:Y:S01]  /*b2e0*/  LDGSTS.E [R20+0x1f600], [R244.64], !P0 ;  /* 0x1f600000f4147fae */ /* 0x000be2000c121844 */
[----:B------:R-:W-:Y:S01]  /*b2f0*/  ISETP.GE.U32.AND P0, PT, R3, 0x7fffffa5, PT ;  /* 0x7fffffa50300780c */ /* 0x000fe20003f06070 */
[----:B------:R-:W-:Y:S02]  /*b300*/  IMAD R3, R2, 0x7, RZ ;  /* 0x0000000702037824 */ /* 0x000fe400078e02ff */
[----:B------:R-:W-:Y:S01]  /*b310*/  IMAD.WIDE R28, R0, 0x4, R16 ;  /* 0x00000004001c7825 */ /* 0x000fe200078e0210 */
[----:B------:R1:W-:Y:S01]  /*b320*/  STL.64 [R1+0x3f8], R34 ;  /* 0x0003f82201007387 */ /* 0x0003e20000100a00 */
[----:B------:R-:W-:-:S03]  /*b330*/  IADD3 R0, R252, -0x20, RZ ;  /* 0xffffffe0fc007810 */ /* 0x000fc60007ffe0ff */
[----:B------:R1:W-:Y:S01]  /*b340*/  LDGSTS.E [R21+0x1800], [R34.64], !P2 ;  /* 0x0180000022157fae */ /* 0x0003e2000d121844 */
[----:B-----5:R-:W-:-:S03]  /*b350*/  IMAD R20, R2, 0x2b, RZ ;  /* 0x0000002b02147824 */ /* 0x020fc600078e02ff */
[----:B------:R2:W-:Y:S04]  /*b360*/  STL.64 [R1+0x3f0], R32 ;  /* 0x0003f02001007387 */ /* 0x0005e80000100a00 */
[----:B------:R2:W-:Y:S01]  /*b370*/  LDGSTS.E [R21+0x1a00], [R32.64], !P2 ;  /* 0x01a0000020157fae */ /* 0x0005e2000d121844 */
[----:B-1----:R-:W-:-:S03]  /*b380*/  IMAD.WIDE R34, R3, 0x4, R10 ;  /* 0x0000000403227825 */ /* 0x002fc600078e020a */
[----:B------:R1:W-:Y:S04]  /*b390*/  STL.64 [R1+0x3e8], R30 ;  /* 0x0003e81e01007387 */ /* 0x0003e80000100a00 */
[----:B------:R1:W-:Y:S01]  /*b3a0*/  LDGSTS.E [R21+0x1c00], [R30.64], !P2 ;  /* 0x01c000001e157fae */ /* 0x0003e2000d121844 */
[----:B--2---:R-:W-:-:S03]  /*b3b0*/  IMAD.WIDE R32, R3, 0x4, R12 ;  /* 0x0000000403207825 */ /* 0x004fc600078e020c */
[----:B------:R2:W-:Y:S04]  /*b3c0*/  STL.64 [R1+0x3d8], R28 ;  /* 0x0003d81c01007387 */ /* 0x0005e80000100a00 */
[----:B------:R2:W-:Y:S01]  /*b3d0*/  LDGSTS.E [R21+0x1e00], [R28.64], !P2 ;  /* 0x01e000001c157fae */ /* 0x0005e2000d121844 */
[----:B------:R-:W-:Y:S01]  /*b3e0*/  ISETP.GE.U32.AND P2, PT, R0, 0x7fffffa1, PT ;  /* 0x7fffffa10000780c */ /* 0x000fe20003f46070 */
[----:B------:R-:W-:Y:S02]  /*b3f0*/  IMAD R0, R2, 0xb, RZ ;  /* 0x0000000b02007824 */ /* 0x000fe400078e02ff */
[C---:B-1----:R-:W-:Y:S01]  /*b400*/  IMAD.WIDE R30, R3.reuse, 0x4, R14 ;  /* 0x00000004031e7825 */ /* 0x042fe200078e020e */
[----:B------:R1:W-:Y:S04]  /*b410*/  LDGSTS.E [R21+0x3800], [R34.64], !P4 ;  /* 0x0380000022157fae */ /* 0x0003e8000e121844 */
[----:B------:R3:W-:Y:S01]  /*b420*/  LDGSTS.E [R21+0x3a00], [R32.64], !P4 ;  /* 0x03a0000020157fae */ /* 0x0007e2000e121844 */
[----:B--2---:R-:W-:Y:S01]  /*b430*/  IMAD.WIDE R28, R3, 0x4, R16 ;  /* 0x00000004031c7825 */ /* 0x004fe200078e0210 */
[----:B------:R-:W-:-:S02]  /*b440*/  IADD3 R3, R252, -0x24, RZ ;  /* 0xffffffdcfc037810 */ /* 0x000fc40007ffe0ff */
[----:B------:R1:W-:Y:S04]  /*b450*/  STL.64 [R1+0x338], R34 ;  /* 0x0003382201007387 */ /* 0x0003e80000100a00 */
[----:B------:R2:W-:Y:S04]  /*b460*/  LDGSTS.E [R21+0x3c00], [R30.64], !P4 ;  /* 0x03c000001e157fae */ /* 0x0005e8000e121844 */
[----:B------:R3:W-:Y:S04]  /*b470*/  STL.64 [R1+0x330], R32 ;  /* 0x0003302001007387 */ /* 0x0007e80000100a00 */
[----:B------:R4:W-:Y:S01]  /*b480*/  LDGSTS.E [R21+0x3e00], [R28.64], !P4 ;  /* 0x03e000001c157fae */ /* 0x0009e2000e121844 */
[----:B-1----:R-:W-:Y:S01]  /*b490*/  IMAD.WIDE R34, R0, 0x4, R10 ;  /* 0x0000000400227825 */ /* 0x002fe200078e020a */
[----:B------:R-:W-:-:S02]  /*b4a0*/  ISETP.GE.U32.AND P4, PT, R3, 0x7fffff9d, PT ;  /* 0x7fffff9d0300780c */ /* 0x000fc40003f86070 */
[----:B------:R2:W-:Y:S01]  /*b4b0*/  STL.64 [R1+0x328], R30 ;  /* 0x0003281e01007387 */ /* 0x0005e20000100a00 */
[----:B------:R-:W-:Y:S02]  /*b4c0*/  IMAD R3, R2, 0xf, RZ ;  /* 0x0000000f02037824 */ /* 0x000fe400078e02ff */
[C---:B---3--:R-:W-:Y:S01]  /*b4d0*/  IMAD.WIDE R32, R0.reuse, 0x4, R12 ;  /* 0x0000000400207825 */ /* 0x048fe200078e020c */
[----:B------:R4:W-:Y:S04]  /*b4e0*/  STL.64 [R1+0x318], R28 ;  /* 0x0003181c01007387 */ /* 0x0009e80000100a00 */
[----:B------:R1:W-:Y:S01]  /*b4f0*/  STL.64 [R1+0x278], R34 ;  /* 0x0002782201007387 */ /* 0x0003e20000100a00 */
[----:B--2---:R-:W-:-:S03]  /*b500*/  IMAD.WIDE R30, R0, 0x4, R14 ;  /* 0x00000004001e7825 */ /* 0x004fc600078e020e */
[----:B------:R1:W-:Y:S01]  /*b510*/  LDGSTS.E [R21+0x5800], [R34.64], !P1 ;  /* 0x0580000022157fae */ /* 0x0003e2000c921844 */
[----:B----4-:R-:W-:Y:S01]  /*b520*/  IMAD.WIDE R28, R0, 0x4, R16 ;  /* 0x00000004001c7825 */ /* 0x010fe200078e0210 */
[----:B------:R-:W-:Y:S02]  /*b530*/  IADD3 R0, R252, -0x28, RZ ;  /* 0xffffffd8fc007810 */ /* 0x000fe40007ffe0ff */
        /* <DEDUP_REMOVED lines=58> */
[----:B----4-:R-:W-:-:S03]  /*b8e0*/  IMAD.WIDE R28, R0, 0x4, R16 ;  /* 0x00000004001c7825 */ /* 0x010fc600078e0210 */
[----:B------:R2:W-:Y:S01]  /*b8f0*/  STL.64 [R1+0x4b0], R32 ;  /* 0x0004b02001007387 */ /* 0x0005e20000100a00 */
[----:B------:R-:W-:-:S03]  /*b900*/  IADD3 R0, R252, -0x38, RZ ;  /* 0xffffffc8fc007810 */ /* 0x000fc60007ffe0ff */
        /* <DEDUP_REMOVED lines=8> */
[----:B-1----:R-:W-:Y:S02]  /*b990*/  IMAD.WIDE R30, R3, 0x4, R14 ;  /* 0x00000004031e7825 */ /* 0x002fe400078e020e */
[----:B------:R1:W-:Y:S01]  /*b9a0*/  STL.64 [R1+0x508], R34 ;  /* 0x0005082201007387 */ /* 0x0003e20000100a00 */
[----:B------:R-:W-:-:S03]  /*b9b0*/  IADD3 R0, R252, -0x3c, RZ ;  /* 0xffffffc4fc007810 */ /* 0x000fc60007ffe0ff */
[----:B------:R1:W-:Y:S01]  /*b9c0*/  LDGSTS.E [R21+0xf800], [R34.64], !P2 ;  /* 0x0f80000022157fae */ /* 0x0003e2000d121844 */
[----:B--2---:R-:W-:-:S03]  /*b9d0*/  IMAD.WIDE R28, R3, 0x4, R16 ;  /* 0x00000004031c7825 */ /* 0x004fc600078e0210 */
[----:B------:R2:W-:Y:S01]  /*b9e0*/  STL.64 [R1+0x520], R32 ;  /* 0x0005202001007387 */ /* 0x0005e20000100a00 */
[----:B------:R-:W-:-:S03]  /*b9f0*/  IMAD R3, R2, 0x27, RZ ;  /* 0x0000002702037824 */ /* 0x000fc600078e02ff */
[----:B------:R2:W-:Y:S01]  /*ba00*/  LDGSTS.E [R21+0xfa00], [R32.64], !P2 ;  /* 0x0fa0000020157fae */ /* 0x0005e2000d121844 */
        /* <DEDUP_REMOVED lines=8> */
[----:B------:R-:W-:Y:S01]  /*ba90*/  ISETP.GE.U32.AND P2, PT, R0, 0x7fffff85, PT ;  /* 0x7fffff850000780c */ /* 0x000fe20003f46070 */
[----:B------:R-:W-:Y:S01]  /*baa0*/  IMAD R0, R2, 0x23, RZ ;  /* 0x0000002302007824 */ /* 0x000fe200078e02ff */
[----:B---3--:R-:W-:Y:S01]  /*bab0*/  IADD3 R31, R252, -0x40, RZ ;  /* 0xffffffc0fc1f7810 */ /* 0x008fe20007ffe0ff */
[----:B------:R-:W-:Y:S02]  /*bac0*/  IMAD.MOV.U32 R30, RZ, RZ, 0x3f ;  /* 0x0000003fff1e7424 */ /* 0x000fe400078e00ff */
[----:B------:R-:W-:-:S03]  /*bad0*/  IMAD.WIDE R46, R0, 0x4, R10 ;  /* 0x00000004002e7825 */ /* 0x000fc600078e020a */
[----:B------:R-:W-:Y:S01]  /*bae0*/  IADD3 R3, R30, c[0x0][0x180], RZ ;  /* 0x000060001e037a10 */ /* 0x000fe20007ffe0ff */
[C---:B------:R-:W-:Y:S01]  /*baf0*/  IMAD.WIDE R44, R0.reuse, 0x4, R12 ;  /* 0x00000004002c7825 */ /* 0x040fe200078e020c */
[----:B------:R2:W-:Y:S03]  /*bb00*/  LDGSTS.E [R21+0x11800], [R46.64], !P4 ;  /* 0x118000002e157fae */ /* 0x0005e6000e121844 */
[----:B-1----:R-:W-:Y:S01]  /*bb10*/  IMAD.MOV.U32 R29, RZ, RZ, R19 ;  /* 0x000000ffff1d7224 */ /* 0x002fe200078e0013 */
[----:B------:R-:W-:Y:S01]  /*bb20*/  MOV R19, R251 ;  /* 0x000000fb00137202 */ /* 0x000fe20000000f00 */
[C---:B------:R-:W-:Y:S01]  /*bb30*/  IMAD.WIDE R42, R0.reuse, 0x4, R14 ;  /* 0x00000004002a7825 */ /* 0x040fe200078e020e */
[----:B------:R-:W1:Y:S03]  /*bb40*/  S2R R251, SR_TID.X ;  /* 0x0000000000fb7919 */ /* 0x000e660000002100 */
[----:B------:R-:W-:Y:S01]  /*bb50*/  IMAD.WIDE R40, R0, 0x4, R16 ;  /* 0x0000000400287825 */ /* 0x000fe200078e0210 */
[----:B------:R-:W-:Y:S03]  /*bb60*/  STL.64 [R1+0x578], R46 ;  /* 0x0005782e01007387 */ /* 0x000fe60000100a00 */
[----:B------:R-:W-:Y:S01]  /*bb70*/  IMAD.MOV.U32 R28, RZ, RZ, R18 ;  /* 0x000000ffff1c7224 */ /* 0x000fe200078e0012 */
[----:B------:R2:W-:Y:S01]  /*bb80*/  LDGSTS.E [R21+0x11a00], [R44.64], !P4 ;  /* 0x11a000002c157fae */ /* 0x0005e2000e121844 */
[----:B------:R-:W-:-:S02]  /*bb90*/  IMAD.MOV.U32 R18, RZ, RZ, R250 ;  /* 0x000000ffff127224 */ /* 0x000fc400078e00fa */
[----:B------:R-:W-:Y:S01]  /*bba0*/  IMAD R0, R2, 0x2f, RZ ;  /* 0x0000002f02007824 */ /* 0x000fe200078e02ff */
[----:B------:R3:W-:Y:S04]  /*bbb0*/  STL.64 [R1+0x5e8], R38 ;  /* 0x0005e82601007387 */ /* 0x0007e80000100a00 */
[----:B------:R2:W-:Y:S04]  /*bbc0*/  LDGSTS.E [R21+0x11c00], [R42.64], !P4 ;  /* 0x11c000002a157fae */ /* 0x0005e8000e121844 */
[----:B------:R-:W-:Y:S04]  /*bbd0*/  STL.64 [R1+0x590], R44 ;  /* 0x0005902c01007387 */ /* 0x000fe80000100a00 */
[----:B------:R4:W-:Y:S01]  /*bbe0*/  LDGSTS.E [R21+0x11e00], [R40.64], !P4 ;  /* 0x11e0000028157fae */ /* 0x0009e2000e121844 */
[----:B-1----:R-:W-:-:S02]  /*bbf0*/  LOP3.LUT R250, R251, 0x3f, RZ, 0xc0, !PT ;  /* 0x0000003ffbfa7812 */ /* 0x002fc400078ec0ff */
[----:B------:R-:W-:Y:S01]  /*bc00*/  ISETP.GE.U32.AND P4, PT, R31, 0x7fffff81, PT ;  /* 0x7fffff811f00780c */ /* 0x000fe20003f86070 */
[----:B------:R-:W-:Y:S04]  /*bc10*/  STL.64 [R1+0x5a8], R42 ;  /* 0x0005a82a01007387 */ /* 0x000fe80000100a00 */
[----:B------:R3:W-:Y:S04]  /*bc20*/  LDGSTS.E [R21+0x13800], [R38.64], !P1 ;  /* 0x1380000026157fae */ /* 0x0007e8000c921844 */
[----:B------:R-:W-:Y:S04]  /*bc30*/  STL.64 [R1+0x5d0], R40 ;  /* 0x0005d02801007387 */ /* 0x000fe80000100a00 */
[----:B------:R1:W-:Y:S04]  /*bc40*/  LDGSTS.E [R21+0x13a00], [R36.64], !P1 ;  /* 0x13a0000024157fae */ /* 0x0003e8000c921844 */
[----:B------:R1:W-:Y:S01]  /*bc50*/  STL.64 [R1+0x600], R36 ;  /* 0x0006002401007387 */ /* 0x0003e20000100a00 */
[----:B---3--:R-:W-:-:S03]  /*bc60*/  IMAD.WIDE R38, R20, 0x4, R10 ;  /* 0x0000000414267825 */ /* 0x008fc600078e020a */
[----:B------:R3:W-:Y:S04]  /*bc70*/  LDGSTS.E [R21+0x13c00], [R34.64], !P1 ;  /* 0x13c0000022157fae */ /* 0x0007e8000c921844 */
[----:B------:R3:W-:Y:S04]  /*bc80*/  STL.64 [R1+0x618], R34 ;  /* 0x0006182201007387 */ /* 0x0007e80000100a00 */
[----:B------:R5:W-:Y:S01]  /*bc90*/  LDGSTS.E [R21+0x13e00], [R32.64], !P1 ;  /* 0x13e0000020157fae */ /* 0x000be2000c921844 */
[----:B-1----:R-:W-:Y:S01]  /*bca0*/  IMAD.WIDE R36, R20, 0x4, R12 ;  /* 0x0000000414247825 */ /* 0x002fe200078e020c */
[----:B------:R-:W-:-:S02]  /*bcb0*/  ISETP.GE.AND P1, PT, R250, R31, PT ;  /* 0x0000001ffa00720c */ /* 0x000fc40003f26270 */
[----:B------:R5:W-:Y:S01]  /*bcc0*/  STL.64 [R1+0x640], R32 ;  /* 0x0006402001007387 */ /* 0x000be20000100a00 */
[----:B------:R-:W-:-:S03]  /*bcd0*/  IMAD.WIDE R30, R20, 0x4, R16 ;  /* 0x00000004141e7825 */ /* 0x000fc600078e0210 */
[----:B------:R1:W-:Y:S01]  /*bce0*/  STL.64 [R1+0x658], R38 ;  /* 0x0006582601007387 */ /* 0x0003e20000100a00 */
[----:B---3--:R-:W-:Y:S01]  /*bcf0*/  IMAD.WIDE R34, R20, 0x4, R14 ;  /* 0x0000000414227825 */ /* 0x008fe200078e020e */
[----:B------:R-:W-:Y:S02]  /*bd00*/  IADD3 R20, R252, -0x80, RZ ;  /* 0xffffff80fc147810 */ /* 0x000fe40007ffe0ff */
[----:B------:R1:W-:Y:S04]  /*bd10*/  LDGSTS.E [R21+0x15800], [R38.64], !P5 ;  /* 0x1580000026157fae */ /* 0x0003e8000e921844 */
[----:B------:R-:W-:Y:S01]  /*bd20*/  STL.64 [R1+0x670], R36 ;  /* 0x0006702401007387 */ /* 0x000fe20000100a00 */
[----:B-----5:R-:W-:-:S03]  /*bd30*/  IMAD.WIDE R32, R0, 0x4, R10 ;  /* 0x0000000400207825 */ /* 0x020fc600078e020a */
[----:B------:R3:W-:Y:S04]  /*bd40*/  LDGSTS.E [R21+0x15a00], [R36.64], !P5 ;  /* 0x15a0000024157fae */ /* 0x0007e8000e921844 */
[----:B------:R-:W-:Y:S01]  /*bd50*/  STL.64 [R1+0x688], R34 ;  /* 0x0006882201007387 */ /* 0x000fe20000100a00 */
[----:B-1----:R-:W-:Y:S01]  /*bd60*/  IMAD.MOV.U32 R38, RZ, RZ, R28 ;  /* 0x000000ffff267224 */ /* 0x002fe200078e001c */
[----:B------:R-:W-:Y:S02]  /*bd70*/  MOV R39, R29 ;  /* 0x0000001d00277202 */ /* 0x000fe40000000f00 */
[----:B------:R1:W-:Y:S04]  /*bd80*/  LDGSTS.E [R21+0x15c00], [R34.64], !P5 ;  /* 0x15c0000022157fae */ /* 0x0003e8000e921844 */
[----:B------:R5:W-:Y:S04]  /*bd90*/  STL.64 [R1+0x6b0], R30 ;  /* 0x0006b01e01007387 */ /* 0x000be80000100a00 */
[----:B------:R5:W-:Y:S01]  /*bda0*/  LDGSTS.E [R21+0x15e00], [R30.64], !P5 ;  /* 0x15e000001e157fae */ /* 0x000be2000e921844 */
[----:B------:R-:W-:Y:S01]  /*bdb0*/  ISETP.GT.AND P5, PT, R3, 0x3f, PT ;  /* 0x0000003f0300780c */ /* 0x000fe20003fa4270 */
[----:B------:R-:W-:-:S02]  /*bdc0*/  IMAD R3, R2, 0x37, RZ ;  /* 0x0000003702037824 */ /* 0x000fc400078e02ff */
[----:B------:R1:W-:Y:S04]  /*bdd0*/  STL.64 [R1+0x6c8], R32 ;  /* 0x0006c82001007387 */ /* 0x0003e80000100a00 */
[----:B------:R1:W-:Y:S01]  /*bde0*/  LDGSTS.E [R21+0x17800], [R32.64], !P6 ;  /* 0x1780000020157fae */ /* 0x0003e2000f121844 */
[----:B-----5:R-:W-:-:S05]  /*bdf0*/  IMAD.WIDE R30, R0, 0x4, R12 ;  /* 0x00000004001e7825 */ /* 0x020fca00078e020c */
[----:B------:R5:W-:Y:S01]  /*be00*/  STL.64 [R1+0x6e0], R30 ;  /* 0x0006e01e01007387 */ /* 0x000be20000100a00 */
[----:B-1----:R-:W-:-:S03]  /*be10*/  IMAD.WIDE R32, R0, 0x4, R14 ;  /* 0x0000000400207825 */ /* 0x002fc600078e020e */
[----:B------:R5:W-:Y:S04]  /*be20*/  LDGSTS.E [R21+0x17a00], [R30.64], !P6 ;  /* 0x17a000001e157fae */ /* 0x000be8000f121844 */
[----:B------:R1:W-:Y:S04]  /*be30*/  STL.64 [R1+0x6f8], R32 ;  /* 0x0006f82001007387 */ /* 0x0003e80000100a00 */
[----:B------:R1:W-:Y:S01]  /*be40*/  LDGSTS.E [R21+0x17c00], [R32.64], !P6 ;  /* 0x17c0000020157fae */ /* 0x0003e2000f121844 */
[----:B-----5:R-:W-:-:S04]  /*be50*/  IMAD.WIDE R30, R0, 0x4, R16 ;  /* 0x00000004001e7825 */ /* 0x020fc800078e0210 */
[----:B------:R-:W-:Y:S01]  /*be60*/  IMAD R0, R2, 0x33, RZ ;  /* 0x0000003302007824 */ /* 0x000fe200078e02ff */
[----:B------:R5:W-:Y:S03]  /*be70*/  STL.64 [R1+0x720], R30 ;  /* 0x0007201e01007387 */ /* 0x000be60000100a00 */
[----:B---3--:R-:W-:Y:S01]  /*be80*/  IMAD.WIDE R36, R0, 0x4, R10 ;  /* 0x0000000400247825 */ /* 0x008fe200078e020a */
[----:B------:R5:W-:Y:S01]  /*be90*/  LDGSTS.E [R21+0x17e00], [R30.64], !P6 ;  /* 0x17e000001e157fae */ /* 0x000be2000f121844 */
[----:B------:R-:W-:Y:S02]  /*bea0*/  ISETP.GE.AND P6, PT, R250, c[0x0][0x180], PT ;  /* 0x00006000fa007a0c */ /* 0x000fe40003fc6270 */
[C---:B------:R-:W-:Y:S01]  /*beb0*/  IMAD.WIDE R34, R0.reuse, 0x4, R12 ;  /* 0x0000000400227825 */ /* 0x040fe200078e020c */
[----:B------:R3:W-:Y:S03]  /*bec0*/  STL.64 [R1+0x738], R36 ;  /* 0x0007382401007387 */ /* 0x0007e60000100a00 */
[C---:B-1----:R-:W-:Y:S01]  /*bed0*/  IMAD.WIDE R32, R0.reuse, 0x4, R14 ;  /* 0x0000000400207825 */ /* 0x042fe200078e020e */
[----:B------:R3:W-:Y:S03]  /*bee0*/  LDGSTS.E [R21+0x19800], [R36.64], !P3 ;  /* 0x1980000024157fae */ /* 0x0007e6000d921844 */
[----:B-----5:R-:W-:Y:S01]  /*bef0*/  IMAD.WIDE R30, R0, 0x4, R16 ;  /* 0x00000004001e7825 */ /* 0x020fe200078e0210 */
[----:B------:R-:W-:Y:S01]  /*bf00*/  SEL R0, RZ, 0x4, !P5 ;  /* 0x00000004ff007807 */ /* 0x000fe20006800000 */
[----:B------:R1:W-:Y:S03]  /*bf10*/  STL.64 [R1+0x750], R34 ;  /* 0x0007502201007387 */ /* 0x0003e60000100a00 */
[----:B------:R-:W-:Y:S01]  /*bf20*/  SEL R0, R0, RZ, !P6 ;  /* 0x000000ff00007207 */ /* 0x000fe20007000000 */
[----:B------:R1:W-:Y:S01]  /*bf30*/  LDGSTS.E [R21+0x19a00], [R34.64], !P3 ;  /* 0x19a0000022157fae */ /* 0x0003e2000d921844 */
[----:B---3--:R-:W-:-:S02]  /*bf40*/  IMAD.WIDE R36, R3, 0x4, R10 ;  /* 0x0000000403247825 */ /* 0x008fc400078e020a */
[----:B------:R-:W-:Y:S01]  /*bf50*/  ISETP.NE.U32.AND P6, PT, R0, RZ, PT ;  /* 0x000000ff0000720c */ /* 0x000fe20003fc5070 */
[----:B------:R3:W-:Y:S01]  /*bf60*/  STL.64 [R1+0x768], R32 ;  /* 0x0007682001007387 */ /* 0x0007e20000100a00 */
[----:B------:R-:W-:-:S03]  /*bf70*/  IMAD R0, R2, 0x3b, RZ ;  /* 0x0000003b02007824 */ /* 0x000fc600078e02ff */
[----:B------:R3:W-:Y:S01]  /*bf80*/  LDGSTS.E [R21+0x19c00], [R32.64], !P3 ;  /* 0x19c0000020157fae */ /* 0x0007e2000d921844 */
[----:B-1----:R-:W-:-:S03]  /*bf90*/  IMAD.WIDE R34, R3, 0x4, R12 ;  /* 0x0000000403227825 */ /* 0x002fc600078e020c */
[----:B------:R1:W-:Y:S04]  /*bfa0*/  STL.64 [R1+0x770], R30 ;  /* 0x0007701e01007387 */ /* 0x0003e80000100a00 */
[----:B------:R1:W-:Y:S01]  /*bfb0*/  LDGSTS.E [R21+0x19e00], [R30.64], !P3 ;  /* 0x19e000001e157fae */ /* 0x0003e2000d921844 */
[----:B------:R-:W-:Y:S01]  /*bfc0*/  ISETP.GE.U32.AND P3, PT, R20, 0x7fffff41, PT ;  /* 0x7fffff411400780c */ /* 0x000fe20003f66070 */
[C---:B---3--:R-:W-:Y:S02]  /*bfd0*/  IMAD.WIDE R32, R3.reuse, 0x4, R14 ;  /* 0x0000000403207825 */ /* 0x048fe400078e020e */
[----:B------:R-:W-:Y:S04]  /*bfe0*/  STL.64 [R1+0x788], R36 ;  /* 0x0007882401007387 */ /* 0x000fe80000100a00 */
[----:B------:R3:W-:Y:S01]  /*bff0*/  LDGSTS.E [R21+0x1b800], [R36.64], !P0 ;  /* 0x1b80000024157fae */ /* 0x0007e2000c121844 */
[----:B-1----:R-:W-:-:S03]  /*c000*/  IMAD.WIDE R30, R3, 0x4, R16 ;  /* 0x00000004031e7825 */ /* 0x002fc600078e0210 */
[----:B------:R-:W-:Y:S01]  /*c010*/  STL.64 [R1+0x790], R34 ;  /* 0x0007902201007387 */ /* 0x000fe20000100a00 */
[----:B------:R-:W-:-:S03]  /*c020*/  SHF.R.S32.HI R3, RZ, 0x6, R251 ;  /* 0x00000006ff037819 */ /* 0x000fc600000114fb */
[----:B------:R1:W-:Y:S01]  /*c030*/  LDGSTS.E [R21+0x1ba00], [R34.64], !P0 ;  /* 0x1ba0000022157fae */ /* 0x0003e2000c121844 */
[----:B------:R-:W-:-:S03]  /*c040*/  SGXT R3, R3, 0x1 ;  /* 0x000000010303781a */ /* 0x000fc60000000200 */
[----:B------:R5:W-:Y:S04]  /*c050*/  STL.64 [R1+0x7a8], R32 ;  /* 0x0007a82001007387 */ /* 0x000be80000100a00 */
[----:B------:R5:W-:Y:S04]  /*c060*/  LDGSTS.E [R21+0x1bc00], [R32.64], !P0 ;  /* 0x1bc0000020157fae */ /* 0x000be8000c121844 */
[----:B------:R1:W-:Y:S04]  /*c070*/  STL.64 [R1+0x7d0], R30 ;  /* 0x0007d01e01007387 */ /* 0x0003e80000100a00 */
[----:B------:R1:W-:Y:S01]  /*c080*/  LDGSTS.E [R21+0x1be00], [R30.64], !P0 ;  /* 0x1be000001e157fae */ /* 0x0003e2000c121844 */
[----:B------:R-:W-:Y:S01]  /*c090*/  ISETP.GE.AND P0, PT, R250, R20, PT ;  /* 0x00000014fa00720c */ /* 0x000fe20003f06270 */
[----:B-----5:R-:W-:-:S05]  /*c0a0*/  IMAD.WIDE R32, R0, 0x4, R10 ;  /* 0x0000000400207825 */ /* 0x020fca00078e020a */
[----:B------:R5:W-:Y:S01]  /*c0b0*/  STL.64 [R1+0x7d8], R32 ;  /* 0x0007d82001007387 */ /* 0x000be20000100a00 */
[----:B-1----:R-:W-:-:S03]  /*c0c0*/  IMAD.WIDE R30, R0, 0x4, R12 ;  /* 0x00000004001e7825 */ /* 0x002fc600078e020c */
[----:B------:R5:W-:Y:S04]  /*c0d0*/  LDGSTS.E [R21+0x1d800], [R32.64], !P2 ;  /* 0x1d80000020157fae */ /* 0x000be8000d121844 */
[----:B------:R1:W-:Y:S04]  /*c0e0*/  STL.64 [R1+0x7f0], R30 ;  /* 0x0007f01e01007387 */ /* 0x0003e80000100a00 */
[----:B------:R1:W-:Y:S01]  /*c0f0*/  LDGSTS.E [R21+0x1da00], [R30.64], !P2 ;  /* 0x1da000001e157fae */ /* 0x0003e2000d121844 */
[----:B-----5:R-:W-:-:S05]  /*c100*/  IMAD.WIDE R32, R0, 0x4, R14 ;  /* 0x0000000400207825 */ /* 0x020fca00078e020e */
[----:B------:R5:W-:Y:S01]  /*c110*/  LDGSTS.E [R21+0x1dc00], [R32.64], !P2 ;  /* 0x1dc0000020157fae */ /* 0x000be2000d121844 */
[----:B-1----:R-:W-:Y:S01]  /*c120*/  IMAD.WIDE R30, R0, 0x4, R16 ;  /* 0x00000004001e7825 */ /* 0x002fe200078e0210 */
[----:B------:R-:W-:Y:S02]  /*c130*/  IADD3 R0, R252, -0x41, RZ ;  /* 0xffffffbffc007810 */ /* 0x000fe40007ffe0ff */
[----:B------:R5:W-:Y:S04]  /*c140*/  STL.64 [R1+0x7f8], R32 ;  /* 0x0007f82001007387 */ /* 0x000be80000100a00 */
[----:B------:R1:W-:Y:S01]  /*c150*/  LDGSTS.E [R21+0x1de00], [R30.64], !P2 ;  /* 0x1de000001e157fae */ /* 0x0003e2000d121844 */
[----:B------:R-:W-:Y:S01]  /*c160*/  ISETP.GE.U32.AND P2, PT, R0, 0x7fffff80, PT ;  /* 0x7fffff800000780c */ /* 0x000fe20003f46070 */
[----:B------:R-:W-:-:S02]  /*c170*/  IMAD.SHL.U32 R0, R250, 0x4, RZ ;  /* 0x00000004fa007824 */ /* 0x000fc400078e00ff */
[----:B------:R1:W-:Y:S03]  /*c180*/  STL.64 [R1+0x800], R30 ;  /* 0x0008001e01007387 */ /* 0x0003e60000100a00 */
[----:B------:R-:W-:Y:S01]  /*c190*/  LOP3.LUT R20, R0, 0x110, R3, 0x78, !PT ;  /* 0x0000011000147812 */ /* 0x000fe200078e7803 */
[----:B------:R-:W-:-:S04]  /*c1a0*/  IMAD R0, R2, 0x3f, RZ ;  /* 0x0000003f02007824 */ /* 0x000fc800078e02ff */
[C---:B-----5:R-:W-:Y:S01]  /*c1b0*/  IMAD.WIDE R32, R0.reuse, 0x4, R10 ;  /* 0x0000000400207825 */ /* 0x060fe200078e020a */
[----:B------:R-:W-:Y:S03]  /*c1c0*/  STL [R1+0x1520], R20 ;  /* 0x0015201401007387 */ /* 0x000fe60000100800 */
[C---:B-1----:R-:W-:Y:S01]  /*c1d0*/  IMAD.WIDE R30, R0.reuse, 0x4, R12 ;  /* 0x00000004001e7825 */ /* 0x042fe200078e020c */
[----:B------:R-:W-:Y:S03]  /*c1e0*/  STL.64 [R1+0x7e8], R32 ;  /* 0x0007e82001007387 */ /* 0x000fe60000100a00 */
[C---:B------:R-:W-:Y:S01]  /*c1f0*/  IMAD.WIDE R28, R0.reuse, 0x4, R16 ;  /* 0x00000004001c7825 */ /* 0x040fe200078e0210 */
[----:B------:R1:W-:Y:S04]  /*c200*/  LDGSTS.E [R21+0x1f800], [R32.64], !P4 ;  /* 0x1f80000020157fae */ /* 0x0003e8000e121844 */
[----:B------:R5:W-:Y:S04]  /*c210*/  STL.64 [R1+0x808], R30 ;  /* 0x0008081e01007387 */ /* 0x000be80000100a00 */
[----:B------:R5:W-:Y:S02]  /*c220*/  LDGSTS.E [R21+0x1fa00], [R30.64], !P4 ;  /* 0x1fa000001e157fae */ /* 0x000be4000e121844 */
[----:B-----5:R-:W-:Y:S01]  /*c230*/  IMAD.WIDE R30, R0, 0x4, R14 ;  /* 0x00000004001e7825 */ /* 0x020fe200078e020e */
[----:B------:R-:W-:-:S04]  /*c240*/  IADD3 R0, R252, -0x45, RZ ;  /* 0xffffffbbfc007810 */ /* 0x000fc80007ffe0ff */
[----:B------:R5:W-:Y:S04]  /*c250*/  LDGSTS.E [R21+0x1fc00], [R30.64], !P4 ;  /* 0x1fc000001e157fae */ /* 0x000be8000e121844 */
[----:B------:R5:W-:Y:S04]  /*c260*/  STL.64 [R1+0x810], R30 ;  /* 0x0008101e01007387 */ /* 0x000be80000100a00 */
[----:B------:R1:W-:Y:S01]  /*c270*/  LDGSTS.E [R21+0x1fe00], [R28.64], !P4 ;  /* 0x1fe000001c157fae */ /* 0x0003e2000e121844 */
[----:B------:R-:W-:Y:S02]  /*c280*/  ISETP.GE.U32.AND P4, PT, R0, 0x7fffff7c, PT ;  /* 0x7fffff7c0000780c */ /* 0x000fe40003f86070 */
[C---:B------:R-:W-:Y:S01]  /*c290*/  IADD3 R0, R20.reuse, 0x100000, RZ ;  /* 0x0010000014007810 */ /* 0x040fe20007ffe0ff */
[----:B---3--:R-:W3:Y:S04]  /*c2a0*/  LDL.64 R36, [R1+0x88] ;  /* 0x0000880001247983 */ /* 0x008ee80000100a00 */
[----:B------:R1:W-:Y:S04]  /*c2b0*/  STL.64 [R1+0x818], R28 ;  /* 0x0008181c01007387 */ /* 0x0003e80000100a00 */
[----:B------:R-:W2:Y:S04]  /*c2c0*/  LDL.64 R34, [R1+0xa8] ;  /* 0x0000a80001227983 */ /* 0x000ea80000100a00 */
[----:B----4-:R-:W4:Y:S04]  /*c2d0*/  LDL.64 R40, [R1+0xb8] ;  /* 0x0000b80001287983 */ /* 0x010f280000100a00 */
[----:B------:R-:W0:Y:S04]  /*c2e0*/  LDGDEPBAR ;  /* 0x00000000000079af */ /* 0x000e280000000000 */
[----:B-1----:R-:W4:Y:S04]  /*c2f0*/  LDL.64 R32, [R1+0xd8] ;  /* 0x0000d80001207983 */ /* 0x002f280000100a00 */
[----:B------:R1:W-:Y:S04]  /*c300*/  LDGSTS.E [R0+-0x60000], [R8.64], P6 ;  /* 0xa000000008007fae */ /* 0x0003e8000b121844 */
[----:B------:R1:W-:Y:S04]  /*c310*/  LDGSTS.E [R0+-0x5f800], [R6.64], P6 ;  /* 0xa080000006007fae */ /* 0x0003e8000b121844 */
[----:B-----5:R-:W5:Y:S04]  /*c320*/  LDL.64 R30, [R1+0xe8] ;  /* 0x0000e800011e7983 */ /* 0x020f680000100a00 */
[----:B------:R1:W-:Y:S04]  /*c330*/  LDGSTS.E [R0+-0x5f000], [R4.64], P6 ;  /* 0xa100000004007fae */ /* 0x0003e8000b121844 */
[----:B------:R-:W5:Y:S04]  /*c340*/  LDL.64 R28, [R1+0x108] ;  /* 0x00010800011c7983 */ /* 0x000f680000100a00 */
[----:B------:R1:W-:Y:S04]  /*c350*/  LDGSTS.E [R0+-0x5e800], [R26.64], P6 ;  /* 0xa18000001a007fae */ /* 0x0003e8000b121844 */
[----:B------:R1:W-:Y:S04]  /*c360*/  LDGSTS.E [R0+-0x5e000], [R22.64], P6 ;  /* 0xa200000016007fae */ /* 0x0003e8000b121844 */
[----:B------:R1:W-:Y:S04]  /*c370*/  LDGSTS.E [R0+-0x5d800], [R24.64], P6 ;  /* 0xa280000018007fae */ /* 0x0003e8000b121844 */
[----:B-1----:R-:W5:Y:S04]  /*c380*/  LDL.64 R26, [R1+0x118] ;  /* 0x00011800011a7983 */ /* 0x002f680000100a00 */
[----:B------:R-:W5:Y:S04]  /*c390*/  LDL.64 R22, [R1+0x138] ;  /* 0x0001380001167983 */ /* 0x000f680000100a00 */
[----:B------:R-:W5:Y:S04]  /*c3a0*/  LDL.64 R24, [R1+0x148] ;  /* 0x0001480001187983 */ /* 0x000f680000100a00 */
[----:B------:R1:W-:Y:S04]  /*c3b0*/  LDGSTS.E [R0+-0x5d000], [R18.64], P6 ;  /* 0xa300000012007fae */ /* 0x0003e8000b121844 */
[----:B------:R1:W-:Y:S04]  /*c3c0*/  LDGSTS.E [R0+-0x5c800], [R38.64], P6 ;  /* 0xa380000026007fae */ /* 0x0003e8000b121844 */
[----:B-1----:R-:W5:Y:S04]  /*c3d0*/  LDL.64 R18, [R1+0x168] ;  /* 0x0001680001127983 */ /* 0x002f680000100a00 */
[----:B------:R-:W5:Y:S04]  /*c3e0*/  LDL.64 R38, [R1+0x178] ;  /* 0x0001780001267983 */ /* 0x000f680000100a00 */
[----:B---3--:R1:W-:Y:S04]  /*c3f0*/  LDGSTS.E [R0+-0x5c000], [R36.64], P6 ;  /* 0xa400000024007fae */ /* 0x0083e8000b121844 */
[----:B--2---:R2:W-:Y:S04]  /*c400*/  LDGSTS.E [R0+-0x5b800], [R34.64], P6 ;  /* 0xa480000022007fae */ /* 0x0045e8000b121844 */
[----:B-1----:R-:W3:Y:S04]  /*c410*/  LDL.64 R36, [R1+0x198] ;  /* 0x0001980001247983 */ /* 0x002ee80000100a00 */
[----:B----4-:R1:W-:Y:S04]  /*c420*/  LDGSTS.E [R0+-0x5b000], [R40.64], P6 ;  /* 0xa500000028007fae */ /* 0x0103e8000b121844 */
[----:B--2---:R-:W2:Y:S04]  /*c430*/  LDL.64 R34, [R1+0x1a8] ;  /* 0x0001a80001227983 */ /* 0x004ea80000100a00 */
[----:B------:R4:W-:Y:S04]  /*c440*/  LDGSTS.E [R0+-0x5a800], [R32.64], P6 ;  /* 0xa580000020007fae */ /* 0x0009e8000b121844 */
[----:B-1----:R-:W2:Y:S04]  /*c450*/  LDL.64 R40, [R1+0x1c8] ;  /* 0x0001c80001287983 */ /* 0x002ea80000100a00 */
[----:B-----5:R1:W-:Y:S04]  /*c460*/  LDGSTS.E [R0+-0x5a000], [R30.64], P6 ;  /* 0xa60000001e007fae */ /* 0x0203e8000b121844 */
[----:B----4-:R-:W4:Y:S04]  /*c470*/  LDL.64 R32, [R1+0x1d8] ;  /* 0x0001d80001207983 */ /* 0x010f280000100a00 */
[----:B------:R5:W-:Y:S04]  /*c480*/  LDGSTS.E [R0+-0x59800], [R28.64], P6 ;  /* 0xa68000001c007fae */ /* 0x000be8000b121844 */
[----:B-1----:R-:W4:Y:S04]  /*c490*/  LDL.64 R30, [R1+0x1f8] ;  /* 0x0001f800011e7983 */ /* 0x002f280000100a00 */
[----:B-----5:R-:W5:Y:S04]  /*c4a0*/  LDL.64 R28, [R1+0x208] ;  /* 0x00020800011c7983 */ /* 0x020f680000100a00 */
        /* <DEDUP_REMOVED lines=13> */
[----:B------:R1:W-:Y:S04]  /*c580*/  LDGSTS.E [R0+-0x55800], [R40.64], P6 ;  /* 0xaa80000028007fae */ /* 0x0003e8000b121844 */
[----:B--2---:R-:W2:Y:S04]  /*c590*/  LDL.64 R34, [R1+0x2b8] ;  /* 0x0002b80001227983 */ /* 0x004ea80000100a00 */
[----:B----4-:R4:W-:Y:S01]  /*c5a0*/  LDGSTS.E [R0+-0x55000], [R32.64], P6 ;  /* 0xab00000020007fae */ /* 0x0109e2000b121844 */
[----:B------:R-:W-:-:S03]  /*c5b0*/  LOP3.LUT R21, R20, 0x20, RZ, 0x3c, !PT ;  /* 0x0000002014157812 */ /* 0x000fc600078e3cff */
[----:B-1----:R-:W2:Y:S04]  /*c5c0*/  LDL.64 R40, [R1+0x3b0] ;  /* 0x0003b00001287983 */ /* 0x002ea80000100a00 */
[----:B------:R1:W-:Y:S04]  /*c5d0*/  LDGSTS.E [R0+-0x54800], [R30.64], P6 ;  /* 0xab8000001e007fae */ /* 0x0003e8000b121844 */
[----:B----4-:R-:W4:Y:S04]  /*c5e0*/  LDL.64 R32, [R1+0x2c8] ;  /* 0x0002c80001207983 */ /* 0x010f280000100a00 */
[----:B-----5:R5:W-:Y:S04]  /*c5f0*/  LDGSTS.E [R0+-0x54000], [R28.64], P6 ;  /* 0xac0000001c007fae */ /* 0x020be8000b121844 */
        /* <DEDUP_REMOVED lines=8> */
[----:B------:R1:W-:Y:S01]  /*c680*/  LDGSTS.E [R0+-0x52000], [R18.64], P6 ;  /* 0xae00000012007fae */ /* 0x0003e2000b121844 */
[----:B------:R-:W-:-:S03]  /*c690*/  IADD3 R3, R21, 0x100000, RZ ;  /* 0x0010000015037810 */ /* 0x000fc60007ffe0ff */
[----:B------:R1:W-:Y:S04]  /*c6a0*/  LDGSTS.E [R0+-0x51800], [R38.64], P6 ;  /* 0xae80000026007fae */ /* 0x0003e8000b121844 */
[----:B-1----:R-:W5:Y:S04]  /*c6b0*/  LDL.64 R18, [R1+0x350] ;  /* 0x0003500001127983 */ /* 0x002f680000100a00 */
[----:B------:R-:W5:Y:S04]  /*c6c0*/  LDL.64 R38, [R1+0x370] ;  /* 0x0003700001267983 */ /* 0x000f680000100a00 */
[----:B---3--:R1:W-:Y:S04]  /*c6d0*/  LDGSTS.E [R0+-0x51000], [R36.64], P6 ;  /* 0xaf00000024007fae */ /* 0x0083e8000b121844 */
[----:B--2---:R2:W-:Y:S04]  /*c6e0*/  LDGSTS.E [R0+-0x50800], [R34.64], P6 ;  /* 0xaf80000022007fae */ /* 0x0045e8000b121844 */
[----:B-1----:R-:W3:Y:S04]  /*c6f0*/  LDL.64 R36, [R1+0x380] ;  /* 0x0003800001247983 */ /* 0x002ee80000100a00 */
[----:B--2---:R-:W2:Y:S01]  /*c700*/  LDL.64 R34, [R1+0x3a0] ;  /* 0x0003a00001227983 */ /* 0x004ea20000100a00 */
[----:B------:R-:W-:-:S03]  /*c710*/  IADD3 R0, R21, 0x100000, RZ ;  /* 0x0010000015007810 */ /* 0x000fc60007ffe0ff */
[----:B------:R1:W-:Y:S04]  /*c720*/  STL [R1+0x215c], R21 ;  /* 0x00215c1501007387 */ /* 0x0003e80000100800 */
[----:B----4-:R4:W-:Y:S04]  /*c730*/  LDGSTS.E [R3+-0x5fe00], [R32.64], P6 ;  /* 0xa020000020037fae */ /* 0x0109e8000b121844 */
[----:B------:R1:W-:Y:S04]  /*c740*/  LDGSTS.E [R3+-0x5f600], [R30.64], P6 ;  /* 0xa0a000001e037fae */ /* 0x0003e8000b121844 */
[----:B----4-:R-:W4:Y:S04]  /*c750*/  LDL.64 R32, [R1+0x3d0] ;  /* 0x0003d00001207983 */ /* 0x010f280000100a00 */
[----:B-1----:R-:W4:Y:S04]  /*c760*/  LDL.64 R30, [R1+0x3e0] ;  /* 0x0003e000011e7983 */ /* 0x002f280000100a00 */
[----:B-----5:R1:W-:Y:S04]  /*c770*/  LDGSTS.E [R0+-0x5ee00], [R28.64], P6 ;  /* 0xa12000001c007fae */ /* 0x0203e8000b121844 */
[----:B------:R5:W-:Y:S04]  /*c780*/  LDGSTS.E [R0+-0x5e600], [R26.64], P6 ;  /* 0xa1a000001a007fae */ /* 0x000be8000b121844 */
[----:B-1----:R-:W4:Y:S04]  /*c790*/  LDL.64 R28, [R1+0x400] ;  /* 0x00040000011c7983 */ /* 0x002f280000100a00 */
[----:B------:R1:W-:Y:S04]  /*c7a0*/  LDGSTS.E [R0+-0x5de00], [R22.64], P6 ;  /* 0xa220000016007fae */ /* 0x0003e8000b121844 */
[----:B-----5:R-:W5:Y:S04]  /*c7b0*/  LDL.64 R26, [R1+0x410] ;  /* 0x00041000011a7983 */ /* 0x020f680000100a00 */
[----:B------:R1:W-:Y:S04]  /*c7c0*/  LDGSTS.E [R0+-0x5d600], [R24.64], P6 ;  /* 0xa2a0000018007fae */ /* 0x0003e8000b121844 */
[----:B-1----:R-:W5:Y:S04]  /*c7d0*/  LDL.64 R22, [R1+0x430] ;  /* 0x0004300001167983 */ /* 0x002f680000100a00 */
[----:B------:R1:W-:Y:S04]  /*c7e0*/  LDGSTS.E [R0+-0x5ce00], [R18.64], P6 ;  /* 0xa320000012007fae */ /* 0x0003e8000b121844 */
[----:B------:R-:W5:Y:S04]  /*c7f0*/  LDL.64 R24, [R1+0x440] ;  /* 0x0004400001187983 */ /* 0x000f680000100a00 */
        /* <DEDUP_REMOVED lines=8> */
[----:B-1----:R-:W2:Y:S04]  /*c880*/  LDL.64 R40, [R1+0x488] ;  /* 0x0004880001287983 */ /* 0x002ea80000100a00 */
[----:B----4-:R1:W-:Y:S04]  /*c890*/  LDGSTS.E [R0+-0x5a600], [R32.64], P6 ;  /* 0xa5a0000020007fae */ /* 0x0103e8000b121844 */
[----:B------:R4:W-:Y:S04]  /*c8a0*/  LDGSTS.E [R0+-0x59e00], [R30.64], P6 ;  /* 0xa62000001e007fae */ /* 0x0009e8000b121844 */
[----:B-1----:R-:W2:Y:S04]  /*c8b0*/  LDL.64 R32, [R1+0x490] ;  /* 0x0004900001207983 */ /* 0x002ea80000100a00 */
[----:B----4-:R-:W4:Y:S04]  /*c8c0*/  LDL.64 R30, [R1+0x4a0] ;  /* 0x0004a000011e7983 */ /* 0x010f280000100a00 */
[----:B------:R1:W-:Y:S04]  /*c8d0*/  LDGSTS.E [R0+-0x59600], [R28.64], P6 ;  /* 0xa6a000001c007fae */ /* 0x0003e8000b121844 */
        /* <DEDUP_REMOVED lines=10> */
[----:B-1----:R-:W5:Y:S04]  /*c980*/  LDL.64 R38, [R1+0x4e0] ;  /* 0x0004e00001267983 */ /* 0x002f680000100a00 */
[----:B---3--:R1:W-:Y:S04]  /*c990*/  LDGSTS.E [R0+-0x56600], [R36.64], P6 ;  /* 0xa9a0000024007fae */ /* 0x0083e8000b121844 */
[----:B--2---:R2:W-:Y:S04]  /*c9a0*/  LDGSTS.E [R0+-0x55e00], [R34.64], P6 ;  /* 0xaa20000022007fae */ /* 0x0045e8000b121844 */
[----:B-1----:R-:W3:Y:S04]  /*c9b0*/  LDL.64 R36, [R1+0x4e8] ;  /* 0x0004e80001247983 */ /* 0x002ee80000100a00 */
[----:B------:R1:W-:Y:S04]  /*c9c0*/  LDGSTS.E [R0+-0x55600], [R40.64], P6 ;  /* 0xaaa0000028007fae */ /* 0x0003e8000b121844 */
[----:B--2---:R-:W2:Y:S01]  /*c9d0*/  LDL.64 R34, [R1+0x4f8] ;  /* 0x0004f80001227983 */ /* 0x004ea20000100a00 */
[----:B------:R-:W-:-:S03]  /*c9e0*/  LOP3.LUT R21, R20, 0x40, RZ, 0x3c, !PT ;  /* 0x0000004014157812 */ /* 0x000fc600078e3cff */
[----:B-1----:R-:W2:Y:S04]  /*c9f0*/  LDL.64 R40, [R1+0x570] ;  /* 0x0005700001287983 */ /* 0x002ea80000100a00 */
[----:B------:R1:W-:Y:S04]  /*ca00*/  LDGSTS.E [R0+-0x54e00], [R32.64], P6 ;  /* 0xab20000020007fae */ /* 0x0003e8000b121844 */
[----:B----4-:R4:W-:Y:S04]  /*ca10*/  LDGSTS.E [R0+-0x54600], [R30.64], P6 ;  /* 0xaba000001e007fae */ /* 0x0109e8000b121844 */
        /* <DEDUP_REMOVED lines=11> */
[----:B------:R-:W5:Y:S01]  /*cad0*/  LDL.64 R18, [R1+0x548] ;  /* 0x0005480001127983 */ /* 0x000f620000100a00 */
[----:B------:R-:W-:-:S03]  /*cae0*/  IADD3 R3, R21, 0x100000, RZ ;  /* 0x0010000015037810 */ /* 0x000fc60007ffe0ff */
[----:B------:R1:W-:Y:S04]  /*caf0*/  LDGSTS.E [R0+-0x51600], [R38.64], P6 ;  /* 0xaea0000026007fae */ /* 0x0003e8000b121844 */
[----:B-1----:R-:W5:Y:S04]  /*cb00*/  LDL.64 R38, [R1+0x550] ;  /* 0x0005500001267983 */ /* 0x002f680000100a00 */
[----:B---3--:R1:W-:Y:S04]  /*cb10*/  LDGSTS.E [R0+-0x50e00], [R36.64], P6 ;  /* 0xaf20000024007fae */ /* 0x0083e8000b121844 */
[----:B--2---:R2:W-:Y:S04]  /*cb20*/  LDGSTS.E [R0+-0x50600], [R34.64], P6 ;  /* 0xafa0000022007fae */ /* 0x0045e8000b121844 */
[----:B-1----:R-:W3:Y:S04]  /*cb30*/  LDL.64 R36, [R1+0x558] ;  /* 0x0005580001247983 */ /* 0x002ee80000100a00 */
[----:B--2---:R-:W2:Y:S01]  /*cb40*/  LDL.64 R34, [R1+0x568] ;  /* 0x0005680001227983 */ /* 0x004ea20000100a00 */
[----:B------:R-:W-:-:S03]  /*cb50*/  IADD3 R0, R21, 0x100000, RZ ;  /* 0x0010000015007810 */ /* 0x000fc60007ffe0ff */
[----:B------:R-:W-:Y:S04]  /*cb60*/  STL [R1+0x2158], R21 ;  /* 0x0021581501007387 */ /* 0x000fe80000100800 */
        /* <DEDUP_REMOVED lines=20> */
[----:B--2---:R-:W2:Y:S04]  /*ccb0*/  LDL.64 R34, [R1+0x5e0] ;  /* 0x0005e00001227983 */ /* 0x004ea80000100a00 */
        /* <DEDUP_REMOVED lines=37> */
[----:B------:R-:W-:-:S03]  /*cf10*/  LOP3.LUT R20, R20, 0x60, RZ, 0x3c, !PT ;  /* 0x0000006014147812 */ /* 0x000fc600078e3cff */
[----:B------:R1:W-:Y:S01]  /*cf20*/  LDGSTS.E [R0+-0x51400], [R38.64], P6 ;  /* 0xaec0000026007fae */ /* 0x0003e2000b121844 */
[----:B------:R-:W-:-:S03]  /*cf30*/  IADD3 R3, R20, 0x100000, RZ ;  /* 0x0010000014037810 */ /* 0x000fc60007ffe0ff */
[----:B-1----:R-:W5:Y:S04]  /*cf40*/  LDL.64 R38, [R1+0x6c0] ;  /* 0x0006c00001267983 */ /* 0x002f680000100a00 */
[----:B---3--:R1:W-:Y:S04]  /*cf50*/  LDGSTS.E [R0+-0x50c00], [R36.64], P6 ;  /* 0xaf40000024007fae */ /* 0x0083e8000b121844 */
[----:B--2---:R2:W-:Y:S04]  /*cf60*/  LDGSTS.E [R0+-0x50400], [R34.64], P6 ;  /* 0xafc0000022007fae */ /* 0x0045e8000b121844 */
[----:B-1----:R-:W3:Y:S01]  /*cf70*/  LDL.64 R36, [R1+0x6d0] ;  /* 0x0006d00001247983 */ /* 0x002ee20000100a00 */
[----:B--2---:R-:W-:-:S03]  /*cf80*/  IADD3 R0, R20, 0x100000, RZ ;  /* 0x0010000014007810 */ /* 0x004fc60007ffe0ff */
[----:B------:R-:W2:Y:S04]  /*cf90*/  LDL.64 R34, [R1+0x6d8] ;  /* 0x0006d80001227983 */ /* 0x000ea80000100a00 */
[----:B------:R1:W-:Y:S04]  /*cfa0*/  STL [R1+0x2154], R20 ;  /* 0x0021541401007387 */ /* 0x0003e80000100800 */
[----:B------:R-:W2:Y:S04]  /*cfb0*/  LDL.64 R46, [R1+0x730] ;  /* 0x00073000012e7983 */ /* 0x000ea80000100a00 */
[----:B------:R1:W-:Y:S04]  /*cfc0*/  LDGSTS.E [R3+-0x5fa00], [R32.64], P6 ;  /* 0xa060000020037fae */ /* 0x0003e8000b121844 */
[----:B------:R4:W-:Y:S04]  /*cfd0*/  LDGSTS.E [R3+-0x5f200], [R40.64], P6 ;  /* 0xa0e0000028037fae */ /* 0x0009e8000b121844 */
[----:B----4-:R4:W-:Y:S04]  /*cfe0*/  LDGSTS.E [R0+-0x5ea00], [R30.64], P6 ;  /* 0xa16000001e007fae */ /* 0x0109e8000b121844 */
[----:B-1----:R-:W2:Y:S04]  /*cff0*/  LDL.64 R32, [R1+0x6e8] ;  /* 0x0006e80001207983 */ /* 0x002ea80000100a00 */
[----:B------:R-:W2:Y:S04]  /*d000*/  LDL.64 R44, [R1+0x740] ;  /* 0x00074000012c7983 */ /* 0x000ea80000100a00 */
[----:B------:R1:W-:Y:S04]  /*d010*/  LDGSTS.E [R0+-0x5e200], [R28.64], P6 ;  /* 0xa1e000001c007fae */ /* 0x0003e8000b121844 */
[----:B----4-:R-:W4:Y:S04]  /*d020*/  LDL.64 R30, [R1+0x6f0] ;  /* 0x0006f000011e7983 */ /* 0x010f280000100a00 */
[----:B-----5:R5:W-:Y:S04]  /*d030*/  LDGSTS.E [R0+-0x5da00], [R26.64], P6 ;  /* 0xa26000001a007fae */ /* 0x020be8000b121844 */
[----:B-1----:R-:W4:Y:S04]  /*d040*/  LDL.64 R28, [R1+0x700] ;  /* 0x00070000011c7983 */ /* 0x002f280000100a00 */
[----:B------:R-:W4:Y:S04]  /*d050*/  LDL.64 R42, [R1+0x748] ;  /* 0x00074800012a7983 */ /* 0x000f280000100a00 */
[----:B------:R1:W-:Y:S04]  /*d060*/  LDGSTS.E [R0+-0x5d200], [R22.64], P6 ;  /* 0xa2e0000016007fae */ /* 0x0003e8000b121844 */
[----:B------:R5:W-:Y:S04]  /*d070*/  LDGSTS.E [R0+-0x5ca00], [R24.64], P6 ;  /* 0xa360000018007fae */ /* 0x000be8000b121844 */
[----:B-----5:R-:W5:Y:S04]  /*d080*/  LDL.64 R26, [R1+0x710] ;  /* 0x00071000011a7983 */ /* 0x020f680000100a00 */
[----:B-1----:R-:W5:Y:S04]  /*d090*/  LDL.64 R22, [R1+0x708] ;  /* 0x0007080001167983 */ /* 0x002f680000100a00 */
[----:B------:R1:W-:Y:S04]  /*d0a0*/  LDGSTS.E [R0+-0x5c200], [R18.64], P6 ;  /* 0xa3e0000012007fae */ /* 0x0003e8000b121844 */
[----:B------:R-:W5:Y:S04]  /*d0b0*/  LDL.64 R24, [R1+0x718] ;  /* 0x0007180001187983 */ /* 0x000f680000100a00 */
[----:B------:R1:W-:Y:S04]  /*d0c0*/  LDGSTS.E [R0+-0x5ba00], [R38.64], P6 ;  /* 0xa460000026007fae */ /* 0x0003e8000b121844 */
[----:B-1----:R-:W5:Y:S04]  /*d0d0*/  LDL.64 R18, [R1+0x728] ;  /* 0x0007280001127983 */ /* 0x002f680000100a00 */
[----:B------:R-:W5:Y:S04]  /*d0e0*/  LDL.64 R40, [R1+0x758] ;  /* 0x0007580001287983 */ /* 0x000f680000100a00 */
[----:B------:R-:W5:Y:S04]  /*d0f0*/  LDL.64 R38, [R1+0x760] ;  /* 0x0007600001267983 */ /* 0x000f680000100a00 */
[----:B---3--:R1:W-:Y:S04]  /*d100*/  LDGSTS.E [R0+-0x5b200], [R36.64], P6 ;  /* 0xa4e0000024007fae */ /* 0x0083e8000b121844 */
[----:B--2---:R2:W-:Y:S04]  /*d110*/  LDGSTS.E [R0+-0x5aa00], [R34.64], P6 ;  /* 0xa560000022007fae */ /* 0x0045e8000b121844 */
[----:B-1----:R-:W3:Y:S04]  /*d120*/  LDL.64 R36, [R1+0x778] ;  /* 0x0007780001247983 */ /* 0x002ee80000100a00 */
[----:B--2---:R-:W2:Y:S04]  /*d130*/  LDL.64 R34, [R1+0x780] ;  /* 0x0007800001227983 */ /* 0x004ea80000100a00 */
[----:B------:R1:W-:Y:S04]  /*d140*/  LDGSTS.E [R0+-0x5a200], [R32.64], P6 ;  /* 0xa5e0000020007fae */ /* 0x0003e8000b121844 */
[----:B----4-:R4:W-:Y:S04]  /*d150*/  LDGSTS.E [R0+-0x59a00], [R30.64], P6 ;  /* 0xa66000001e007fae */ /* 0x0109e8000b121844 */
[----:B-1----:R-:W2:Y:S04]  /*d160*/  LDL.64 R32, [R1+0x798] ;  /* 0x0007980001207983 */ /* 0x002ea80000100a00 */
[----:B------:R1:W-:Y:S04]  /*d170*/  LDGSTS.E [R0+-0x59200], [R28.64], P6 ;  /* 0xa6e000001c007fae */ /* 0x0003e8000b121844 */
[----:B----4-:R-:W4:Y:S04]  /*d180*/  LDL.64 R30, [R1+0x7a0] ;  /* 0x0007a000011e7983 */ /* 0x010f280000100a00 */
[----:B-1----:R-:W4:Y:S04]  /*d190*/  LDL.64 R28, [R1+0x7b8] ;  /* 0x0007b800011c7983 */ /* 0x002f280000100a00 */
[----:B-----5:R1:W-:Y:S04]  /*d1a0*/  LDGSTS.E [R0+-0x58a00], [R22.64], P6 ;  /* 0xa760000016007fae */ /* 0x0203e8000b121844 */
[----:B------:R5:W-:Y:S04]  /*d1b0*/  LDGSTS.E [R0+-0x58200], [R26.64], P6 ;  /* 0xa7e000001a007fae */ /* 0x000be8000b121844 */
[----:B------:R5:W-:Y:S04]  /*d1c0*/  LDGSTS.E [R0+-0x57a00], [R24.64], P6 ;  /* 0xa860000018007fae */ /* 0x000be8000b121844 */
[----:B-1----:R-:W4:Y:S04]  /*d1d0*/  LDL.64 R22, [R1+0x7c8] ;  /* 0x0007c80001167983 */ /* 0x002f280000100a00 */
[----:B-----5:R-:W5:Y:S04]  /*d1e0*/  LDL.64 R26, [R1+0x7c0] ;  /* 0x0007c000011a7983 */ /* 0x020f680000100a00 */
[----:B------:R1:W-:Y:S04]  /*d1f0*/  LDGSTS.E [R0+-0x57200], [R18.64], P6 ;  /* 0xa8e0000012007fae */ /* 0x0003e8000b121844 */
[----:B------:R-:W5:Y:S04]  /*d200*/  LDL.64 R24, [R1+0x7b0] ;  /* 0x0007b00001187983 */ /* 0x000f680000100a00 */
[----:B------:R1:W-:Y:S04]  /*d210*/  LDGSTS.E [R0+-0x56a00], [R46.64], P6 ;  /* 0xa96000002e007fae */ /* 0x0003e8000b121844 */
[----:B-1----:R-:W5:Y:S04]  /*d220*/  LDL.64 R18, [R1+0x7e0] ;  /* 0x0007e00001127983 */ /* 0x002f680000100a00 */
[----:B------:R1:W-:Y:S04]  /*d230*/  LDGSTS.E [R0+-0x56200], [R44.64], P6 ;  /* 0xa9e000002c007fae */ /* 0x0003e8000b121844 */
[----:B------:R1:W-:Y:S04]  /*d240*/  LDGSTS.E [R0+-0x55a00], [R42.64], P6 ;  /* 0xaa6000002a007fae */ /* 0x0003e8000b121844 */
[----:B------:R1:W-:Y:S04]  /*d250*/  LDGSTS.E [R0+-0x55200], [R40.64], P6 ;  /* 0xaae0000028007fae */ /* 0x0003e8000b121844 */
[----:B------:R2:W-:Y:S04]  /*d260*/  LDGSTS.E [R0+-0x54a00], [R38.64], P6 ;  /* 0xab60000026007fae */ /* 0x0005e8000b121844 */
[----:B------:R-:W5:Y:S04]  /*d270*/  LDL.LU.64 R46, [R1+0x21f8] ;  /* 0x0021f800012e7983 */ /* 0x000f680000300a00 */
[----:B-1----:R-:W5:Y:S04]  /*d280*/  LDL.LU.64 R44, [R1+0x21f0] ;  /* 0x0021f000012c7983 */ /* 0x002f680000300a00 */
[----:B------:R-:W5:Y:S04]  /*d290*/  LDL.LU.64 R42, [R1+0x21e8] ;  /* 0x0021e800012a7983 */ /* 0x000f680000300a00 */
[----:B------:R-:W5:Y:S04]  /*d2a0*/  LDL.LU.64 R40, [R1+0x21e0] ;  /* 0x0021e00001287983 */ /* 0x000f680000300a00 */
[----:B---3--:R1:W-:Y:S04]  /*d2b0*/  LDGSTS.E [R0+-0x54200], [R36.64], P6 ;  /* 0xabe0000024007fae */ /* 0x0083e8000b121844 */
[----:B--2---:R2:W-:Y:S04]  /*d2c0*/  LDGSTS.E [R0+-0x53a00], [R34.64], P6 ;  /* 0xac60000022007fae */ /* 0x0045e8000b121844 */
[----:B------:R2:W-:Y:S04]  /*d2d0*/  LDGSTS.E [R0+-0x53200], [R32.64], P6 ;  /* 0xace0000020007fae */ /* 0x0005e8000b121844 */
[----:B----4-:R3:W-:Y:S04]  /*d2e0*/  LDGSTS.E [R0+-0x52a00], [R30.64], P6 ;  /* 0xad6000001e007fae */ /* 0x0107e8000b121844 */
[----:B------:R4:W-:Y:S04]  /*d2f0*/  LDGSTS.E [R0+-0x52200], [R28.64], P6 ;  /* 0xade000001c007fae */ /* 0x0009e8000b121844 */
[----:B------:R1:W-:Y:S04]  /*d300*/  LDGSTS.E [R0+-0x51a00], [R22.64], P6 ;  /* 0xae60000016007fae */ /* 0x0003e8000b121844 */
[----:B-----5:R5:W-:Y:S04]  /*d310*/  LDGSTS.E [R0+-0x51200], [R26.64], P6 ;  /* 0xaee000001a007fae */ /* 0x020be8000b121844 */
[----:B-1----:R-:W2:Y:S04]  /*d320*/  LDL.LU.64 R22, [R1+0x3c8] ;  /* 0x0003c80001167983 */ /* 0x002ea80000300a00 */
[----:B---3--:R-:W3:Y:S04]  /*d330*/  LDL.LU.64 R30, [R1+0x3c0] ;  /* 0x0003c000011e7983 */ /* 0x008ee80000300a00 */
[----:B------:R1:W-:Y:S04]  /*d340*/  LDGSTS.E [R0+-0x50a00], [R24.64], P6 ;  /* 0xaf60000018007fae */ /* 0x0003e8000b121844 */
[----:B----4-:R-:W4:Y:S04]  /*d350*/  LDL.LU.64 R28, [R1+0x3b8] ;  /* 0x0003b800011c7983 */ /* 0x010f280000300a00 */
[----:B------:R1:W-:Y:S04]  /*d360*/  LDGSTS.E [R0+-0x50200], [R18.64], P6 ;  /* 0xafe0000012007fae */ /* 0x0003e8000b121844 */
[----:B------:R-:W0:Y:S04]  /*d370*/  LDGDEPBAR ;  /* 0x00000000000079af */ /* 0x000e280000000000 */
[----:B-----5:R-:W5:Y:S01]  /*d380*/  LDL.LU.64 R26, [R1+0x3a8] ;  /* 0x0003a800011a7983 */ /* 0x020f620000300a00 */
[----:B------:R-:W-:-:S03]  /*d390*/  IMAD.SHL.U32 R2, R2, 0x40, RZ ;  /* 0x0000004002027824 */ /* 0x000fc600078e00ff */
[----:B-1----:R-:W5:Y:S01]  /*d3a0*/  LDL.LU.64 R18, [R1+0x308] ;  /* 0x0003080001127983 */ /* 0x002f620000300a00 */
[----:B------:R-:W-:-:S03]  /*d3b0*/  LOP3.LUT R3, R251, 0x7f, RZ, 0xc0, !PT ;  /* 0x0000007ffb037812 */ /* 0x000fc600078ec0ff */
[----:B------:R-:W5:Y:S04]  /*d3c0*/  LDL.LU.64 R38, [R1+0x300] ;  /* 0x0003000001267983 */ /* 0x000f680000300a00 */
[----:B------:R-:W5:Y:S01]  /*d3d0*/  LDL.LU.64 R20, [R1+0x2f0] ;  /* 0x0002f00001147983 */ /* 0x000f620000300a00 */
[----:B------:R-:W-:-:S03]  /*d3e0*/  IMAD.WIDE R24, R2, 0x4, R10 ;  /* 0x0000000402187825 */ /* 0x000fc600078e020a */
[----:B------:R-:W5:Y:S01]  /*d3f0*/  LDL.LU.64 R250, [R1+0x2e0] ;  /* 0x0002e00001fa7983 */ /* 0x000f620000300a00 */
[----:B------:R-:W-:-:S04]  /*d400*/  IMAD.WIDE R12, R2, 0x4, R12 ;  /* 0x00000004020c7825 */ /* 0x000fc800078e020c */
[C---:B------:R-:W-:Y:S01]  /*d410*/  IMAD.WIDE R14, R2.reuse, 0x4, R14 ;  /* 0x00000004020e7825 */ /* 0x040fe200078e020e */
[----:B------:R2:W-:Y:S03]  /*d420*/  STL.64 [R1+0xdf0], R24 ;  /* 0x000df01801007387 */ /* 0x0005e60000100a00 */
[----:B------:R-:W-:Y:S01]  /*d430*/  IMAD.SHL.U32 R11, R3, 0x4, RZ ;  /* 0x00000004030b7824 */ /* 0x000fe200078e00ff */
[----:B------:R-:W-:Y:S01]  /*d440*/  BAR.SYNC.DEFER_BLOCKING 0x0 ;  /* 0x0000000000007b1d */ /* 0x000fe20000010000 */
[----:B------:R-:W-:-:S05]  /*d450*/  IMAD.WIDE R16, R2, 0x4, R16 ;  /* 0x0000000402107825 */ /* 0x000fca00078e0210 */
[----:B------:R-:W-:Y:S04]  /*d460*/  STL.64 [R1+0xde8], R12 ;  /* 0x000de80c01007387 */ /* 0x000fe80000100a00 */
[----:B------:R-:W-:Y:S04]  /*d470*/  STL.64 [R1+0xde0], R14 ;  /* 0x000de00e01007387 */ /* 0x000fe80000100a00 */
[----:B------:R3:W-:Y:S04]  /*d480*/  STL.64 [R1+0xdd8], R16 ;  /* 0x000dd81001007387 */ /* 0x0007e80000100a00 */
[----:B------:R-:W5:Y:S04]  /*d490*/  LDL.LU.64 R36, [R1+0x248] ;  /* 0x0002480001247983 */ /* 0x000f680000300a00 */
[----:B------:R-:W-:Y:S01]  /*d4a0*/  @!PT LDS RZ, [RZ] ;  /* 0x00000000fffff984 */ /* 0x000fe20000000800 */
[----:B------:R-:W-:Y:S01]  /*d4b0*/  @!PT LDS RZ, [RZ] ;  /* 0x00000000fffff984 */ /* 0x000fe20000000800 */
[----:B------:R-:W-:Y:S01]  /*d4c0*/  @!PT LDS RZ, [RZ] ;  /* 0x00000000fffff984 */ /* 0x000fe20000000800 */
[----:B------:R2:W-:Y:S04]  /*d4d0*/  LDGSTS.E [R11+0x20000], [R24.64], !P2 ;  /* 0x20000000180b7fae */ /* 0x0005e8000d121844 */
[----:B------:R5:W-:Y:S04]  /*d4e0*/  LDGSTS.E [R11+0x20200], [R12.64], !P2 ;  /* 0x202000000c0b7fae */ /* 0x000be8000d121844 */
[----:B------:R4:W-:Y:S04]  /*d4f0*/  LDGSTS.E [R11+0x20400], [R14.64], !P2 ;  /* 0x204000000e0b7fae */ /* 0x0009e8000d121844 */
[----:B------:R3:W-:Y:S01]  /*d500*/  LDGSTS.E [R11+0x20600], [R16.64], !P2 ;  /* 0x20600000100b7fae */ /* 0x0007e2000d121844 */
[----:B--2---:R-:W-:-:S03]  /*d510*/  IMAD.WIDE R24, R2, 0x4, R22 ;  /* 0x0000000402187825 */ /* 0x004fc600078e0216 */
[----:B------:R-:W2:Y:S01]  /*d520*/  LDL.LU.64 R22, [R1+0x240] ;  /* 0x0002400001167983 */ /* 0x000ea20000300a00 */
[----:B---3--:R-:W-:Y:S01]  /*d530*/  IMAD.WIDE R16, R2, 0x4, R30 ;  /* 0x0000000402107825 */ /* 0x008fe200078e021e */
[----:B------:R-:W-:Y:S02]  /*d540*/  IADD3 R0, R252, -0x49, RZ ;  /* 0xffffffb7fc007810 */ /* 0x000fe40007ffe0ff */
[----:B------:R-:W-:Y:S01]  /*d550*/  STL.64 [R1+0xda8], R24 ;  /* 0x000da81801007387 */ /* 0x000fe20000100a00 */
[----:B----4-:R-:W-:-:S03]  /*d560*/  IMAD.WIDE R14, R2, 0x4, R28 ;  /* 0x00000004020e7825 */ /* 0x010fc600078e021c */
[----:B------:R1:W-:Y:S01]  /*d570*/  STL.64 [R1+0xda0], R16 ;  /* 0x000da01001007387 */ /* 0x0003e20000100a00 */
[----:B------:R-:W-:-:S03]  /*d580*/  ISETP.GE.U32.AND P6, PT, R0, 0x7fffff78, PT ;  /* 0x7fffff780000780c */ /* 0x000fc60003fc6070 */
[----:B------:R3:W-:Y:S04]  /*d590*/  STL.64 [R1+0xd98], R14 ;  /* 0x000d980e01007387 */ /* 0x0007e80000100a00 */
[----:B------:R-:W4:Y:S01]  /*d5a0*/  LDL.LU.64 R34, [R1+0x230] ;  /* 0x0002300001227983 */ /* 0x000f220000300a00 */
[----:B-----5:R-:W-:-:S03]  /*d5b0*/  IMAD.WIDE R12, R2, 0x4, R26 ;  /* 0x00000004020c7825 */ /* 0x020fc600078e021a */
[----:B------:R5:W-:Y:S04]  /*d5c0*/  LDGSTS.E [R11+0x22000], [R24.64], !P4 ;  /* 0x22000000180b7fae */ /* 0x000be8000e121844 */
[----:B------:R1:W-:Y:S01]  /*d5d0*/  STL.64 [R1+0xd90], R12 ;  /* 0x000d900c01007387 */ /* 0x0003e20000100a00 */
[----:B------:R-:W-:-:S03]  /*d5e0*/  IMAD.WIDE R18, R2, 0x4, R18 ;  /* 0x0000000402127825 */ /* 0x000fc600078e0212 */
[----:B------:R-:W4:Y:S04]  /*d5f0*/  LDL.LU.64 R32, [R1+0x220] ;  /* 0x0002200001207983 */ /* 0x000f280000300a00 */
[----:B------:R1:W-:Y:S04]  /*d600*/  LDGSTS.E [R11+0x22200], [R16.64], !P4 ;  /* 0x22200000100b7fae */ /* 0x0003e8000e121844 */
[----:B------:R-:W4:Y:S04]  /*d610*/  LDL.LU.64 R30, [R1+0x188] ;  /* 0x00018800011e7983 */ /* 0x000f280000300a00 */
[----:B------:R3:W-:Y:S01]  /*d620*/  LDGSTS.E [R11+0x22400], [R14.64], !P4 ;  /* 0x224000000e0b7fae */ /* 0x0007e2000e121844 */
[----:B-1----:R-:W-:-:S03]  /*d630*/  IMAD.WIDE R16, R2, 0x4, R38 ;  /* 0x0000000402107825 */ /* 0x002fc600078e0226 */
[----:B------:R-:W4:Y:S04]  /*d640*/  LDL.LU.64 R28, [R1+0x180] ;  /* 0x00018000011c7983 */ /* 0x000f280000300a00 */
[----:B------:R1:W-:Y:S01]  /*d650*/  LDGSTS.E [R11+0x22600], [R12.64], !P4 ;  /* 0x226000000c0b7fae */ /* 0x0003e2000e121844 */
[----:B---3--:R-:W-:-:S03]  /*d660*/  IMAD.WIDE R14, R2, 0x4, R20 ;  /* 0x00000004020e7825 */ /* 0x008fc600078e0214 */
[----:B------:R-:W3:Y:S04]  /*d670*/  LDL.LU.64 R26, [R1+0x170] ;  /* 0x00017000011a7983 */ /* 0x000ee80000300a00 */
[----:B-----5:R-:W5:Y:S01]  /*d680*/  LDL.LU.64 R24, [R1+0x160] ;  /* 0x0001600001187983 */ /* 0x020f620000300a00 */
[----:B-1----:R-:W-:-:S03]  /*d690*/  IMAD.WIDE R12, R2, 0x4, R250 ;  /* 0x00000004020c7825 */ /* 0x002fc600078e02fa */
[----:B------:R1:W-:Y:S04]  /*d6a0*/  STL.64 [R1+0xd70], R18 ;  /* 0x000d701201007387 */ /* 0x0003e80000100a00 */
[----:B------:R1:W-:Y:S04]  /*d6b0*/  STL.64 [R1+0xd68], R16 ;  /* 0x000d681001007387 */ /* 0x0003e80000100a00 */
[----:B------:R1:W-:Y:S04]  /*d6c0*/  STL.64 [R1+0xd60], R14 ;  /* 0x000d600e01007387 */ /* 0x0003e80000100a00 */
[----:B------:R-:W5:Y:S04]  /*d6d0*/  LDL.LU.64 R20, [R1+0xc8] ;  /* 0x0000c80001147983 */ /* 0x000f680000300a00 */
[----:B------:R1:W-:Y:S04]  /*d6e0*/  LDGSTS.E [R11+0x24000], [R18.64], !P6 ;  /* 0x24000000120b7fae */ /* 0x0003e8000f121844 */
[----:B------:R2:W-:Y:S04]  /*d6f0*/  STL.64 [R1+0xd58], R12 ;  /* 0x000d580c01007387 */ /* 0x0005e80000100a00 */
[----:B------:R1:W-:Y:S04]  /*d700*/  LDGSTS.E [R11+0x24200], [R16.64], !P6 ;  /* 0x24200000100b7fae */ /* 0x0003e8000f121844 */
[----:B-1----:R-:W5:Y:S04]  /*d710*/  LDL.LU.64 R18, [R1+0xc0] ;  /* 0x0000c00001127983 */ /* 0x002f680000300a00 */
[----:B------:R-:W5:Y:S01]  /*d720*/  LDL.LU.64 R250, [R1+0xb0] ;  /* 0x0000b00001fa7983 */ /* 0x000f620000300a00 */
[----:B------:R-:W-:-:S03]  /*d730*/  IMAD.WIDE R38, R2, 0x4, R36 ;  /* 0x0000000402267825 */ /* 0x000fc600078e0224 */
[----:B------:R-:W5:Y:S01]  /*d740*/  LDL.LU.64 R16, [R1+0xa0] ;  /* 0x0000a00001107983 */ /* 0x000f620000300a00 */
[----:B------:R-:W-:-:S03]  /*d750*/  IADD3 R0, R252, -0x4d, RZ ;  /* 0xffffffb3fc007810 */ /* 0x000fc60007ffe0ff */
[----:B------:R1:W-:Y:S01]  /*d760*/  LDGSTS.E [R11+0x24400], [R14.64], !P6 ;  /* 0x244000000e0b7fae */ /* 0x0003e2000f121844 */
[----:B--2---:R-:W-:Y:S01]  /*d770*/  IMAD.WIDE R36, R2, 0x4, R22 ;  /* 0x0000000402247825 */ /* 0x004fe200078e0216 */
[----:B------:R-:W-:Y:S02]  /*d780*/  ISETP.GE.U32.AND P2, PT, R0, 0x7fffff74, PT ;  /* 0x7fffff740000780c */ /* 0x000fe40003f46070 */
[----:B------:R-:W2:Y:S01]  /*d790*/  LDL.LU.64 R22, [R1+0x10] ;  /* 0x0000100001167983 */ /* 0x000ea20000300a00 */
[----:B------:R-:W-:-:S03]  /*d7a0*/  IADD3 R0, R252, -0x51, RZ ;  /* 0xffffffaffc007810 */ /* 0x000fc60007ffe0ff */
[----:B-1----:R-:W2:Y:S01]  /*d7b0*/  LDL.LU.64 R14, [R1+0x8] ;  /* 0x00000800010e7983 */ /* 0x002ea20000300a00 */
[----:B------:R-:W-:Y:S02]  /*d7c0*/  ISETP.GE.U32.AND P4, PT, R0, 0x7fffff70, PT ;  /* 0x7fffff700000780c */ /* 0x000fe40003f86070 */
[----:B------:R-:W-:Y:S01]  /*d7d0*/  IADD3 R0, R252, -0x55, RZ ;  /* 0xffffffabfc007810 */ /* 0x000fe20007ffe0ff */
[----:B------:R1:W-:Y:S04]  /*d7e0*/  LDGSTS.E [R11+0x24600], [R12.64], !P6 ;  /* 0x246000000c0b7fae */ /* 0x0003e8000f121844 */
[----:B------:R4:W-:Y:S01]  /*d7f0*/  STL.64 [R1+0xd38], R38 ;  /* 0x000d382601007387 */ /* 0x0009e20000100a00 */
[----:B------:R-:W-:-:S03]  /*d800*/  ISETP.GE.U32.AND P6, PT, R0, 0x7fffff6c, PT ;  /* 0x7fffff6c0000780c */ /* 0x000fc60003fc6070 */
[----:B------:R4:W-:Y:S02]  /*d810*/  LDGSTS.E [R11+0x26000], [R38.64], !P2 ;  /* 0x26000000260b7fae */ /* 0x0009e4000d121844 */
[C---:B----4-:R-:W-:Y:S02]  /*d820*/  IMAD.WIDE R34, R2.reuse, 0x4, R34 ;  /* 0x0000000402227825 */ /* 0x050fe400078e0222 */
[----:B-1----:R-:W4:Y:S04]  /*d830*/  LDL.LU.64 R12, [R1] ;  /* 0x00000000010c7983 */ /* 0x002f280000300a00 */
[----:B------:R1:W-:Y:S04]  /*d840*/  STL.64 [R1+0xd30], R36 ;  /* 0x000d302401007387 */ /* 0x0003e80000100a00 */
[----:B------:R-:W4:Y:S01]  /*d850*/  LDL.LU.64 R38, [R1+0x21d8] ;  /* 0x0021d80001267983 */ /* 0x000f220000300a00 */
[----:B------:R-:W-:-:S03]  /*d860*/  IMAD.WIDE R32, R2, 0x4, R32 ;  /* 0x0000000402207825 */ /* 0x000fc600078e0220 */
[----:B------:R1:W-:Y:S04]  /*d870*/  LDGSTS.E [R11+0x26200], [R36.64], !P2 ;  /* 0x26200000240b7fae */ /* 0x0003e8000d121844 */
[----:B------:R3:W-:Y:S01]  /*d880*/  LDGSTS.E [R11+0x26400], [R34.64], !P2 ;  /* 0x26400000220b7fae */ /* 0x0007e2000d121844 */
[----:B------:R-:W-:-:S03]  /*d890*/  IMAD.WIDE R30, R2, 0x4, R30 ;  /* 0x00000004021e7825 */ /* 0x000fc600078e021e */
[----:B------:R3:W-:Y:S04]  /*d8a0*/  LDGSTS.E [R11+0x26600], [R32.64], !P2 ;  /* 0x26600000200b7fae */ /* 0x0007e8000d121844 */
[----:B-1----:R-:W4:Y:S01]  /*d8b0*/  LDL.LU.64 R36, [R1+0x21d0] ;  /* 0x0021d00001247983 */ /* 0x002f220000300a00 */
[----:B------:R-:W-:-:S03]  /*d8c0*/  IMAD.WIDE R28, R2, 0x4, R28 ;  /* 0x00000004021c7825 */ /* 0x000fc600078e021c */
[----:B------:R1:W-:Y:S04]  /*d8d0*/  STL.64 [R1+0xd28], R34 ;  /* 0x000d282201007387 */ /* 0x0003e80000100a00 */
[----:B------:R5:W-:Y:S01]  /*d8e0*/  STL.64 [R1+0x230], R32 ;  /* 0x0002302001007387 */ /* 0x000be20000100a00 */
[----:B---3--:R-:W-:Y:S01]  /*d8f0*/  IMAD.WIDE R26, R2, 0x4, R26 ;  /* 0x00000004021a7825 */ /* 0x008fe200078e021a */
[----:B------:R-:W-:Y:S02]  /*d900*/  IADD3 R0, R252, -0x59, RZ ;  /* 0xffffffa7fc007810 */ /* 0x000fe40007ffe0ff */
[----:B------:R3:W-:Y:S01]  /*d910*/  LDGSTS.E [R11+0x28000], [R30.64], !P4 ;  /* 0x280000001e0b7fae */ /* 0x0007e2000e121844 */
[----:B-----5:R-:W-:-:S03]  /*d920*/  IMAD.WIDE R24, R2, 0x4, R24 ;  /* 0x0000000402187825 */ /* 0x020fc600078e0218 */
[----:B-1----:R-:W5:Y:S04]  /*d930*/  LDL.LU.64 R34, [R1+0x21c8] ;  /* 0x0021c80001227983 */ /* 0x002f680000300a00 */
[----:B------:R-:W5:Y:S04]  /*d940*/  LDL.LU.64 R32, [R1+0x21c0] ;  /* 0x0021c00001207983 */ /* 0x000f680000300a00 */
[----:B------:R3:W-:Y:S01]  /*d950*/  STL.64 [R1+0xd00], R30 ;  /* 0x000d001e01007387 */ /* 0x0007e20000100a00 */
[----:B------:R-:W-:-:S03]  /*d960*/  ISETP.GE.U32.AND P2, PT, R0, 0x7fffff68, PT ;  /* 0x7fffff680000780c */ /* 0x000fc60003f46070 */
[----:B------:R1:W-:Y:S01]  /*d970*/  LDGSTS.E [R11+0x28200], [R28.64], !P4 ;  /* 0x282000001c0b7fae */ /* 0x0003e2000e121844 */
[----:B------:R-:W-:-:S03]  /*d980*/  IMAD.WIDE R20, R2, 0x4, R20 ;  /* 0x0000000402147825 */ /* 0x000fc600078e0214 */
[----:B------:R1:W-:Y:S04]  /*d990*/  LDGSTS.E [R11+0x28400], [R26.64], !P4 ;  /* 0x284000001a0b7fae */ /* 0x0003e8000e121844 */
[----:B---3--:R-:W3:Y:S04]  /*d9a0*/  LDL.LU.64 R30, [R1+0x21b8] ;  /* 0x0021b800011e7983 */ /* 0x008ee80000300a00 */
[----:B------:R1:W-:Y:S04]  /*d9b0*/  STL.64 [R1+0x240], R28 ;  /* 0x0002401c01007387 */ /* 0x0003e80000100a00 */
[----:B------:R1:W-:Y:S01]  /*d9c0*/  LDGSTS.E [R11+0x28600], [R24.64], !P4 ;  /* 0x28600000180b7fae */ /* 0x0003e2000e121844 */
[----:B------:R-:W-:-:S03]  /*d9d0*/  IMAD.WIDE R18, R2, 0x4, R18 ;  /* 0x0000000402127825 */ /* 0x000fc600078e0212 */
[----:B------:R1:W-:Y:S04]  /*d9e0*/  LDGSTS.E [R11+0x2a000], [R20.64], !P6 ;  /* 0x2a000000140b7fae */ /* 0x0003e8000f121844 */
[----:B-1----:R-:W3:Y:S01]  /*d9f0*/  LDL.LU.64 R28, [R1+0x21b0] ;  /* 0x0021b000011c7983 */ /* 0x002ee20000300a00 */
[----:B------:R-:W-:-:S03]  /*da00*/  IMAD.WIDE R250, R2, 0x4, R250 ;  /* 0x0000000402fa7825 */ /* 0x000fc600078e02fa */
[----:B------:R1:W-:Y:S01]  /*da10*/  STL.64 [R1+0x248], R26 ;  /* 0x0002481a01007387 */ /* 0x0003e20000100a00 */
[----:B------:R-:W-:-:S03]  /*da20*/  IMAD.WIDE R16, R2, 0x4, R16 ;  /* 0x0000000402107825 */ /* 0x000fc600078e0210 */
[----:B------:R1:W-:Y:S04]  /*da30*/  STL.64 [R1+0xcf8], R24 ;  /* 0x000cf81801007387 */ /* 0x0003e80000100a00 */
[----:B------:R1:W-:Y:S04]  /*da40*/  LDGSTS.E [R11+0x2a200], [R18.64], !P6 ;  /* 0x2a200000120b7fae */ /* 0x0003e8000f121844 */
[----:B-1----:R-:W3:Y:S04]  /*da50*/  LDL.LU.64 R26, [R1+0x21a8] ;  /* 0x0021a800011a7983 */ /* 0x002ee80000300a00 */
[----:B------:R-:W3:Y:S04]  /*da60*/  LDL.LU.64 R24, [R1+0x21a0] ;  /* 0x0021a00001187983 */ /* 0x000ee80000300a00 */
[----:B------:R1:W-:Y:S04]  /*da70*/  STL.64 [R1+0xcd0], R20 ;  /* 0x000cd01401007387 */ /* 0x0003e80000100a00 */
[----:B------:R1:W-:Y:S04]  /*da80*/  LDGSTS.E [R11+0x2a400], [R250.64], !P6 ;  /* 0x2a400000fa0b7fae */ /* 0x0003e8000f121844 */
[----:B------:R2:W-:Y:S04]  /*da90*/  LDGSTS.E [R11+0x2a600], [R16.64], !P6 ;  /* 0x2a600000100b7fae */ /* 0x0005e8000f121844 */
[----:B-1----:R-:W3:Y:S04]  /*daa0*/  LDL.LU.64 R20, [R1+0x2198] ;  /* 0x0021980001147983 */ /* 0x002ee80000300a00 */
[----:B------:R1:W-:Y:S04]  /*dab0*/  STL.64 [R1+0xcc8], R18 ;  /* 0x000cc81201007387 */ /* 0x0003e80000100a00 */
[----:B-1----:R-:W5:Y:S04]  /*dac0*/  LDL.LU.64 R18, [R1+0x2190] ;  /* 0x0021900001127983 */ /* 0x002f680000300a00 */
[----:B------:R1:W-:Y:S04]  /*dad0*/  STL.64 [R1+0xcc0], R250 ;  /* 0x000cc0fa01007387 */ /* 0x0003e80000100a00 */
[----:B------:R-:W-:Y:S04]  /*dae0*/  STL.64 [R1+0xcb8], R16 ;  /* 0x000cb81001007387 */ /* 0x000fe80000100a00 */
[----:B-1----:R-:W5:Y:S01]  /*daf0*/  LDL.LU.64 R250, [R1+0x2188] ;  /* 0x0021880001fa7983 */ /* 0x002f620000300a00 */
[----:B--2---:R-:W-:-:S05]  /*db00*/  IMAD.WIDE R22, R2, 0x4, R22 ;  /* 0x0000000402167825 */ /* 0x004fca00078e0216 */
[----:B------:R1:W-:Y:S04]  /*db10*/  STL.64 [R1+0xc90], R22 ;  /* 0x000c901601007387 */ /* 0x0003e80000100a00 */
[----:B------:R1:W-:Y:S04]  /*db20*/  LDGSTS.E [R11+0x2c000], [R22.64], !P2 ;  /* 0x2c000000160b7fae */ /* 0x0003e8000d121844 */
[----:B-1----:R-:W2:Y:S01]  /*db30*/  LDL.LU.64 R22, [R1+0x2180] ;  /* 0x0021800001167983 */ /* 0x002ea20000300a00 */
[----:B------:R-:W-:Y:S01]  /*db40*/  IADD3 R0, R252, -0x5d, RZ ;  /* 0xffffffa3fc007810 */ /* 0x000fe20007ffe0ff */
[----:B------:R-:W-:-:S03]  /*db50*/  IMAD.WIDE R16, R2, 0x4, R14 ;  /* 0x0000000402107825 */ /* 0x000fc600078e020e */
[----:B------:R-:W-:Y:S02]  /*db60*/  ISETP.GE.U32.AND P4, PT, R0, 0x7fffff64, PT ;  /* 0x7fffff640000780c */ /* 0x000fe40003f86070 */
[----:B------:R-:W-:Y:S01]  /*db70*/  IADD3 R0, R252, -0x61, RZ ;  /* 0xffffff9ffc007810 */ /* 0x000fe20007ffe0ff */
[----:B----4-:R-:W-:Y:S01]  /*db80*/  IMAD.WIDE R14, R2, 0x4, R12 ;  /* 0x00000004020e7825 */ /* 0x010fe200078e020c */
[----:B------:R3:W-:Y:S02]  /*db90*/  STL.64 [R1+0xc88], R16 ;  /* 0x000c881001007387 */ /* 0x0007e40000100a00 */
[----:B------:R-:W-:Y:S02]  /*dba0*/  ISETP.GE.U32.AND P6, PT, R0, 0x7fffff60, PT ;  /* 0x7fffff600000780c */ /* 0x000fe40003fc6070 */
[----:B------:R3:W-:Y:S01]  /*dbb0*/  LDGSTS.E [R11+0x2c200], [R16.64], !P2 ;  /* 0x2c200000100b7fae */ /* 0x0007e2000d121844 */
[----:B------:R-:W-:-:S03]  /*dbc0*/  IADD3 R0, R252, -0x65, RZ ;  /* 0xffffff9bfc007810 */ /* 0x000fc60007ffe0ff */
[----:B------:R-:W-:Y:S04]  /*dbd0*/  STL.64 [R1+0xc80], R14 ;  /* 0x000c800e01007387 */ /* 0x000fe80000100a00 */
[----:B------:R2:W-:Y:S01]  /*dbe0*/  LDGSTS.E [R11+0x2c400], [R14.64], !P2 ;  /* 0x2c4000000e0b7fae */ /* 0x0005e2000d121844 */
[----:B---3--:R-:W-:-:S04]  /*dbf0*/  IMAD.WIDE R16, R2, 0x4, R20 ;  /* 0x0000000402107825 */ /* 0x008fc800078e0214 */
[----:B------:R-:W-:Y:S02]  /*dc00*/  IMAD.SHL.U32 R21, R3, 0x4, RZ ;  /* 0x0000000403157824 */ /* 0x000fe400078e00ff */
[----:B-----5:R-:W-:-:S04]  /*dc10*/  IMAD.WIDE R18, R2, 0x4, R18 ;  /* 0x0000000402127825 */ /* 0x020fc800078e0212 */
[----:B------:R-:W-:-:S05]  /*dc20*/  IMAD.WIDE R12, R2, 0x4, R250 ;  /* 0x00000004020c7825 */ /* 0x000fca00078e02fa */
[----:B------:R1:W-:Y:S04]  /*dc30*/  STL.64 [R1+0xc78], R12 ;  /* 0x000c780c01007387 */ /* 0x0003e80000100a00 */
[----:B------:R1:W-:Y:S01]  /*dc40*/  LDGSTS.E [R11+0x2c600], [R12.64], !P2 ;  /* 0x2c6000000c0b7fae */ /* 0x0003e2000d121844 */
[----:B------:R-:W-:Y:S02]  /*dc50*/  ISETP.GE.U32.AND P2, PT, R0, 0x7fffff5c, PT ;  /* 0x7fffff5c0000780c */ /* 0x000fe40003f46070 */
[----:B------:R-:W-:Y:S01]  /*dc60*/  IADD3 R0, R252, -0x69, RZ ;  /* 0xffffff97fc007810 */ /* 0x000fe20007ffe0ff */
[----:B------:R3:W-:Y:S04]  /*dc70*/  STL.64 [R1+0xc50], R18 ;  /* 0x000c501201007387 */ /* 0x0007e80000100a00 */
[----:B------:R3:W-:Y:S01]  /*dc80*/  LDGSTS.E [R21+0x2e000], [R18.64], !P4 ;  /* 0x2e00000012157fae */ /* 0x0007e2000e121844 */
[----:B-1----:R-:W-:-:S03]  /*dc90*/  IMAD.WIDE R12, R2, 0x4, R24 ;  /* 0x00000004020c7825 */ /* 0x002fc600078e0218 */
[----:B------:R1:W-:Y:S04]  /*dca0*/  STL.64 [R1+0xc48], R16 ;  /* 0x000c481001007387 */ /* 0x0003e80000100a00 */
[----:B------:R1:W-:Y:S01]  /*dcb0*/  LDGSTS.E [R21+0x2e200], [R16.64], !P4 ;  /* 0x2e20000010157fae */ /* 0x0003e2000e121844 */
[----:B---3--:R-:W-:-:S04]  /*dcc0*/  IMAD.WIDE R18, R2, 0x4, R26 ;  /* 0x0000000402127825 */ /* 0x008fc800078e021a */
[----:B-1----:R-:W-:-:S04]  /*dcd0*/  IMAD.WIDE R16, R2, 0x4, R28 ;  /* 0x0000000402107825 */ /* 0x002fc800078e021c */
[----:B--2---:R-:W-:-:S05]  /*dce0*/  IMAD.WIDE R14, R2, 0x4, R22 ;  /* 0x00000004020e7825 */ /* 0x004fca00078e0216 */
[----:B------:R1:W-:Y:S04]  /*dcf0*/  STL.64 [R1+0xc40], R14 ;  /* 0x000c400e01007387 */ /* 0x0003e80000100a00 */
[----:B------:R1:W-:Y:S04]  /*dd00*/  LDGSTS.E [R21+0x2e400], [R14.64], !P4 ;  /* 0x2e4000000e157fae */ /* 0x0003e8000e121844 */
[----:B------:R2:W-:Y:S04]  /*dd10*/  STL.64 [R1+0xc38], R12 ;  /* 0x000c380c01007387 */ /* 0x0005e80000100a00 */
[----:B------:R2:W-:Y:S01]  /*dd20*/  LDGSTS.E [R21+0x2e600], [R12.64], !P4 ;  /* 0x2e6000000c157fae */ /* 0x0005e2000e121844 */
[----:B------:R-:W-:Y:S01]  /*dd30*/  ISETP.GE.U32.AND P4, PT, R0, 0x7fffff58, PT ;  /* 0x7fffff580000780c */ /* 0x000fe20003f86070 */
[----:B-1----:R-:W-:-:S02]  /*dd40*/  IMAD.WIDE R14, R2, 0x4, R30 ;  /* 0x00000004020e7825 */ /* 0x002fc400078e021e */
[----:B------:R1:W-:Y:S01]  /*dd50*/  STL.64 [R1+0xc10], R18 ;  /* 0x000c101201007387 */ /* 0x0003e20000100a00 */
[----:B------:R-:W-:-:S03]  /*dd60*/  IADD3 R0, R252, -0x6d, RZ ;  /* 0xffffff93fc007810 */ /* 0x000fc60007ffe0ff */
[----:B------:R1:W-:Y:S01]  /*dd70*/  LDGSTS.E [R21+0x30000], [R18.64], !P6 ;  /* 0x3000000012157fae */ /* 0x0003e2000f121844 */
[----:B--2---:R-:W-:-:S03]  /*dd80*/  IMAD.WIDE R12, R2, 0x4, R32 ;  /* 0x00000004020c7825 */ /* 0x004fc600078e0220 */
        /* <DEDUP_REMOVED lines=36> */
[----:B-1----:R-:W-:-:S03]  /*dfd0*/  IMAD.WIDE R14, R2, 0x4, R54 ;  /* 0x00000004020e7825 */ /* 0x002fc600078e0236 */
[----:B------:R1:W-:Y:S01]  /*dfe0*/  STL.64 [R1+0xb90], R18 ;  /* 0x000b901201007387 */ /* 0x0003e20000100a00 */
[----:B------:R-:W-:-:S03]  /*dff0*/  ISETP.GE.U32.AND P4, PT, R0, 0x7fffff4c, PT ;  /* 0x7fffff4c0000780c */ /* 0x000fc60003f86070 */
        /* <DEDUP_REMOVED lines=15> */
[----:B------:R2:W-:Y:S04]  /*e0f0*/  LDGSTS.E [R21+0x38200], [R16.64], !P2 ;  /* 0x3820000010157fae */ /* 0x0005e8000d121844 */
[----:B------:R3:W-:Y:S01]  /*e100*/  STL.64 [R1+0xb48], R14 ;  /* 0x000b480e01007387 */ /* 0x0007e20000100a00 */
[----:B-1----:R-:W-:-:S03]  /*e110*/  IMAD.WIDE R18, R2, 0x4, R66 ;  /* 0x0000000402127825 */ /* 0x002fc600078e0242 */
[----:B------:R3:W-:Y:S04]  /*e120*/  LDGSTS.E [R21+0x38400], [R14.64], !P2 ;  /* 0x384000000e157fae */ /* 0x0007e8000d121844 */
[----:B------:R1:W-:Y:S01]  /*e130*/  STL.64 [R1+0xb40], R12 ;  /* 0x000b400c01007387 */ /* 0x0003e20000100a00 */
[----:B--2---:R-:W-:-:S03]  /*e140*/  IMAD.WIDE R16, R2, 0x4, R68 ;  /* 0x0000000402107825 */ /* 0x004fc600078e0244 */
[----:B------:R1:W-:Y:S01]  /*e150*/  LDGSTS.E [R21+0x38600], [R12.64], !P2 ;  /* 0x386000000c157fae */ /* 0x0003e2000d121844 */
[----:B---3--:R-:W-:-:S03]  /*e160*/  IMAD.WIDE R14, R2, 0x4, R72 ;  /* 0x00000004020e7825 */ /* 0x008fc600078e0248 */
[----:B------:R-:W-:Y:S04]  /*e170*/  STL.64 [R1+0xb38], R18 ;  /* 0x000b381201007387 */ /* 0x000fe80000100a00 */
[----:B------:R2:W-:Y:S01]  /*e180*/  LDGSTS.E [R21+0x3a000], [R18.64], !P4 ;  /* 0x3a00000012157fae */ /* 0x0005e2000e121844 */
[----:B-1----:R-:W-:-:S03]  /*e190*/  IMAD.WIDE R12, R2, 0x4, R70 ;  /* 0x00000004020c7825 */ /* 0x002fc600078e0246 */
[----:B------:R-:W-:Y:S04]  /*e1a0*/  STL.64 [R1+0xb30], R16 ;  /* 0x000b301001007387 */ /* 0x000fe80000100a00 */
[----:B------:R1:W-:Y:S04]  /*e1b0*/  LDGSTS.E [R21+0x3a200], [R16.64], !P4 ;  /* 0x3a20000010157fae */ /* 0x0003e8000e121844 */
[----:B------:R3:W-:Y:S04]  /*e1c0*/  STL.64 [R1+0xb28], R12 ;  /* 0x000b280c01007387 */ /* 0x0007e80000100a00 */
[----:B------:R4:W-:Y:S04]  /*e1d0*/  STL.64 [R1+0xb20], R14 ;  /* 0x000b200e01007387 */ /* 0x0009e80000100a00 */
[----:B------:R3:W-:Y:S01]  /*e1e0*/  LDGSTS.E [R21+0x3a400], [R12.64], !P4 ;  /* 0x3a4000000c157fae */ /* 0x0007e2000e121844 */
[----:B------:R-:W-:Y:S01]  /*e1f0*/  IADD3 R0, R252, -0x79, RZ ;  /* 0xffffff87fc007810 */ /* 0x000fe20007ffe0ff */
[----:B------:R-:W-:-:S02]  /*e200*/  IMAD.WIDE R22, R2, 0x4, R74 ;  /* 0x0000000402167825 */ /* 0x000fc400078e024a */
[----:B------:R4:W-:Y:S04]  /*e210*/  LDGSTS.E [R21+0x3a600], [R14.64], !P4 ;  /* 0x3a6000000e157fae */ /* 0x0009e8000e121844 */
[----:B---3--:R-:W3:Y:S01]  /*e220*/  LDL.LU.64 R12, [R1+0x458] ;  /* 0x00045800010c7983 */ /* 0x008ee20000300a00 */
[----:B------:R-:W-:Y:S01]  /*e230*/  ISETP.GE.U32.AND P6, PT, R0, 0x7fffff48, PT ;  /* 0x7fffff480000780c */ /* 0x000fe20003fc6070 */
[----:B--2---:R-:W-:Y:S01]  /*e240*/  IMAD.WIDE R18, R2, 0x4, R76 ;  /* 0x0000000402127825 */ /* 0x004fe200078e024c */
[----:B------:R-:W-:Y:S01]  /*e250*/  IADD3 R0, R252, -0x7d, RZ ;  /* 0xffffff83fc007810 */ /* 0x000fe20007ffe0ff */
[----:B------:R-:W2:Y:S02]  /*e260*/  LDL.LU.64 R30, [R1+0x450] ;  /* 0x00045000011e7983 */ /* 0x000ea40000300a00 */
[----:B-1----:R-:W-:Y:S01]  /*e270*/  IMAD.WIDE R16, R2, 0x4, R78 ;  /* 0x0000000402107825 */ /* 0x002fe200078e024e */
[----:B------:R-:W-:Y:S01]  /*e280*/  ISETP.GE.U32.AND P2, PT, R0, 0x7fffff44, PT ;  /* 0x7fffff440000780c */ /* 0x000fe20003f46070 */
[----:B------:R-:W5:Y:S02]  /*e290*/  LDL.LU.64 R28, [R1+0x448] ;  /* 0x00044800011c7983 */ /* 0x000f640000300a00 */
[----:B----4-:R-:W-:-:S02]  /*e2a0*/  IMAD.WIDE R14, R2, 0x4, R80 ;  /* 0x00000004020e7825 */ /* 0x010fc400078e0250 */
[----:B------:R-:W4:Y:S04]  /*e2b0*/  LDL.LU.64 R26, [R1+0x438] ;  /* 0x00043800011a7983 */ /* 0x000f280000300a00 */
[----:B------:R1:W-:Y:S04]  /*e2c0*/  STL.64 [R1+0xb18], R22 ;  /* 0x000b181601007387 */ /* 0x0003e80000100a00 */
[----:B------:R1:W-:Y:S04]  /*e2d0*/  STL.64 [R1+0xb10], R18 ;  /* 0x000b101201007387 */ /* 0x0003e80000100a00 */
[----:B------:R1:W-:Y:S04]  /*e2e0*/  STL.64 [R1+0x3b8], R16 ;  /* 0x0003b81001007387 */ /* 0x0003e80000100a00 */
[----:B------:R1:W-:Y:S04]  /*e2f0*/  LDGSTS.E [R21+0x3c000], [R22.64], !P6 ;  /* 0x3c00000016157fae */ /* 0x0003e8000f121844 */
[----:B------:R1:W-:Y:S01]  /*e300*/  STL.64 [R1+0x3c8], R14 ;  /* 0x0003c80e01007387 */ /* 0x0003e20000100a00 */
[----:B------:R-:W-:-:S03]  /*e310*/  IMAD.WIDE R34, R2, 0x4, R82 ;  /* 0x0000000402227825 */ /* 0x000fc600078e0252 */
[----:B------:R1:W-:Y:S04]  /*e320*/  LDGSTS.E [R21+0x3c200], [R18.64], !P6 ;  /* 0x3c20000012157fae */ /* 0x0003e8000f121844 */
[----:B-1----:R-:W4:Y:S01]  /*e330*/  LDL.LU.64 R22, [R1+0x398] ;  /* 0x0003980001167983 */ /* 0x002f220000300a00 */
[----:B------:R-:W-:-:S03]  /*e340*/  IMAD.WIDE R32, R2, 0x4, R84 ;  /* 0x0000000402207825 */ /* 0x000fc600078e0254 */
[----:B------:R1:W-:Y:S04]  /*e350*/  LDGSTS.E [R21+0x3c400], [R16.64], !P6 ;  /* 0x3c40000010157fae */ /* 0x0003e8000f121844 */
[----:B------:R-:W4:Y:S04]  /*e360*/  LDL.LU.64 R18, [R1+0x390] ;  /* 0x0003900001127983 */ /* 0x000f280000300a00 */
[----:B------:R-:W4:Y:S04]  /*e370*/  LDL.LU.64 R24, [R1+0x388] ;  /* 0x0003880001187983 */ /* 0x000f280000300a00 */
[----:B------:R1:W-:Y:S02]  /*e380*/  LDGSTS.E [R21+0x3c600], [R14.64], !P6 ;  /* 0x3c6000000e157fae */ /* 0x0003e4000f121844 */
[----:B-1----:R-:W-:-:S02]  /*e390*/  IMAD.WIDE R16, R2, 0x4, R86 ;  /* 0x0000000402107825 */ /* 0x002fc400078e0256 */
[----:B------:R-:W4:Y:S04]  /*e3a0*/  LDL.LU.64 R250, [R1+0x378] ;  /* 0x0003780001fa7983 */ /* 0x000f280000300a00 */
[----:B------:R-:W-:Y:S01]  /*e3b0*/  STL.64 [R1+0xb08], R34 ;  /* 0x000b082201007387 */ /* 0x000fe20000100a00 */
[----:B------:R-:W-:-:S03]  /*e3c0*/  IMAD.WIDE R14, R2, 0x4, R88 ;  /* 0x00000004020e7825 */ /* 0x000fc600078e0258 */
[----:B------:R1:W-:Y:S04]  /*e3d0*/  LDGSTS.E [R21+0x3e000], [R34.64], !P2 ;  /* 0x3e00000022157fae */ /* 0x0003e8000d121844 */
[----:B------:R-:W-:Y:S04]  /*e3e0*/  STL.64 [R1+0xb00], R32 ;  /* 0x000b002001007387 */ /* 0x000fe80000100a00 */
[----:B------:R3:W-:Y:S04]  /*e3f0*/  LDGSTS.E [R21+0x3e200], [R32.64], !P2 ;  /* 0x3e20000020157fae */ /* 0x0007e8000d121844 */
[----:B------:R1:W-:Y:S04]  /*e400*/  STL.64 [R1+0xaf8], R16 ;  /* 0x000af81001007387 */ /* 0x0003e80000100a00 */
[----:B------:R1:W-:Y:S04]  /*e410*/  STL.64 [R1+0xaf0], R14 ;  /* 0x000af00e01007387 */ /* 0x0003e80000100a00 */
[----:B------:R1:W-:Y:S04]  /*e420*/  LDGSTS.E [R21+0x3e400], [R16.64], !P2 ;  /* 0x3e40000010157fae */ /* 0x0003e8000d121844 */
[----:B------:R1:W-:Y:S04]  /*e430*/  LDGSTS.E [R21+0x3e600], [R14.64], !P2 ;  /* 0x3e6000000e157fae */ /* 0x0003e8000d121844 */
[----:B-1----:R-:W4:Y:S04]  /*e440*/  LDL.LU.64 R16, [R1+0x2d8] ;  /* 0x0002d80001107983 */ /* 0x002f280000300a00 */
[----:B------:R-:W4:Y:S01]  /*e450*/  LDL.LU.64 R14, [R1+0x2d0] ;  /* 0x0002d000010e7983 */ /* 0x000f220000300a00 */
[----:B---3--:R-:W-:-:S05]  /*e460*/  IMAD.WIDE R32, R2, 0x4, R12 ;  /* 0x0000000402207825 */ /* 0x008fca00078e020c */
[----:B------:R1:W-:Y:S04]  /*e470*/  STL.64 [R1+0xdd0], R32 ;  /* 0x000dd02001007387 */ /* 0x0003e80000100a00 */
[----:B------:R-:W3:Y:S01]  /*e480*/  LDL.LU.64 R12, [R1+0x2c0] ;  /* 0x0002c000010c7983 */ /* 0x000ee20000300a00 */
[----:B------:R-:W-:-:S04]  /*e490*/  IADD3 R0, R252, -0x42, RZ ;  /* 0xffffffbefc007810 */ /* 0x000fc80007ffe0ff */
[----:B------:R-:W-:Y:S01]  /*e4a0*/  ISETP.GE.U32.AND P4, PT, R0, 0x7fffff7f, PT ;  /* 0x7fffff7f0000780c */ /* 0x000fe20003f86070 */
[----:B--2---:R-:W-:Y:S01]  /*e4b0*/  IMAD.WIDE R30, R2, 0x4, R30 ;  /* 0x00000004021e7825 */ /* 0x004fe200078e021e */
[----:B------:R-:W-:Y:S02]  /*e4c0*/  SHF.L.U32 R3, R3, 0x2, RZ ;  /* 0x0000000203037819 */ /* 0x000fe400000006ff */
[----:B------:R-:W-:Y:S01]  /*e4d0*/  IADD3 R0, R252, -0x46, RZ ;  /* 0xffffffbafc007810 */ /* 0x000fe20007ffe0ff */
[----:B-----5:R-:W-:Y:S01]  /*e4e0*/  IMAD.WIDE R28, R2, 0x4, R28 ;  /* 0x00000004021c7825 */ /* 0x020fe200078e021c */
[----:B------:R-:W-:-:S03]  /*e4f0*/  LOP3.LUT R10, R3, 0x20, RZ, 0x3c, !PT ;  /* 0x00000020030a7812 */ /* 0x000fc600078e3cff */
[----:B----4-:R-:W-:Y:S01]  /*e500*/  IMAD.WIDE R26, R2, 0x4, R26 ;  /* 0x00000004021a7825 */ /* 0x010fe200078e021a */
[----:B------:R-:W-:Y:S01]  /*e510*/  ISETP.GE.U32.AND P6, PT, R0, 0x7fffff7b, PT ;  /* 0x7fffff7b0000780c */ /* 0x000fe20003fc6070 */
[----:B------:R2:W-:Y:S04]  /*e520*/  STL.64 [R1+0xdc8], R30 ;  /* 0x000dc81e01007387 */ /* 0x0005e80000100a00 */
[----:B------:R4:W-:Y:S04]  /*e530*/  STL.64 [R1+0xdc0], R28 ;  /* 0x000dc01c01007387 */ /* 0x0009e80000100a00 */
[----:B------:R5:W-:Y:S04]  /*e540*/  STL.64 [R1+0xdb8], R26 ;  /* 0x000db81a01007387 */ /* 0x000be80000100a00 */
[----:B------:R-:W3:Y:S01]  /*e550*/  LDL.LU.64 R36, [R1+0x2b0] ;  /* 0x0002b00001247983 */ /* 0x000ee20000300a00 */
[----:B------:R-:W-:-:S03]  /*e560*/  IMAD.WIDE R22, R2, 0x4, R22 ;  /* 0x0000000402167825 */ /* 0x000fc600078e0216 */
[----:B------:R1:W-:Y:S04]  /*e570*/  LDGSTS.E [R10+0x20800], [R32.64], !P4 ;  /* 0x20800000200a7fae */ /* 0x0003e8000e121844 */
[----:B------:R-:W3:Y:S01]  /*e580*/  LDL.LU.64 R34, [R1+0x218] ;  /* 0x0002180001227983 */ /* 0x000ee20000300a00 */
[----:B------:R-:W-:-:S03]  /*e590*/  IMAD.WIDE R18, R2, 0x4, R18 ;  /* 0x0000000402127825 */ /* 0x000fc600078e0212 */
[----:B------:R2:W-:Y:S01]  /*e5a0*/  LDGSTS.E [R10+0x20a00], [R30.64], !P4 ;  /* 0x20a000001e0a7fae */ /* 0x0005e2000e121844 */
[----:B------:R-:W-:-:S03]  /*e5b0*/  IMAD.WIDE R40, R2, 0x4, R24 ;  /* 0x0000000402287825 */ /* 0x000fc600078e0218 */
[----:B-1----:R-:W3:Y:S04]  /*e5c0*/  LDL.LU.64 R32, [R1+0x210] ;  /* 0x0002100001207983 */ /* 0x002ee80000300a00 */
[----:B------:R4:W-:Y:S01]  /*e5d0*/  LDGSTS.E [R10+0x20c00], [R28.64], !P4 ;  /* 0x20c000001c0a7fae */ /* 0x0009e2000e121844 */
[----:B------:R-:W-:-:S03]  /*e5e0*/  IMAD.WIDE R38, R2, 0x4, R250 ;  /* 0x0000000402267825 */ /* 0x000fc600078e02fa */
[----:B--2---:R-:W2:Y:S04]  /*e5f0*/  LDL.LU.64 R30, [R1+0x200] ;  /* 0x00020000011e7983 */ /* 0x004ea80000300a00 */
[----:B------:R1:W-:Y:S04]  /*e600*/  STL.64 [R1+0xd88], R22 ;  /* 0x000d881601007387 */ /* 0x0003e80000100a00 */
[----:B----4-:R-:W4:Y:S04]  /*e610*/  LDL.LU.64 R28, [R1+0x1f0] ;  /* 0x0001f000011c7983 */ /* 0x010f280000300a00 */
[----:B------:R1:W-:Y:S04]  /*e620*/  STL.64 [R1+0xd80], R18 ;  /* 0x000d801201007387 */ /* 0x0003e80000100a00 */
[----:B------:R5:W-:Y:S04]  /*e630*/  LDGSTS.E [R10+0x20e00], [R26.64], !P4 ;  /* 0x20e000001a0a7fae */ /* 0x000be8000e121844 */
[----:B------:R1:W-:Y:S04]  /*e640*/  STL.64 [R1+0xd78], R40 ;  /* 0x000d782801007387 */ /* 0x0003e80000100a00 */
[----:B------:R1:W-:Y:S04]  /*e650*/  LDGSTS.E [R10+0x22800], [R22.64], !P6 ;  /* 0x22800000160a7fae */ /* 0x0003e8000f121844 */
[----:B-----5:R-:W5:Y:S04]  /*e660*/  LDL.LU.64 R26, [R1+0x158] ;  /* 0x00015800011a7983 */ /* 0x020f680000300a00 */
[----:B------:R3:W-:Y:S04]  /*e670*/  STL.64 [R1+0x448], R38 ;  /* 0x0004482601007387 */ /* 0x0007e80000100a00 */
[----:B------:R-:W5:Y:S04]  /*e680*/  LDL.LU.64 R24, [R1+0x150] ;  /* 0x0001500001187983 */ /* 0x000f680000300a00 */
[----:B------:R1:W-:Y:S01]  /*e690*/  LDGSTS.E [R10+0x22a00], [R18.64], !P6 ;  /* 0x22a00000120a7fae */ /* 0x0003e2000f121844 */
[----:B------:R-:W-:-:S03]  /*e6a0*/  IMAD.WIDE R42, R2, 0x4, R16 ;  /* 0x00000004022a7825 */ /* 0x000fc600078e0210 */
[----:B-1----:R-:W5:Y:S04]  /*e6b0*/  LDL.LU.64 R22, [R1+0x140] ;  /* 0x0001400001167983 */ /* 0x002f680000300a00 */
[----:B------:R1:W-:Y:S04]  /*e6c0*/  LDGSTS.E [R10+0x22c00], [R40.64], !P6 ;  /* 0x22c00000280a7fae */ /* 0x0003e8000f121844 */
[----:B------:R-:W5:Y:S04]  /*e6d0*/  LDL.LU.64 R18, [R1+0x130] ;  /* 0x0001300001127983 */ /* 0x000f680000300a00 */
[----:B------:R3:W-:Y:S01]  /*e6e0*/  LDGSTS.E [R10+0x22e00], [R38.64], !P6 ;  /* 0x22e00000260a7fae */ /* 0x0007e2000f121844 */
[----:B-1----:R-:W-:-:S03]  /*e6f0*/  IMAD.WIDE R40, R2, 0x4, R14 ;  /* 0x0000000402287825 */ /* 0x002fc600078e020e */
[----:B------:R-:W5:Y:S04]  /*e700*/  LDL.LU.64 R250, [R1+0x98] ;  /* 0x0000980001fa7983 */ /* 0x000f680000300a00 */
[----:B------:R-:W-:Y:S04]  /*e710*/  STL.64 [R1+0x450], R42 ;  /* 0x0004502a01007387 */ /* 0x000fe80000100a00 */
[----:B------:R-:W5:Y:S04]  /*e720*/  LDL.LU.64 R16, [R1+0x90] ;  /* 0x0000900001107983 */ /* 0x000f680000300a00 */
[----:B------:R-:W-:Y:S04]  /*e730*/  STL.64 [R1+0xd50], R40 ;  /* 0x000d502801007387 */ /* 0x000fe80000100a00 */
[----:B------:R-:W5:Y:S01]  /*e740*/  LDL.LU.64 R14, [R1+0x80] ;  /* 0x00008000010e7983 */ /* 0x000f620000300a00 */
[----:B---3--:R-:W-:-:S05]  /*e750*/  IMAD.WIDE R38, R2, 0x4, R12 ;  /* 0x0000000402267825 */ /* 0x008fca00078e020c */
[----:B------:R-:W-:Y:S04]  /*e760*/  STL.64 [R1+0xd48], R38 ;  /* 0x000d482601007387 */ /* 0x000fe80000100a00 */
[----:B------:R-:W3:Y:S01]  /*e770*/  LDL.LU.64 R12, [R1+0x70] ;  /* 0x00007000010c7983 */ /* 0x000ee20000300a00 */
[----:B------:R-:W-:-:S04]  /*e780*/  IADD3 R0, R252, -0x4a, RZ ;  /* 0xffffffb6fc007810 */ /* 0x000fc80007ffe0ff */
[----:B------:R-:W-:Y:S02]  /*e790*/  ISETP.GE.U32.AND P2, PT, R0, 0x7fffff77, PT ;  /* 0x7fffff770000780c */ /* 0x000fe40003f46070 */
[----:B------:R-:W-:-:S04]  /*e7a0*/  IADD3 R0, R252, -0x4e, RZ ;  /* 0xffffffb2fc007810 */ /* 0x000fc80007ffe0ff */
[----:B------:R-:W-:Y:S02]  /*e7b0*/  ISETP.GE.U32.AND P4, PT, R0, 0x7fffff73, PT ;  /* 0x7fffff730000780c */ /* 0x000fe40003f86070 */
[----:B------:R-:W-:-:S04]  /*e7c0*/  IADD3 R0, R252, -0x52, RZ ;  /* 0xffffffaefc007810 */ /* 0x000fc80007ffe0ff */
[----:B------:R-:W-:Y:S01]  /*e7d0*/  ISETP.GE.U32.AND P6, PT, R0, 0x7fffff6f, PT ;  /* 0x7fffff6f0000780c */ /* 0x000fe20003fc6070 */
[----:B------:R1:W-:Y:S01]  /*e7e0*/  LDGSTS.E [R10+0x24800], [R42.64], !P2 ;  /* 0x248000002a0a7fae */ /* 0x0003e2000d121844 */
[----:B------:R-:W-:Y:S01]  /*e7f0*/  IMAD.WIDE R36, R2, 0x4, R36 ;  /* 0x0000000402247825 */ /* 0x000fe200078e0224 */
[----:B------:R-:W-:Y:S02]  /*e800*/  IADD3 R0, R252, -0x56, RZ ;  /* 0xffffffaafc007810 */ /* 0x000fe40007ffe0ff */
[----:B------:R1:W-:Y:S04]  /*e810*/  LDGSTS.E [R10+0x24a00], [R40.64], !P2 ;  /* 0x24a00000280a7fae */ /* 0x0003e8000d121844 */
[----:B------:R1:W-:Y:S01]  /*e820*/  LDGSTS.E [R10+0x24c00], [R38.64], !P2 ;  /* 0x24c00000260a7fae */ /* 0x0003e2000d121844 */
[----:B------:R-:W-:-:S03]  /*e830*/  IMAD.WIDE R34, R2, 0x4, R34 ;  /* 0x0000000402227825 */ /* 0x000fc600078e0222 */
[----:B------:R-:W-:Y:S04]  /*e840*/  STL.64 [R1+0xd40], R36 ;  /* 0x000d402401007387 */ /* 0x000fe80000100a00 */
[----:B------:R1:W-:Y:S01]  /*e850*/  LDGSTS.E [R10+0x24e00], [R36.64], !P2 ;  /* 0x24e00000240a7fae */ /* 0x0003e2000d121844 */
[----:B------:R-:W-:Y:S01]  /*e860*/  IMAD.WIDE R32, R2, 0x4, R32 ;  /* 0x0000000402207825 */ /* 0x000fe200078e0220 */
[----:B------:R-:W-:Y:S02]  /*e870*/  ISETP.GE.U32.AND P2, PT, R0, 0x7fffff6b, PT ;  /* 0x7fffff6b0000780c */ /* 0x000fe40003f46070 */
[----:B------:R-:W-:Y:S01]  /*e880*/  STL.64 [R1+0xd20], R34 ;  /* 0x000d202201007387 */ /* 0x000fe20000100a00 */
[----:B--2---:R-:W-:-:S03]  /*e890*/  IMAD.WIDE R30, R2, 0x4, R30 ;  /* 0x00000004021e7825 */ /* 0x004fc600078e021e */
[----:B------:R2:W-:Y:S01]  /*e8a0*/  LDGSTS.E [R10+0x26800], [R34.64], !P4 ;  /* 0x26800000220a7fae */ /* 0x0005e2000e121844 */
[----:B------:R-:W-:-:S03]  /*e8b0*/  IADD3 R0, R252, -0x5a, RZ ;  /* 0xffffffa6fc007810 */ /* 0x000fc60007ffe0ff */
[----:B------:R-:W-:Y:S01]  /*e8c0*/  STL.64 [R1+0xd18], R32 ;  /* 0x000d182001007387 */ /* 0x000fe20000100a00 */
[----:B----4-:R-:W-:-:S03]  /*e8d0*/  IMAD.WIDE R28, R2, 0x4, R28 ;  /* 0x00000004021c7825 */ /* 0x010fc600078e021c */
[----:B------:R4:W-:Y:S04]  /*e8e0*/  LDGSTS.E [R10+0x26a00], [R32.64], !P4 ;  /* 0x26a00000200a7fae */ /* 0x0009e8000e121844 */
[----:B------:R-:W-:Y:S04]  /*e8f0*/  STL.64 [R1+0xd10], R30 ;  /* 0x000d101e01007387 */ /* 0x000fe80000100a00 */
[----:B------:R1:W-:Y:S04]  /*e900*/  LDGSTS.E [R10+0x26c00], [R30.64], !P4 ;  /* 0x26c000001e0a7fae */ /* 0x0003e8000e121844 */
[----:B------:R-:W-:Y:S04]  /*e910*/  STL.64 [R1+0xd08], R28 ;  /* 0x000d081c01007387 */ /* 0x000fe80000100a00 */
[----:B------:R1:W-:Y:S01]  /*e920*/  LDGSTS.E [R10+0x26e00], [R28.64], !P4 ;  /* 0x26e000001c0a7fae */ /* 0x0003e2000e121844 */
[----:B-----5:R-:W-:Y:S01]  /*e930*/  IMAD.WIDE R26, R2, 0x4, R26 ;  /* 0x00000004021a7825 */ /* 0x020fe200078e021a */
[----:B------:R-:W-:-:S03]  /*e940*/  ISETP.GE.U32.AND P4, PT, R0, 0x7fffff67, PT ;  /* 0x7fffff670000780c */ /* 0x000fc60003f86070 */
[C---:B------:R-:W-:Y:S01]  /*e950*/  IMAD.WIDE R24, R2.reuse, 0x4, R24 ;  /* 0x0000000402187825 */ /* 0x040fe200078e0218 */
[----:B------:R-:W-:Y:S04]  /*e960*/  STL.64 [R1+0xcf0], R26 ;  /* 0x000cf01a01007387 */ /* 0x000fe80000100a00 */
[----:B------:R5:W-:Y:S01]  /*e970*/  LDGSTS.E [R10+0x28800], [R26.64], !P6 ;  /* 0x288000001a0a7fae */ /* 0x000be2000f121844 */
[----:B------:R-:W-:-:S03]  /*e980*/  IMAD.WIDE R22, R2, 0x4, R22 ;  /* 0x0000000402167825 */ /* 0x000fc600078e0216 */
[----:B------:R-:W-:Y:S01]  /*e990*/  STL.64 [R1+0xce8], R24 ;  /* 0x000ce81801007387 */ /* 0x000fe20000100a00 */
[----:B------:R-:W-:-:S03]  /*e9a0*/  IADD3 R0, R252, -0x5e, RZ ;  /* 0xffffffa2fc007810 */ /* 0x000fc60007ffe0ff */
[----:B------:R1:W-:Y:S01]  /*e9b0*/  LDGSTS.E [R10+0x28a00], [R24.64], !P6 ;  /* 0x28a00000180a7fae */ /* 0x0003e2000f121844 */
[----:B------:R-:W-:-:S03]  /*e9c0*/  IMAD.WIDE R18, R2, 0x4, R18 ;  /* 0x0000000402127825 */ /* 0x000fc600078e0212 */
[----:B------:R-:W-:Y:S04]  /*e9d0*/  STL.64 [R1+0xce0], R22 ;  /* 0x000ce01601007387 */ /* 0x000fe80000100a00 */
[----:B------:R1:W-:Y:S04]  /*e9e0*/  LDGSTS.E [R10+0x28c00], [R22.64], !P6 ;  /* 0x28c00000160a7fae */ /* 0x0003e8000f121844 */
[----:B------:R1:W-:Y:S04]  /*e9f0*/  STL.64 [R1+0xcd8], R18 ;  /* 0x000cd81201007387 */ /* 0x0003e80000100a00 */
[----:B------:R1:W-:Y:S01]  /*ea00*/  LDGSTS.E [R10+0x28e00], [R18.64], !P6 ;  /* 0x28e00000120a7fae */ /* 0x0003e2000f121844 */
[----:B------:R-:W-:Y:S01]  /*ea10*/  ISETP.GE.U32.AND P6, PT, R0, 0x7fffff63, PT ;  /* 0x7fffff630000780c */ /* 0x000fe20003fc6070 */
[----:B------:R-:W-:Y:S01]  /*ea20*/  IMAD.WIDE R16, R2, 0x4, R16 ;  /* 0x0000000402107825 */ /* 0x000fe200078e0210 */
[----:B------:R-:W-:-:S03]  /*ea30*/  IADD3 R0, R252, -0x62, RZ ;  /* 0xffffff9efc007810 */ /* 0x000fc60007ffe0ff */
[----:B-1----:R-:W-:-:S04]  /*ea40*/  IMAD.WIDE R18, R2, 0x4, R250 ;  /* 0x0000000402127825 */ /* 0x002fc800078e02fa */
[C---:B------:R-:W-:Y:S01]  /*ea50*/  IMAD.WIDE R14, R2.reuse, 0x4, R14 ;  /* 0x00000004020e7825 */ /* 0x040fe200078e020e */
[----:B------:R1:W-:Y:S04]  /*ea60*/  STL.64 [R1+0xcb0], R18 ;  /* 0x000cb01201007387 */ /* 0x0003e80000100a00 */
[----:B------:R1:W-:Y:S04]  /*ea70*/  LDGSTS.E [R10+0x2a800], [R18.64], !P2 ;  /* 0x2a800000120a7fae */ /* 0x0003e8000d121844 */
[----:B------:R2:W-:Y:S04]  /*ea80*/  STL.64 [R1+0xca8], R16 ;  /* 0x000ca81001007387 */ /* 0x0005e80000100a00 */
[----:B------:R2:W-:Y:S01]  /*ea90*/  LDGSTS.E [R10+0x2aa00], [R16.64], !P2 ;  /* 0x2aa00000100a7fae */ /* 0x0005e2000d121844 */
[----:B-1----:R-:W-:-:S03]  /*eaa0*/  IMAD.WIDE R18, R2, 0x4, R248 ;  /* 0x0000000402127825 */ /* 0x002fc600078e02f8 */
[----:B------:R1:W-:Y:S04]  /*eab0*/  STL.64 [R1+0xca0], R14 ;  /* 0x000ca00e01007387 */ /* 0x0003e80000100a00 */
[----:B------:R1:W-:Y:S01]  /*eac0*/  LDGSTS.E [R10+0x2ac00], [R14.64], !P2 ;  /* 0x2ac000000e0a7fae */ /* 0x0003e2000d121844 */
[----:B--2---:R-:W-:-:S03]  /*ead0*/  IMAD.WIDE R16, R2, 0x4, R246 ;  /* 0x0000000402107825 */ /* 0x004fc600078e02f6 */
[----:B------:R-:W2:Y:S01]  /*eae0*/  S2R R3, SR_TID.X ;  /* 0x0000000000037919 */ /* 0x000ea20000002100 */
[----:B-1----:R-:W-:-:S04]  /*eaf0*/  IMAD.WIDE R14, R2, 0x4, R90 ;  /* 0x00000004020e7825 */ /* 0x002fc800078e025a */
[----:B------:R-:W-:-:S04]  /*eb00*/  IMAD.WIDE R28, R2, 0x4, R110 ;  /* 0x00000004021c7825 */ /* 0x000fc800078e026e */
[----:B-----5:R-:W-:-:S04]  /*eb10*/  IMAD.WIDE R26, R2, 0x4, R112 ;  /* 0x00000004021a7825 */ /* 0x020fc800078e0270 */
[----:B------:R-:W-:-:S04]  /*eb20*/  IMAD.WIDE R24, R2, 0x4, R114 ;  /* 0x0000000402187825 */ /* 0x000fc800078e0272 */
[----:B------:R-:W-:Y:S01]  /*eb30*/  IMAD.WIDE R22, R2, 0x4, R116 ;  /* 0x0000000402167825 */ /* 0x000fe200078e0274 */
[----:B--2---:R-:W-:-:S03]  /*eb40*/  LOP3.LUT R249, R3, 0x3f, RZ, 0xc0, !PT ;  /* 0x0000003f03f97812 */ /* 0x004fc600078ec0ff */
[----:B------:R-:W-:-:S05]  /*eb50*/  IMAD.MOV.U32 R3, RZ, RZ, 0x3f ;  /* 0x0000003fff037424 */ /* 0x000fca00078e00ff */
[----:B------:R-:W-:Y:S01]  /*eb60*/  IADD3 R3, R3, c[0x0][0x180], RZ ;  /* 0x0000600003037a10 */ /* 0x000fe20007ffe0ff */
[----:B---3--:R-:W-:-:S05]  /*eb70*/  IMAD.WIDE R12, R2, 0x4, R12 ;  /* 0x00000004020c7825 */ /* 0x008fca00078e020c */
        /* <DEDUP_REMOVED lines=16> */
[----:B--2---:R-:W-:Y:S02]  /*ec80*/  IMAD.WIDE R14, R2, 0x4, R98 ;  /* 0x00000004020e7825 */ /* 0x004fe400078e0262 */
        /* <DEDUP_REMOVED lines=14> */
[----:B------:R2:W-:Y:S01]  /*ed70*/  LDGSTS.E [R10+0x30800], [R18.64], !P2 ;  /* 0x30800000120a7fae */ /* 0x0005e2000d121844 */
[----:B------:R-:W-:-:S03]  /*ed80*/  IADD3 R0, R252, -0x6e, RZ ;  /* 0xffffff92fc007810 */ /* 0x000fc60007ffe0ff */
[----:B------:R3:W-:Y:S01]  /*ed90*/  LDGSTS.E [R10+0x30a00], [R16.64], !P2 ;  /* 0x30a00000100a7fae */ /* 0x0007e2000d121844 */
[----:B-1----:R-:W-:-:S03]  /*eda0*/  IMAD.WIDE R12, R2, 0x4, R108 ;  /* 0x00000004020c7825 */ /* 0x002fc600078e026c */
[----:B------:R2:W-:Y:S04]  /*edb0*/  STL.64 [R1+0xbf0], R18 ;  /* 0x000bf01201007387 */ /* 0x0005e80000100a00 */
[----:B------:R1:W-:Y:S04]  /*edc0*/  LDGSTS.E [R10+0x30c00], [R14.64], !P2 ;  /* 0x30c000000e0a7fae */ /* 0x0003e8000d121844 */
[----:B------:R5:W-:Y:S01]  /*edd0*/  LDGSTS.E [R10+0x30e00], [R12.64], !P2 ;  /* 0x30e000000c0a7fae */ /* 0x000be2000d121844 */
[----:B------:R-:W-:Y:S01]  /*ede0*/  ISETP.GE.U32.AND P2, PT, R0, 0x7fffff53, PT ;  /* 0x7fffff530000780c */ /* 0x000fe20003f46070 */
[----:B--2---:R-:W-:-:S02]  /*edf0*/  IMAD.WIDE R18, R2, 0x4, R118 ;  /* 0x0000000402127825 */ /* 0x004fc400078e0276 */
[----:B------:R3:W-:Y:S04]  /*ee00*/  STL.64 [R1+0xbe8], R16 ;  /* 0x000be81001007387 */ /* 0x0007e80000100a00 */
[----:B------:R1:W-:Y:S04]  /*ee10*/  STL.64 [R1+0xbe0], R14 ;  /* 0x000be00e01007387 */ /* 0x0003e80000100a00 */
[----:B------:R5:W-:Y:S04]  /*ee20*/  STL.64 [R1+0xbd8], R12 ;  /* 0x000bd80c01007387 */ /* 0x000be80000100a00 */
[----:B------:R-:W-:Y:S01]  /*ee30*/  STL.64 [R1+0xbc0], R28 ;  /* 0x000bc01c01007387 */ /* 0x000fe20000100a00 */
[----:B---3--:R-:W-:-:S03]  /*ee40*/  IMAD.WIDE R16, R2, 0x4, R120 ;  /* 0x0000000402107825 */ /* 0x008fc600078e0278 */
[----:B------:R2:W-:Y:S01]  /*ee50*/  LDGSTS.E [R10+0x32800], [R28.64], !P4 ;  /* 0x328000001c0a7fae */ /* 0x0005e2000e121844 */
[----:B-1----:R-:W-:-:S03]  /*ee60*/  IMAD.WIDE R14, R2, 0x4, R122 ;  /* 0x00000004020e7825 */ /* 0x002fc600078e027a */
[----:B------:R1:W-:Y:S01]  /*ee70*/  STL.64 [R1+0xdf8], R18 ;  /* 0x000df81201007387 */ /* 0x0003e20000100a00 */
[----:B-----5:R-:W-:-:S03]  /*ee80*/  IMAD.WIDE R12, R2, 0x4, R124 ;  /* 0x00000004020c7825 */ /* 0x020fc600078e027c */
[----:B------:R3:W-:Y:S01]  /*ee90*/  LDGSTS.E [R10+0x32a00], [R26.64], !P4 ;  /* 0x32a000001a0a7fae */ /* 0x0007e2000e121844 */
[----:B------:R-:W-:-:S03]  /*eea0*/  IADD3 R0, R252, -0xc0, RZ ;  /* 0xffffff40fc007810 */ /* 0x000fc60007ffe0ff */
[----:B------:R-:W-:Y:S04]  /*eeb0*/  STL.64 [R1+0xae8], R26 ;  /* 0x000ae81a01007387 */ /* 0x000fe80000100a00 */
[----:B------:R5:W-:Y:S04]  /*eec0*/  LDGSTS.E [R10+0x32c00], [R24.64], !P4 ;  /* 0x32c00000180a7fae */ /* 0x000be8000e121844 */
[----:B------:R-:W-:Y:S04]  /*eed0*/  STL.64 [R1+0xae0], R24 ;  /* 0x000ae01801007387 */ /* 0x000fe80000100a00 */
[----:B------:R1:W-:Y:S04]  /*eee0*/  LDGSTS.E [R10+0x32e00], [R22.64], !P4 ;  /* 0x32e00000160a7fae */ /* 0x0003e8000e121844 */
[----:B------:R-:W-:Y:S04]  /*eef0*/  STL.64 [R1+0xad8], R22 ;  /* 0x000ad81601007387 */ /* 0x000fe80000100a00 */
[----:B------:R1:W-:Y:S04]  /*ef00*/  LDGSTS.E [R10+0x34800], [R18.64], !P6 ;  /* 0x34800000120a7fae */ /* 0x0003e8000f121844 */
        /* <DEDUP_REMOVED lines=9> */
[----:B------:R-:W-:Y:S01]  /*efa0*/  ISETP.GE.AND P6, PT, R249, R0, PT ;  /* 0x00000000f900720c */ /* 0x000fe20003fc6270 */
[----:B-1----:R-:W-:Y:S02]  /*efb0*/  IMAD.WIDE R14, R2, 0x4, R130 ;  /* 0x00000004020e7825 */ /* 0x002fe400078e0282 */
[----:B------:R1:W-:Y:S01]  /*efc0*/  LDGSTS.E [R10+0x36800], [R18.64], !P2 ;  /* 0x36800000120a7fae */ /* 0x0003e2000d121844 */
[----:B------:R-:W-:-:S03]  /*efd0*/  IADD3 R0, R252, -0x72, RZ ;  /* 0xffffff8efc007810 */ /* 0x000fc60007ffe0ff */
[----:B------:R1:W-:Y:S01]  /*efe0*/  LDGSTS.E [R10+0x36a00], [R16.64], !P2 ;  /* 0x36a00000100a7fae */ /* 0x0003e2000d121844 */
[----:B--2---:R-:W-:-:S03]  /*eff0*/  IMAD.WIDE R12, R2, 0x4, R132 ;  /* 0x00000004020c7825 */ /* 0x004fc600078e0284 */
[----:B------:R2:W-:Y:S04]  /*f000*/  LDGSTS.E [R10+0x36c00], [R14.64], !P2 ;  /* 0x36c000000e0a7fae */ /* 0x0005e8000d121844 */
[----:B------:R1:W-:Y:S01]  /*f010*/  LDGSTS.E [R10+0x36e00], [R12.64], !P2 ;  /* 0x36e000000c0a7fae */ /* 0x0003e2000d121844 */
[----:B------:R-:W-:Y:S02]  /*f020*/  ISETP.GE.U32.AND P2, PT, R0, 0x7fffff4f, PT ;  /* 0x7fffff4f0000780c */ /* 0x000fe40003f46070 */
[----:B------:R-:W-:Y:S02]  /*f030*/  SEL R0, RZ, 0x4, P1 ;  /* 0x00000004ff007807 */ /* 0x000fe40000800000 */
[----:B------:R-:W-:Y:S02]  /*f040*/  ISETP.GT.AND P1, PT, R3, 0x7f, PT ;  /* 0x0000007f0300780c */ /* 0x000fe40003f24270 */
[----:B------:R-:W-:Y:S01]  /*f050*/  IADD3 R3, R252, -0x76, RZ ;  /* 0xffffff8afc037810 */ /* 0x000fe20007ffe0ff */
[----:B------:R1:W-:Y:S01]  /*f060*/  STL.64 [R1+0xb70], R18 ;  /* 0x000b701201007387 */ /* 0x0003e20000100a00 */
[----:B------:R-:W-:-:S02]  /*f070*/  SEL R0, R0, RZ, P1 ;  /* 0x000000ff00007207 */ /* 0x000fc40000800000 */
[----:B------:R-:W-:Y:S01]  /*f080*/  ISETP.GE.U32.AND P1, PT, R3, 0x7fffff4b, PT ;  /* 0x7fffff4b0300780c */ /* 0x000fe20003f26070 */
[----:B------:R2:W-:Y:S04]  /*f090*/  STL.64 [R1+0xb68], R16 ;  /* 0x000b681001007387 */ /* 0x0005e80000100a00 */
[----:B------:R3:W-:Y:S01]  /*f0a0*/  STL.64 [R1+0xb60], R14 ;  /* 0x000b600e01007387 */ /* 0x0007e20000100a00 */
[----:B-1----:R-:W-:-:S03]  /*f0b0*/  IMAD.WIDE R18, R2, 0x4, R134 ;  /* 0x0000000402127825 */ /* 0x002fc600078e0286 */
[----:B------:R1:W-:Y:S01]  /*f0c0*/  STL.64 [R1+0xad0], R12 ;  /* 0x000ad00c01007387 */ /* 0x0003e20000100a00 */
[----:B--2---:R-:W-:-:S03]  /*f0d0*/  IMAD.WIDE R16, R2, 0x4, R136 ;  /* 0x0000000402107825 */ /* 0x004fc600078e0288 */
[----:B------:R2:W-:Y:S01]  /*f0e0*/  STL.64 [R1+0xac8], R18 ;  /* 0x000ac81201007387 */ /* 0x0005e20000100a00 */
[----:B---3--:R-:W-:-:S03]  /*f0f0*/  IMAD.WIDE R14, R2, 0x4, R138 ;  /* 0x00000004020e7825 */ /* 0x008fc600078e028a */
[----:B------:R2:W-:Y:S01]  /*f100*/  LDGSTS.E [R10+0x38800], [R18.64], !P2 ;  /* 0x38800000120a7fae */ /* 0x0005e2000d121844 */
[----:B-1----:R-:W-:-:S03]  /*f110*/  IMAD.WIDE R12, R2, 0x4, R140 ;  /* 0x00000004020c7825 */ /* 0x002fc600078e028c */
[----:B------:R1:W-:Y:S04]  /*f120*/  STL.64 [R1+0xac0], R16 ;  /* 0x000ac01001007387 */ /* 0x0003e80000100a00 */
[----:B------:R1:W-:Y:S01]  /*f130*/  LDGSTS.E [R10+0x38a00], [R16.64], !P2 ;  /* 0x38a00000100a7fae */ /* 0x0003e2000d121844 */
[----:B--2---:R-:W-:-:S03]  /*f140*/  IMAD.WIDE R18, R2, 0x4, R142 ;  /* 0x0000000402127825 */ /* 0x004fc600078e028e */
[----:B------:R-:W-:Y:S04]  /*f150*/  STL.64 [R1+0xab8], R14 ;  /* 0x000ab80e01007387 */ /* 0x000fe80000100a00 */
[----:B------:R2:W-:Y:S04]  /*f160*/  LDGSTS.E [R10+0x38c00], [R14.64], !P2 ;  /* 0x38c000000e0a7fae */ /* 0x0005e8000d121844 */
[----:B------:R3:W-:Y:S01]  /*f170*/  STL.64 [R1+0xab0], R12 ;  /* 0x000ab00c01007387 */ /* 0x0007e20000100a00 */
[----:B-1----:R-:W-:-:S03]  /*f180*/  IMAD.WIDE R16, R2, 0x4, R146 ;  /* 0x0000000402107825 */ /* 0x002fc600078e0292 */
[----:B------:R3:W-:Y:S04]  /*f190*/  LDGSTS.E [R10+0x38e00], [R12.64], !P2 ;  /* 0x38e000000c0a7fae */ /* 0x0007e8000d121844 */
[----:B------:R-:W-:Y:S04]  /*f1a0*/  STL.64 [R1+0xaa8], R18 ;  /* 0x000aa81201007387 */ /* 0x000fe80000100a00 */
[----:B------:R1:W-:Y:S01]  /*f1b0*/  LDGSTS.E [R10+0x3a800], [R18.64], !P1 ;  /* 0x3a800000120a7fae */ /* 0x0003e2000c921844 */
[----:B---3--:R-:W-:-:S05]  /*f1c0*/  IMAD.WIDE R12, R2, 0x4, R144 ;  /* 0x00000004020c7825 */ /* 0x008fca00078e0290 */
[----:B------:R3:W-:Y:S04]  /*f1d0*/  STL.64 [R1+0xaa0], R12 ;  /* 0x000aa00c01007387 */ /* 0x0007e80000100a00 */
[----:B------:R3:W-:Y:S04]  /*f1e0*/  LDGSTS.E [R10+0x3aa00], [R12.64], !P1 ;  /* 0x3aa000000c0a7fae */ /* 0x0007e8000c921844 */
[----:B------:R1:W-:Y:S01]  /*f1f0*/  STL.64 [R1+0xa98], R16 ;  /* 0x000a981001007387 */ /* 0x0003e20000100a00 */
[----:B--2---:R-:W-:Y:S01]  /*f200*/  IMAD.WIDE R14, R2, 0x4, R148 ;  /* 0x00000004020e7825 */ /* 0x004fe200078e0294 */
[----:B------:R-:W-:-:S02]  /*f210*/  IADD3 R3, R252, -0x7a, RZ ;  /* 0xffffff86fc037810 */ /* 0x000fc40007ffe0ff */
[----:B------:R2:W-:Y:S04]  /*f220*/  LDGSTS.E [R10+0x3ac00], [R16.64], !P1 ;  /* 0x3ac00000100a7fae */ /* 0x0005e8000c921844 */
[----:B---3--:R-:W3:Y:S01]  /*f230*/  LDL.LU.64 R12, [R1+0x428] ;  /* 0x00042800010c7983 */ /* 0x008ee20000300a00 */
[----:B------:R-:W-:Y:S01]  /*f240*/  ISETP.GE.U32.AND P2, PT, R3, 0x7fffff47, PT ;  /* 0x7fffff470300780c */ /* 0x000fe20003f46070 */
[C---:B------:R-:W-:Y:S02]  /*f250*/  IMAD.WIDE R22, R2.reuse, 0x4, R150 ;  /* 0x0000000402167825 */ /* 0x040fe400078e0296 */
[----:B------:R4:W-:Y:S02]  /*f260*/  STL.64 [R1+0xa90], R14 ;  /* 0x000a900e01007387 */ /* 0x0009e40000100a00 */
[----:B-1----:R-:W-:-:S02]  /*f270*/  IMAD.WIDE R18, R2, 0x4, R152 ;  /* 0x0000000402127825 */ /* 0x002fc400078e0298 */
[----:B------:R-:W3:Y:S02]  /*f280*/  LDL.LU.64 R30, [R1+0x420] ;  /* 0x00042000011e7983 */ /* 0x000ee40000300a00 */
[----:B--2---:R-:W-:Y:S02]  /*f290*/  IMAD.WIDE R16, R2, 0x4, R154 ;  /* 0x0000000402107825 */ /* 0x004fe400078e029a */
[----:B------:R-:W2:Y:S01]  /*f2a0*/  LDL.LU.64 R28, [R1+0x418] ;  /* 0x00041800011c7983 */ /* 0x000ea20000300a00 */
[----:B------:R-:W-:-:S03]  /*f2b0*/  IADD3 R3, R252, -0x7e, RZ ;  /* 0xffffff82fc037810 */ /* 0x000fc60007ffe0ff */
[----:B------:R-:W2:Y:S04]  /*f2c0*/  LDL.LU.64 R26, [R1+0x408] ;  /* 0x00040800011a7983 */ /* 0x000ea80000300a00 */
[----:B------:R4:W-:Y:S01]  /*f2d0*/  LDGSTS.E [R10+0x3ae00], [R14.64], !P1 ;  /* 0x3ae000000e0a7fae */ /* 0x0009e2000c921844 */
[----:B------:R-:W-:-:S03]  /*f2e0*/  ISETP.GE.U32.AND P1, PT, R3, 0x7fffff43, PT ;  /* 0x7fffff430300780c */ /* 0x000fc60003f26070 */
[----:B------:R1:W-:Y:S04]  /*f2f0*/  STL.64 [R1+0xa88], R22 ;  /* 0x000a881601007387 */ /* 0x0003e80000100a00 */
[----:B------:R1:W-:Y:S01]  /*f300*/  STL.64 [R1+0xa80], R18 ;  /* 0x000a801201007387 */ /* 0x0003e20000100a00 */
[----:B----4-:R-:W-:-:S03]  /*f310*/  IMAD.WIDE R14, R2, 0x4, R156 ;  /* 0x00000004020e7825 */ /* 0x010fc600078e029c */
[----:B------:R4:W-:Y:S04]  /*f320*/  STL.64 [R1+0xa78], R16 ;  /* 0x000a781001007387 */ /* 0x0009e80000100a00 */
[----:B------:R1:W-:Y:S04]  /*f330*/  STL.64 [R1+0xa70], R14 ;  /* 0x000a700e01007387 */ /* 0x0003e80000100a00 */
[----:B-----5:R-:W5:Y:S04]  /*f340*/  LDL.LU.64 R24, [R1+0x368] ;  /* 0x0003680001187983 */ /* 0x020f680000300a00 */
[----:B------:R1:W-:Y:S01]  /*f350*/  LDGSTS.E [R10+0x3c800], [R22.64], !P2 ;  /* 0x3c800000160a7fae */ /* 0x0003e2000d121844 */
[----:B------:R-:W-:-:S03]  /*f360*/  IMAD.WIDE R34, R2, 0x4, R158 ;  /* 0x0000000402227825 */ /* 0x000fc600078e029e */
[----:B------:R4:W-:Y:S01]  /*f370*/  LDGSTS.E [R10+0x3ca00], [R18.64], !P2 ;  /* 0x3ca00000120a7fae */ /* 0x0009e2000d121844 */
[----:B------:R-:W-:-:S03]  /*f380*/  IMAD.WIDE R32, R2, 0x4, R160 ;  /* 0x0000000402207825 */ /* 0x000fc600078e02a0 */
[----:B------:R4:W-:Y:S04]  /*f390*/  LDGSTS.E [R10+0x3cc00], [R16.64], !P2 ;  /* 0x3cc00000100a7fae */ /* 0x0009e8000d121844 */
[----:B-1----:R-:W5:Y:S04]  /*f3a0*/  LDL.LU.64 R22, [R1+0x360] ;  /* 0x0003600001167983 */ /* 0x002f680000300a00 */
[----:B------:R-:W5:Y:S01]  /*f3b0*/  LDL.LU.64 R250, [R1+0x358] ;  /* 0x0003580001fa7983 */ /* 0x000f620000300a00 */
[----:B----4-:R-:W-:-:S03]  /*f3c0*/  IMAD.WIDE R18, R2, 0x4, R162 ;  /* 0x0000000402127825 */ /* 0x010fc600078e02a2 */
[----:B------:R-:W4:Y:S04]  /*f3d0*/  LDL.LU.64 R16, [R1+0x348] ;  /* 0x0003480001107983 */ /* 0x000f280000300a00 */
[----:B------:R1:W-:Y:S04]  /*f3e0*/  LDGSTS.E [R10+0x3ce00], [R14.64], !P2 ;  /* 0x3ce000000e0a7fae */ /* 0x0003e8000d121844 */
[----:B------:R-:W-:Y:S04]  /*f3f0*/  STL.64 [R1+0xa68], R34 ;  /* 0x000a682201007387 */ /* 0x000fe80000100a00 */
[----:B------:R3:W-:Y:S01]  /*f400*/  LDGSTS.E [R10+0x3e800], [R34.64], !P1 ;  /* 0x3e800000220a7fae */ /* 0x0007e2000c921844 */
[----:B-1----:R-:W-:-:S03]  /*f410*/  IMAD.WIDE R14, R2, 0x4, R164 ;  /* 0x00000004020e7825 */ /* 0x002fc600078e02a4 */
[----:B------:R-:W-:Y:S04]  /*f420*/  STL.64 [R1+0xa60], R32 ;  /* 0x000a602001007387 */ /* 0x000fe80000100a00 */
[----:B------:R3:W-:Y:S04]  /*f430*/  LDGSTS.E [R10+0x3ea00], [R32.64], !P1 ;  /* 0x3ea00000200a7fae */ /* 0x0007e8000c921844 */
[----:B------:R1:W-:Y:S04]  /*f440*/  STL.64 [R1+0xa58], R18 ;  /* 0x000a581201007387 */ /* 0x0003e80000100a00 */
[----:B------:R1:W-:Y:S04]  /*f450*/  LDGSTS.E [R10+0x3ec00], [R18.64], !P1 ;  /* 0x3ec00000120a7fae */ /* 0x0003e8000c921844 */
[----:B------:R1:W-:Y:S04]  /*f460*/  STL.64 [R1+0xa50], R14 ;  /* 0x000a500e01007387 */ /* 0x0003e80000100a00 */
[----:B------:R1:W-:Y:S02]  /*f470*/  LDGSTS.E [R10+0x3ee00], [R14.64], !P1 ;  /* 0x3ee000000e0a7fae */ /* 0x0003e4000c921844 */
[----:B-1----:R-:W-:-:S02]  /*f480*/  LOP3.LUT R19, R11, 0x40, RZ, 0x3c, !PT ;  /* 0x000000400b137812 */ /* 0x002fc400078e3cff */
[----:B------:R-:W4:Y:S01]  /*f490*/  LDL.LU.64 R14, [R1+0x2a8] ;  /* 0x0002a800010e7983 */ /* 0x000f220000300a00 */
[----:B---3--:R-:W-:-:S03]  /*f4a0*/  IMAD.WIDE R32, R2, 0x4, R12 ;  /* 0x0000000402207825 */ /* 0x008fc600078e020c */
[----:B------:R-:W3:Y:S04]  /*f4b0*/  LDL.LU.64 R12, [R1+0x2a0] ;  /* 0x0002a000010c7983 */ /* 0x000ee80000300a00 */
[----:B------:R1:W-:Y:S04]  /*f4c0*/  STL.64 [R1+0xdb0], R32 ;  /* 0x000db02001007387 */ /* 0x0003e80000100a00 */
[----:B------:R-:W3:Y:S01]  /*f4d0*/  LDL.LU.64 R10, [R1+0x290] ;  /* 0x00029000010a7983 */ /* 0x000ee20000300a00 */
[----:B------:R-:W-:Y:S01]  /*f4e0*/  IADD3 R3, R252, -0x43, RZ ;  /* 0xffffffbdfc037810 */ /* 0x000fe20007ffe0ff */
[----:B------:R-:W-:-:S03]  /*f4f0*/  IMAD.WIDE R30, R2, 0x4, R30 ;  /* 0x00000004021e7825 */ /* 0x000fc600078e021e */
[----:B------:R-:W-:Y:S01]  /*f500*/  ISETP.GE.U32.AND P2, PT, R3, 0x7fffff7e, PT ;  /* 0x7fffff7e0300780c */ /* 0x000fe20003f46070 */
[----:B--2---:R-:W-:Y:S01]  /*f510*/  IMAD.WIDE R28, R2, 0x4, R28 ;  /* 0x00000004021c7825 */ /* 0x004fe200078e021c */
[----:B------:R-:W-:-:S03]  /*f520*/  IADD3 R3, R252, -0x47, RZ ;  /* 0xffffffb9fc037810 */ /* 0x000fc60007ffe0ff */
[----:B------:R-:W-:Y:S01]  /*f530*/  IMAD.WIDE R26, R2, 0x4, R26 ;  /* 0x00000004021a7825 */ /* 0x000fe200078e021a */
[----:B------:R2:W-:Y:S01]  /*f540*/  STL.64 [R1+0xa48], R30 ;  /* 0x000a481e01007387 */ /* 0x0005e20000100a00 */
[----:B------:R-:W-:-:S03]  /*f550*/  ISETP.GE.U32.AND P1, PT, R3, 0x7fffff7a, PT ;  /* 0x7fffff7a0300780c */ /* 0x000fc60003f26070 */
[----:B------:R1:W-:Y:S04]  /*f560*/  STL.64 [R1+0xa40], R28 ;  /* 0x000a401c01007387 */ /* 0x0003e80000100a00 */
[----:B------:R1:W-:Y:S04]  /*f570*/  STL.64 [R1+0xa38], R26 ;  /* 0x000a381a01007387 */ /* 0x0003e80000100a00 */
[----:B------:R-:W3:Y:S04]  /*f580*/  LDL.LU.64 R36, [R1+0x280] ;  /* 0x0002800001247983 */ /* 0x000ee80000300a00 */
[----:B------:R1:W-:Y:S01]  /*f590*/  LDGSTS.E [R19+0x21000], [R32.64], !P2 ;  /* 0x2100000020137fae */ /* 0x0003e2000d121844 */
[----:B-----5:R-:W-:-:S03]  /*f5a0*/  IMAD.WIDE R24, R2, 0x4, R24 ;  /* 0x0000000402187825 */ /* 0x020fc600078e0218 */
[----:B------:R-:W5:Y:S04]  /*f5b0*/  LDL.LU.64 R34, [R1+0x1e8] ;  /* 0x0001e80001227983 */ /* 0x000f680000300a00 */
[----:B------:R2:W-:Y:S04]  /*f5c0*/  LDGSTS.E [R19+0x21200], [R30.64], !P2 ;  /* 0x212000001e137fae */ /* 0x0005e8000d121844 */
[----:B-1----:R-:W5:Y:S04]  /*f5d0*/  LDL.LU.64 R32, [R1+0x1e0] ;  /* 0x0001e00001207983 */ /* 0x002f680000300a00 */
[----:B------:R1:W-:Y:S01]  /*f5e0*/  LDGSTS.E [R19+0x21400], [R28.64], !P2 ;  /* 0x214000001c137fae */ /* 0x0003e2000d121844 */
[----:B------:R-:W-:-:S03]  /*f5f0*/  IMAD.WIDE R22, R2, 0x4, R22 ;  /* 0x0000000402167825 */ /* 0x000fc600078e0216 */
[----:B--2---:R-:W2:Y:S01]  /*f600*/  LDL.LU.64 R30, [R1+0x1d0] ;  /* 0x0001d000011e7983 */ /* 0x004ea20000300a00 */
[----:B------:R-:W-:-:S03]  /*f610*/  IMAD.WIDE R38, R2, 0x4, R250 ;  /* 0x0000000402267825 */ /* 0x000fc600078e02fa */
[----:B------:R4:W-:Y:S02]  /*f620*/  STL.64 [R1+0xa30], R24 ;  /* 0x000a301801007387 */ /* 0x0009e40000100a00 */
[C---:B----4-:R-:W-:Y:S02]  /*f630*/  IMAD.WIDE R16, R2.reuse, 0x4, R16 ;  /* 0x0000000402107825 */ /* 0x050fe400078e0210 */
[----:B-1----:R-:W4:Y:S04]  /*f640*/  LDL.LU.64 R28, [R1+0x1c0] ;  /* 0x0001c000011c7983 */ /* 0x002f280000300a00 */
[----:B------:R1:W-:Y:S04]  /*f650*/  STL.64 [R1+0xa28], R22 ;  /* 0x000a281601007387 */ /* 0x0003e80000100a00 */
[----:B------:R1:W-:Y:S04]  /*f660*/  LDGSTS.E [R19+0x21600], [R26.64], !P2 ;  /* 0x216000001a137fae */ /* 0x0003e8000d121844 */
[----:B------:R-:W-:Y:S04]  /*f670*/  STL.64 [R1+0xa20], R38 ;  /* 0x000a202601007387 */ /* 0x000fe80000100a00 */
[----:B------:R1:W-:Y:S04]  /*f680*/  LDGSTS.E [R19+0x23000], [R24.64], !P1 ;  /* 0x2300000018137fae */ /* 0x0003e8000c921844 */
[----:B-1----:R-:W4:Y:S04]  /*f690*/  LDL.LU.64 R26, [R1+0x128] ;  /* 0x00012800011a7983 */ /* 0x002f280000300a00 */
[----:B------:R1:W-:Y:S04]  /*f6a0*/  STL.64 [R1+0xa18], R16 ;  /* 0x000a181001007387 */ /* 0x0003e80000100a00 */
[----:B------:R1:W-:Y:S04]  /*f6b0*/  LDGSTS.E [R19+0x23200], [R22.64], !P1 ;  /* 0x2320000016137fae */ /* 0x0003e8000c921844 */
[----:B------:R-:W4:Y:S04]  /*f6c0*/  LDL.LU.64 R24, [R1+0x120] ;  /* 0x0001200001187983 */ /* 0x000f280000300a00 */
[----:B------:R3:W-:Y:S04]  /*f6d0*/  LDGSTS.E [R19+0x23400], [R38.64], !P1 ;  /* 0x2340000026137fae */ /* 0x0007e8000c921844 */
[----:B-1----:R-:W4:Y:S04]  /*f6e0*/  LDL.LU.64 R22, [R1+0x110] ;  /* 0x0001100001167983 */ /* 0x002f280000300a00 */
[----:B------:R-:W4:Y:S01]  /*f6f0*/  LDL.LU.64 R250, [R1+0x100] ;  /* 0x0001000001fa7983 */ /* 0x000f220000300a00 */
[----:B------:R-:W-:-:S03]  /*f700*/  IMAD.WIDE R42, R2, 0x4, R14 ;  /* 0x00000004022a7825 */ /* 0x000fc600078e020e */
[----:B------:R1:W-:Y:S04]  /*f710*/  LDGSTS.E [R19+0x23600], [R16.64], !P1 ;  /* 0x2360000010137fae */ /* 0x0003e8000c921844 */
[----:B-1----:R-:W4:Y:S04]  /*f720*/  LDL.LU.64 R16, [R1+0x68] ;  /* 0x0000680001107983 */ /* 0x002f280000300a00 */
[----:B------:R-:W-:Y:S04]  /*f730*/  STL.64 [R1+0xa10], R42 ;  /* 0x000a102a01007387 */ /* 0x000fe80000100a00 */
[----:B------:R-:W4:Y:S01]  /*f740*/  LDL.LU.64 R14, [R1+0x60] ;  /* 0x00006000010e7983 */ /* 0x000f220000300a00 */
[----:B---3--:R-:W-:-:S05]  /*f750*/  IMAD.WIDE R40, R2, 0x4, R12 ;  /* 0x0000000402287825 */ /* 0x008fca00078e020c */
[----:B------:R-:W-:Y:S01]  /*f760*/  STL.64 [R1+0xa08], R40 ;  /* 0x000a082801007387 */ /* 0x000fe20000100a00 */
[----:B------:R-:W-:-:S03]  /*f770*/  IMAD.WIDE R38, R2, 0x4, R10 ;  /* 0x0000000402267825 */ /* 0x000fc600078e020a */
[----:B------:R-:W3:Y:S04]  /*f780*/  LDL.LU.64 R12, [R1+0x50] ;  /* 0x00005000010c7983 */ /* 0x000ee80000300a00 */
[----:B------:R-:W-:Y:S04]  /*f790*/  STL.64 [R1+0xa00], R38 ;  /* 0x000a002601007387 */ /* 0x000fe80000100a00 */
[----:B------:R-:W3:Y:S01]  /*f7a0*/  LDL.LU.64 R10, [R1+0x40] ;  /* 0x00004000010a7983 */ /* 0x000ee20000300a00 */
[----:B------:R-:W-:-:S04]  /*f7b0*/  IADD3 R3, R252, -0x4b, RZ ;  /* 0xffffffb5fc037810 */ /* 0x000fc80007ffe0ff */
[----:B------:R-:W-:Y:S02]  /*f7c0*/  ISETP.GE.U32.AND P2, PT, R3, 0x7fffff76, PT ;  /* 0x7fffff760300780c */ /* 0x000fe40003f46070 */
[----:B------:R-:W-:-:S04]  /*f7d0*/  IADD3 R3, R252, -0x4f, RZ ;  /* 0xffffffb1fc037810 */ /* 0x000fc80007ffe0ff */
[----:B------:R-:W-:Y:S01]  /*f7e0*/  ISETP.GE.U32.AND P1, PT, R3, 0x7fffff72, PT ;  /* 0x7fffff720300780c */ /* 0x000fe20003f26070 */
[----:B------:R-:W-:Y:S01]  /*f7f0*/  IMAD.WIDE R36, R2, 0x4, R36 ;  /* 0x0000000402247825 */ /* 0x000fe200078e0224 */
[----:B------:R-:W-:-:S05]  /*f800*/  IADD3 R3, R252, -0x53, RZ ;  /* 0xffffffadfc037810 */ /* 0x000fca0007ffe0ff */
[----:B------:R1:W-:Y:S04]  /*f810*/  LDGSTS.E [R19+0x25000], [R42.64], !P2 ;  /* 0x250000002a137fae */ /* 0x0003e8000d121844 */
[----:B------:R1:W-:Y:S01]  /*f820*/  LDGSTS.E [R19+0x25200], [R40.64], !P2 ;  /* 0x2520000028137fae */ /* 0x0003e2000d121844 */
[----:B-----5:R-:W-:-:S03]  /*f830*/  IMAD.WIDE R34, R2, 0x4, R34 ;  /* 0x0000000402227825 */ /* 0x020fc600078e0222 */
[----:B------:R1:W-:Y:S04]  /*f840*/  LDGSTS.E [R19+0x25400], [R38.64], !P2 ;  /* 0x2540000026137fae */ /* 0x0003e8000d121844 */
[----:B------:R1:W-:Y:S01]  /*f850*/  LDGSTS.E [R19+0x25600], [R36.64], !P2 ;  /* 0x2560000024137fae */ /* 0x0003e2000d121844 */
[----:B------:R-:W-:Y:S01]  /*f860*/  ISETP.GE.U32.AND P2, PT, R3, 0x7fffff6e, PT ;  /* 0x7fffff6e0300780c */ /* 0x000fe20003f46070 */
[C---:B------:R-:W-:Y:S02]  /*f870*/  IMAD.WIDE R32, R2.reuse, 0x4, R32 ;  /* 0x0000000402207825 */ /* 0x040fe400078e0220 */
[----:B------:R-:W-:Y:S02]  /*f880*/  STL.64 [R1+0x9f8], R36 ;  /* 0x0009f82401007387 */ /* 0x000fe40000100a00 */
[----:B--2---:R-:W-:-:S02]  /*f890*/  IMAD.WIDE R30, R2, 0x4, R30 ;  /* 0x00000004021e7825 */ /* 0x004fc400078e021e */
[----:B------:R-:W-:Y:S01]  /*f8a0*/  STL.64 [R1+0x9f0], R34 ;  /* 0x0009f02201007387 */ /* 0x000fe20000100a00 */
[----:B------:R-:W-:-:S03]  /*f8b0*/  IADD3 R3, R252, -0x57, RZ ;  /* 0xffffffa9fc037810 */ /* 0x000fc60007ffe0ff */
[----:B------:R2:W-:Y:S01]  /*f8c0*/  LDGSTS.E [R19+0x27000], [R34.64], !P1 ;  /* 0x2700000022137fae */ /* 0x0005e2000c921844 */
[----:B----4-:R-:W-:-:S03]  /*f8d0*/  IMAD.WIDE R28, R2, 0x4, R28 ;  /* 0x00000004021c7825 */ /* 0x010fc600078e021c */
[----:B------:R-:W-:Y:S04]  /*f8e0*/  STL.64 [R1+0x9e8], R32 ;  /* 0x0009e82001007387 */ /* 0x000fe80000100a00 */
[----:B------:R4:W-:Y:S04]  /*f8f0*/  LDGSTS.E [R19+0x27200], [R32.64], !P1 ;  /* 0x2720000020137fae */ /* 0x0009e8000c921844 */
[----:B------:R-:W-:Y:S04]  /*f900*/  STL.64 [R1+0x9e0], R30 ;  /* 0x0009e01e01007387 */ /* 0x000fe80000100a00 */
[----:B------:R2:W-:Y:S04]  /*f910*/  LDGSTS.E [R19+0x27400], [R30.64], !P1 ;  /* 0x274000001e137fae */ /* 0x0005e8000c921844 */
[----:B------:R1:W-:Y:S04]  /*f920*/  STL.64 [R1+0x9d8], R28 ;  /* 0x0009d81c01007387 */ /* 0x0003e80000100a00 */
[----:B------:R1:W-:Y:S01]  /*f930*/  LDGSTS.E [R19+0x27600], [R28.64], !P1 ;  /* 0x276000001c137fae */ /* 0x0003e2000c921844 */
[----:B------:R-:W-:-:S02]  /*f940*/  ISETP.GE.U32.AND P1, PT, R3, 0x7fffff6a, PT ;  /* 0x7fffff6a0300780c */ /* 0x000fc40003f26070 */
[----:B------:R-:W-:Y:S01]  /*f950*/  IADD3 R3, R252, -0x5b, RZ ;  /* 0xffffffa5fc037810 */ /* 0x000fe20007ffe0ff */
[----:B-1----:R-:W-:-:S04]  /*f960*/  IMAD.WIDE R28, R2, 0x4, R26 ;  /* 0x00000004021c7825 */ /* 0x002fc800078e021a */
[C---:B------:R-:W-:Y:S01]  /*f970*/  IMAD.WIDE R26, R2.reuse, 0x4, R24 ;  /* 0x00000004021a7825 */ /* 0x040fe200078e0218 */
[----:B------:R1:W-:Y:S03]  /*f980*/  LDGSTS.E [R19+0x29000], [R28.64], !P2 ;  /* 0x290000001c137fae */ /* 0x0003e6000d121844 */
[C---:B------:R-:W-:Y:S01]  /*f990*/  IMAD.WIDE R24, R2.reuse, 0x4, R22 ;  /* 0x0000000402187825 */ /* 0x040fe200078e0216 */
[----:B------:R1:W-:Y:S03]  /*f9a0*/  LDGSTS.E [R19+0x29200], [R26.64], !P2 ;  /* 0x292000001a137fae */ /* 0x0003e6000d121844 */
[----:B------:R-:W-:Y:S01]  /*f9b0*/  IMAD.WIDE R22, R2, 0x4, R250 ;  /* 0x0000000402167825 */ /* 0x000fe200078e02fa */
[----:B------:R1:W-:Y:S04]  /*f9c0*/  LDGSTS.E [R19+0x29400], [R24.64], !P2 ;  /* 0x2940000018137fae */ /* 0x0003e8000d121844 */
[----:B------:R1:W-:Y:S01]  /*f9d0*/  LDGSTS.E [R19+0x29600], [R22.64], !P2 ;  /* 0x2960000016137fae */ /* 0x0003e2000d121844 */
[----:B------:R-:W-:-:S03]  /*f9e0*/  ISETP.GE.U32.AND P2, PT, R3, 0x7fffff66, PT ;  /* 0x7fffff660300780c */ /* 0x000fc60003f46070 */
[----:B------:R-:W-:Y:S01]  /*f9f0*/  STL.64 [R1+0x9d0], R28 ;  /* 0x0009d01c01007387 */ /* 0x000fe20000100a00 */
[----:B------:R-:W-:-:S03]  /*fa00*/  IADD3 R3, R252, -0x5f, RZ ;  /* 0xffffffa1fc037810 */ /* 0x000fc60007ffe0ff */
[----:B------:R-:W-:Y:S01]  /*fa10*/  STL.64 [R1+0x9c8], R26 ;  /* 0x0009c81a01007387 */ /* 0x000fe20000100a00 */
[----:B------:R-:W-:-:S03]  /*fa20*/  IMAD.WIDE R16, R2, 0x4, R16 ;  /* 0x0000000402107825 */ /* 0x000fc600078e0210 */
[----:B------:R-:W-:Y:S04]  /*fa30*/  STL.64 [R1+0x9c0], R24 ;  /* 0x0009c01801007387 */ /* 0x000fe80000100a00 */
[----:B------:R-:W-:Y:S01]  /*fa40*/  STL.64 [R1+0x9b8], R22 ;  /* 0x0009b81601007387 */ /* 0x000fe20000100a00 */
[----:B------:R-:W-:-:S03]  /*fa50*/  IMAD.WIDE R14, R2, 0x4, R14 ;  /* 0x00000004020e7825 */ /* 0x000fc600078e020e */
[----:B------:R1:W-:Y:S04]  /*fa60*/  STL.64 [R1+0x9b0], R16 ;  /* 0x0009b01001007387 */ /* 0x0003e80000100a00 */
[----:B------:R1:W-:Y:S04]  /*fa70*/  LDGSTS.E [R19+0x2b000], [R16.64], !P1 ;  /* 0x2b00000010137fae */ /* 0x0003e8000c921844 */
[----:B------:R2:W-:Y:S04]  /*fa80*/  STL.64 [R1+0x9a8], R14 ;  /* 0x0009a80e01007387 */ /* 0x0005e80000100a00 */
[----:B------:R2:W-:Y:S01]  /*fa90*/  LDGSTS.E [R19+0x2b200], [R14.64], !P1 ;  /* 0x2b2000000e137fae */ /* 0x0005e2000c921844 */
[----:B-1----:R-:W-:-:S04]  /*faa0*/  IMAD.WIDE R16, R2, 0x4, R166 ;  /* 0x0000000402107825 */ /* 0x002fc800078e02a6 */
[----:B--2---:R-:W-:-:S04]  /*fab0*/  IMAD.WIDE R14, R2, 0x4, R168 ;  /* 0x00000004020e7825 */ /* 0x004fc800078e02a8 */
[----:B------:R-:W-:-:S04]  /*fac0*/  IMAD.WIDE R24, R2, 0x4, R230 ;  /* 0x0000000402187825 */ /* 0x000fc800078e02e6 */
[----:B------:R-:W-:-:S04]  /*fad0*/  IMAD.WIDE R22, R2, 0x4, R232 ;  /* 0x0000000402167825 */ /* 0x000fc800078e02e8 */
[----:B---3--:R-:W-:-:S04]  /*fae0*/  IMAD.WIDE R12, R2, 0x4, R12 ;  /* 0x00000004020c7825 */ /* 0x008fc800078e020c */
[C---:B------:R-:W-:Y:S01]  /*faf0*/  IMAD.WIDE R10, R2.reuse, 0x4, R10 ;  /* 0x00000004020a7825 */ /* 0x040fe200078e020a */
[----:B------:R1:W-:Y:S04]  /*fb00*/  STL.64 [R1+0x9a0], R12 ;  /* 0x0009a00c01007387 */ /* 0x0003e80000100a00 */
[----:B------:R1:W-:Y:S04]  /*fb10*/  LDGSTS.E [R19+0x2b400], [R12.64], !P1 ;  /* 0x2b4000000c137fae */ /* 0x0003e8000c921844 */
[----:B------:R2:W-:Y:S04]  /*fb20*/  STL.64 [R1+0x998], R10 ;  /* 0x0009980a01007387 */ /* 0x0005e80000100a00 */
[----:B------:R2:W-:Y:S01]  /*fb30*/  LDGSTS.E [R19+0x2b600], [R10.64], !P1 ;  /* 0x2b6000000a137fae */ /* 0x0005e2000c921844 */
[----:B------:R-:W-:Y:S01]  /*fb40*/  ISETP.GE.U32.AND P1, PT, R3, 0x7fffff62, PT ;  /* 0x7fffff620300780c */ /* 0x000fe20003f26070 */
[----:B-1----:R-:W-:-:S02]  /*fb50*/  IMAD.WIDE R12, R2, 0x4, R170 ;  /* 0x00000004020c7825 */ /* 0x002fc400078e02aa */
[----:B------:R1:W-:Y:S01]  /*fb60*/  LDGSTS.E [R19+0x2d000], [R16.64], !P2 ;  /* 0x2d00000010137fae */ /* 0x0003e2000d121844 */
[----:B------:R-:W-:-:S03]  /*fb70*/  IADD3 R3, R252, -0x63, RZ ;  /* 0xffffff9dfc037810 */ /* 0x000fc60007ffe0ff */
[----:B------:R3:W-:Y:S01]  /*fb80*/  LDGSTS.E [R19+0x2d200], [R14.64], !P2 ;  /* 0x2d2000000e137fae */ /* 0x0007e2000d121844 */
[----:B--2---:R-:W-:-:S03]  /*fb90*/  IMAD.WIDE R10, R2, 0x4, R172 ;  /* 0x00000004020a7825 */ /* 0x004fc600078e02ac */
[----:B------:R2:W-:Y:S04]  /*fba0*/  LDGSTS.E [R19+0x2d400], [R12.64], !P2 ;  /* 0x2d4000000c137fae */ /* 0x0005e8000d121844 */
[----:B------:R1:W-:Y:S01]  /*fbb0*/  LDGSTS.E [R19+0x2d600], [R10.64], !P2 ;  /* 0x2d6000000a137fae */ /* 0x0003e2000d121844 */
[----:B------:R-:W-:-:S03]  /*fbc0*/  ISETP.GE.U32.AND P2, PT, R3, 0x7fffff5e, PT ;  /* 0x7fffff5e0300780c */ /* 0x000fc60003f46070 */
[----:B------:R1:W-:Y:S04]  /*fbd0*/  STL.64 [R1+0x990], R16 ;  /* 0x0009901001007387 */ /* 0x0003e80000100a00 */
[----:B------:R3:W-:Y:S04]  /*fbe0*/  STL.64 [R1+0x988], R14 ;  /* 0x0009880e01007387 */ /* 0x0007e80000100a00 */
[----:B------:R2:W-:Y:S01]  /*fbf0*/  STL.64 [R1+0x980], R12 ;  /* 0x0009800c01007387 */ /* 0x0005e20000100a00 */
[----:B-1----:R-:W-:-:S03]  /*fc00*/  IMAD.WIDE R16, R2, 0x4, R174 ;  /* 0x0000000402107825 */ /* 0x002fc600078e02ae */
[----:B------:R1:W-:Y:S01]  /*fc10*/  STL.64 [R1+0x978], R10 ;  /* 0x0009780a01007387 */ /* 0x0003e20000100a00 */
[----:B---3--:R-:W-:-:S03]  /*fc20*/  IMAD.WIDE R14, R2, 0x4, R176 ;  /* 0x00000004020e7825 */ /* 0x008fc600078e02b0 */
[----:B------:R3:W-:Y:S01]  /*fc30*/  STL.64 [R1+0x970], R16 ;  /* 0x0009701001007387 */ /* 0x0007e20000100a00 */
[----:B--2---:R-:W-:-:S03]  /*fc40*/  IMAD.WIDE R12, R2, 0x4, R178 ;  /* 0x00000004020c7825 */ /* 0x004fc600078e02b2 */
[----:B------:R3:W-:Y:S01]  /*fc50*/  LDGSTS.E [R19+0x2f000], [R16.64], !P1 ;  /* 0x2f00000010137fae */ /* 0x0007e2000c921844 */
[----:B------:R-:W-:Y:S01]  /*fc60*/  IADD3 R3, R252, -0x67, RZ ;  /* 0xffffff99fc037810 */ /* 0x000fe20007ffe0ff */
[C---:B-1----:R-:W-:Y:S02]  /*fc70*/  IMAD.WIDE R10, R2.reuse, 0x4, R180 ;  /* 0x00000004020a7825 */ /* 0x042fe400078e02b4 */
[----:B------:R1:W-:Y:S04]  /*fc80*/  STL.64 [R1+0x968], R14 ;  /* 0x0009680e01007387 */ /* 0x0003e80000100a00 */
[----:B------:R1:W-:Y:S01]  /*fc90*/  LDGSTS.E [R19+0x2f200], [R14.64], !P1 ;  /* 0x2f2000000e137fae */ /* 0x0003e2000c921844 */
[----:B---3--:R-:W-:-:S03]  /*fca0*/  IMAD.WIDE R16, R2, 0x4, R182 ;  /* 0x0000000402107825 */ /* 0x008fc600078e02b6 */
        /* <DEDUP_REMOVED lines=11> */
[----:B------:R1:W-:Y:S04]  /*fd60*/  LDGSTS.E [R19+0x31400], [R12.64], !P2 ;  /* 0x314000000c137fae */ /* 0x0003e8000d121844 */
[----:B------:R1:W-:Y:S01]  /*fd70*/  LDGSTS.E [R19+0x31600], [R10.64], !P2 ;  /* 0x316000000a137fae */ /* 0x0003e2000d121844 */
[----:B------:R-:W-:-:S03]  /*fd80*/  ISETP.GE.U32.AND P2, PT, R3, 0x7fffff56, PT ;  /* 0x7fffff560300780c */ /* 0x000fc60003f46070 */
[----:B------:R2:W-:Y:S04]  /*fd90*/  STL.64 [R1+0x950], R16 ;  /* 0x0009501001007387 */ /* 0x0005e80000100a00 */
[----:B------:R3:W-:Y:S04]  /*fda0*/  STL.64 [R1+0x948], R14 ;  /* 0x0009480e01007387 */ /* 0x0007e80000100a00 */
[----:B------:R1:W-:Y:S01]  /*fdb0*/  STL.64 [R1+0x940], R12 ;  /* 0x0009400c01007387 */ /* 0x0003e20000100a00 */
[----:B--2---:R-:W-:-:S03]  /*fdc0*/  IMAD.WIDE R16, R2, 0x4, R190 ;  /* 0x0000000402107825 */ /* 0x004fc600078e02be */
[----:B------:R2:W-:Y:S01]  /*fdd0*/  STL.64 [R1+0x938], R10 ;  /* 0x0009380a01007387 */ /* 0x0005e20000100a00 */
[----:B---3--:R-:W-:-:S03]  /*fde0*/  IMAD.WIDE R14, R2, 0x4, R192 ;  /* 0x00000004020e7825 */ /* 0x008fc600078e02c0 */
[----:B------:R3:W-:Y:S01]  /*fdf0*/  STL.64 [R1+0x930], R16 ;  /* 0x0009301001007387 */ /* 0x0007e20000100a00 */
[----:B-1----:R-:W-:-:S03]  /*fe00*/  IMAD.WIDE R12, R2, 0x4, R194 ;  /* 0x00000004020c7825 */ /* 0x002fc600078e02c2 */
[----:B------:R3:W-:Y:S01]  /*fe10*/  LDGSTS.E [R19+0x33000], [R16.64], !P1 ;  /* 0x3300000010137fae */ /* 0x0007e2000c921844 */
[----:B------:R-:W-:Y:S01]  /*fe20*/  IADD3 R3, R252, -0x6f, RZ ;  /* 0xffffff91fc037810 */ /* 0x000fe20007ffe0ff */
[C---:B--2---:R-:W-:Y:S02]  /*fe30*/  IMAD.WIDE R10, R2.reuse, 0x4, R196 ;  /* 0x00000004020a7825 */ /* 0x044fe400078e02c4 */
        /* <DEDUP_REMOVED lines=26> */
[----:B--2---:R-:W-:-:S03]  /*ffe0*/  IMAD.WIDE R10, R2, 0x4, R212 ;  /* 0x00000004020a7825 */ /* 0x004fc600078e02d4 */
[----:B------:R1:W-:Y:S01]  /*fff0*/  STL.64 [R1+0x8e8], R14 ;  /* 0x0008e80e01007387 */ /* 0x0003e20000100a00 */
[----:B------:R-:W-:-:S03]  /*10000*/  IADD3 R3, R252, -0x77, RZ ;  /* 0xffffff89fc037810 */ /* 0x000fc60007ffe0ff */
[----:B------:R1:W-:Y:S01]  /*10010*/  LDGSTS.E [R19+0x37200], [R14.64], !P1 ;  /* 0x372000000e137fae */ /* 0x0003e2000c921844 */
[----:B---3--:R-:W-:-:S03]  /*10020*/  IMAD.WIDE R16, R2, 0x4, R214 ;  /* 0x0000000402107825 */ /* 0x008fc600078e02d6 */
[----:B------:R2:W-:Y:S04]  /*10030*/  STL.64 [R1+0x8e0], R12 ;  /* 0x0008e00c01007387 */ /* 0x0005e80000100a00 */
[----:B------:R2:W-:Y:S01]  /*10040*/  LDGSTS.E [R19+0x37400], [R12.64], !P1 ;  /* 0x374000000c137fae */ /* 0x0005e2000c921844 */
[----:B-1----:R-:W-:-:S03]  /*10050*/  IMAD.WIDE R14, R2, 0x4, R216 ;  /* 0x00000004020e7825 */ /* 0x002fc600078e02d8 */
[----:B------:R1:W-:Y:S04]  /*10060*/  STL.64 [R1+0x8d8], R10 ;  /* 0x0008d80a01007387 */ /* 0x0003e80000100a00 */
[----:B------:R1:W-:Y:S01]  /*10070*/  LDGSTS.E [R19+0x37600], [R10.64], !P1 ;  /* 0x376000000a137fae */ /* 0x0003e2000c921844 */
[----:B--2---:R-:W-:-:S03]  /*10080*/  IMAD.WIDE R12, R2, 0x4, R218 ;  /* 0x00000004020c7825 */ /* 0x004fc600078e02da */
[----:B------:R2:W-:Y:S01]  /*10090*/  STL.64 [R1+0x8d0], R16 ;  /* 0x0008d01001007387 */ /* 0x0005e20000100a00 */
[----:B------:R-:W-:-:S03]  /*100a0*/  ISETP.GE.U32.AND P1, PT, R3, 0x7fffff4a, PT ;  /* 0x7fffff4a0300780c */ /* 0x000fc60003f26070 */
        /* <DEDUP_REMOVED lines=12> */
[----:B------:R3:W-:Y:S01]  /*10170*/  STL.64 [R1+0x8a8], R14 ;  /* 0x0008a80e01007387 */ /* 0x0007e20000100a00 */
[----:B-1----:R-:W-:-:S03]  /*10180*/  IMAD.WIDE R10, R2, 0x4, R228 ;  /* 0x00000004020a7825 */ /* 0x002fc600078e02e4 */
[----:B------:R1:W-:Y:S04]  /*10190*/  STL.64 [R1+0x8a0], R12 ;  /* 0x0008a00c01007387 */ /* 0x0003e80000100a00 */
[----:B------:R1:W-:Y:S04]  /*101a0*/  STL.64 [R1+0x898], R10 ;  /* 0x0008980a01007387 */ /* 0x0003e80000100a00 */
[----:B------:R-:W5:Y:S04]  /*101b0*/  LDL.LU.64 R28, [R1+0x3f8] ;  /* 0x0003f800011c7983 */ /* 0x000f680000300a00 */
[----:B------:R2:W-:Y:S04]  /*101c0*/  LDGSTS.E [R19+0x3b000], [R16.64], !P1 ;  /* 0x3b00000010137fae */ /* 0x0005e8000c921844 */
[----:B------:R3:W-:Y:S04]  /*101d0*/  LDGSTS.E [R19+0x3b200], [R14.64], !P1 ;  /* 0x3b2000000e137fae */ /* 0x0007e8000c921844 */
[----:B------:R1:W-:Y:S04]  /*101e0*/  LDGSTS.E [R19+0x3b400], [R12.64], !P1 ;  /* 0x3b4000000c137fae */ /* 0x0003e8000c921844 */
[----:B--2---:R-:W2:Y:S04]  /*101f0*/  LDL.LU.64 R16, [R1+0x3f0] ;  /* 0x0003f00001107983 */ /* 0x004ea80000300a00 */
[----:B------:R4:W-:Y:S01]  /*10200*/  LDGSTS.E [R19+0x3b600], [R10.64], !P1 ;  /* 0x3b6000000a137fae */ /* 0x0009e2000c921844 */
[----:B---3--:R-:W-:-:S04]  /*10210*/  IMAD.WIDE R14, R2, 0x4, R234 ;  /* 0x00000004020e7825 */ /* 0x008fc800078e02ea */
[----:B-1----:R-:W-:Y:S01]  /*10220*/  IMAD.WIDE R12, R2, 0x4, R236 ;  /* 0x00000004020c7825 */ /* 0x002fe200078e02ec */
[----:B----4-:R-:W3:Y:S04]  /*10230*/  LDL.LU.64 R10, [R1+0x3e8] ;  /* 0x0003e800010a7983 */ /* 0x010ee80000300a00 */
[----:B------:R-:W4:Y:S04]  /*10240*/  LDL.LU.64 R250, [R1+0x3d8] ;  /* 0x0003d80001fa7983 */ /* 0x000f280000300a00 */
[----:B------:R-:W-:Y:S04]  /*10250*/  STL.64 [R1+0x890], R24 ;  /* 0x0008901801007387 */ /* 0x000fe80000100a00 */
[----:B------:R1:W-:Y:S04]  /*10260*/  STL.64 [R1+0x888], R22 ;  /* 0x0008881601007387 */ /* 0x0003e80000100a00 */
[----:B------:R1:W-:Y:S04]  /*10270*/  STL.64 [R1+0x880], R14 ;  /* 0x0008800e01007387 */ /* 0x0003e80000100a00 */
[----:B------:R1:W-:Y:S04]  /*10280*/  STL.64 [R1+0x878], R12 ;  /* 0x0008780c01007387 */ /* 0x0003e80000100a00 */
[----:B------:R-:W4:Y:S01]  /*10290*/  LDL.LU.64 R26, [R1+0x338] ;  /* 0x00033800011a7983 */ /* 0x000f220000300a00 */
[----:B------:R-:W-:-:S04]  /*102a0*/  IADD3 R3, R252, -0x7b, RZ ;  /* 0xffffff85fc037810 */ /* 0x000fc80007ffe0ff */
[----:B------:R-:W-:Y:S02]  /*102b0*/  ISETP.GE.U32.AND P2, PT, R3, 0x7fffff46, PT ;  /* 0x7fffff460300780c */ /* 0x000fe40003f46070 */
[----:B------:R-:W-:-:S04]  /*102c0*/  IADD3 R3, R252, -0x7f, RZ ;  /* 0xffffff81fc037810 */ /* 0x000fc80007ffe0ff */
[----:B------:R-:W-:Y:S01]  /*102d0*/  ISETP.GE.U32.AND P1, PT, R3, 0x7fffff42, PT ;  /* 0x7fffff420300780c */ /* 0x000fe20003f26070 */
[----:B------:R-:W-:-:S04]  /*102e0*/  IMAD.WIDE R34, R2, 0x4, R238 ;  /* 0x0000000402227825 */ /* 0x000fc800078e02ee */
[C---:B------:R-:W-:Y:S02]  /*102f0*/  IMAD.WIDE R32, R2.reuse, 0x4, R240 ;  /* 0x0000000402207825 */ /* 0x040fe400078e02f0 */
[----:B------:R1:W-:Y:S02]  /*10300*/  LDGSTS.E [R19+0x3d000], [R24.64], !P2 ;  /* 0x3d00000018137fae */ /* 0x0003e4000d121844 */
[C---:B------:R-:W-:Y:S02]  /*10310*/  IMAD.WIDE R30, R2.reuse, 0x4, R242 ;  /* 0x00000004021e7825 */ /* 0x040fe400078e02f2 */
[----:B------:R1:W-:Y:S04]  /*10320*/  LDGSTS.E [R19+0x3d200], [R22.64], !P2 ;  /* 0x3d20000016137fae */ /* 0x0003e8000d121844 */
[----:B------:R1:W-:Y:S04]  /*10330*/  LDGSTS.E [R19+0x3d400], [R14.64], !P2 ;  /* 0x3d4000000e137fae */ /* 0x0003e8000d121844 */
[----:B------:R1:W-:Y:S02]  /*10340*/  LDGSTS.E [R19+0x3d600], [R12.64], !P2 ;  /* 0x3d6000000c137fae */ /* 0x0003e4000d121844 */
[----:B-1----:R-:W-:-:S02]  /*10350*/  IMAD.WIDE R22, R2, 0x4, R244 ;  /* 0x0000000402167825 */ /* 0x002fc400078e02f4 */
[----:B------:R1:W-:Y:S04]  /*10360*/  LDGSTS.E [R19+0x3f000], [R34.64], !P1 ;  /* 0x3f00000022137fae */ /* 0x0003e8000c921844 */
[----:B------:R-:W4:Y:S04]  /*10370*/  LDL.LU.64 R14, [R1+0x330] ;  /* 0x00033000010e7983 */ /* 0x000f280000300a00 */
[----:B------:R-:W4:Y:S04]  /*10380*/  LDL.LU.64 R12, [R1+0x328] ;  /* 0x00032800010c7983 */ /* 0x000f280000300a00 */
[----:B------:R-:W4:Y:S04]  /*10390*/  LDL.LU.64 R24, [R1+0x318] ;  /* 0x0003180001187983 */ /* 0x000f280000300a00 */
[----:B------:R-:W-:Y:S04]  /*103a0*/  STL.64 [R1+0x870], R34 ;  /* 0x0008702201007387 */ /* 0x000fe80000100a00 */
[----:B------:R-:W-:Y:S04]  /*103b0*/  STL.64 [R1+0x868], R32 ;  /* 0x0008682001007387 */ /* 0x000fe80000100a00 */
[----:B------:R1:W-:Y:S04]  /*103c0*/  LDGSTS.E [R19+0x3f200], [R32.64], !P1 ;  /* 0x3f20000020137fae */ /* 0x0003e8000c921844 */
[----:B------:R-:W-:Y:S04]  /*103d0*/  STL.64 [R1+0x860], R30 ;  /* 0x0008601e01007387 */ /* 0x000fe80000100a00 */
[----:B------:R1:W-:Y:S04]  /*103e0*/  LDGSTS.E [R19+0x3f400], [R30.64], !P1 ;  /* 0x3f4000001e137fae */ /* 0x0003e8000c921844 */
[----:B------:R1:W-:Y:S04]  /*103f0*/  STL.64 [R1+0x858], R22 ;  /* 0x0008581601007387 */ /* 0x0003e80000100a00 */
[----:B------:R1:W-:Y:S01]  /*10400*/  LDGSTS.E [R19+0x3f600], [R22.64], !P1 ;  /* 0x3f60000016137fae */ /* 0x0003e2000c921844 */
[----:B------:R-:W-:-:S03]  /*10410*/  LOP3.LUT R248, R21, 0x60, RZ, 0x3c, !PT ;  /* 0x0000006015f87812 */ /* 0x000fc600078e3cff */
[----:B-1----:R-:W4:Y:S04]  /*10420*/  LDL.LU.64 R22, [R1+0x278] ;  /* 0x0002780001167983 */ /* 0x002f280000300a00 */
[----:B------:R-:W4:Y:S01]  /*10430*/  LDL.LU.64 R18, [R1+0x270] ;  /* 0x0002700001127983 */ /* 0x000f220000300a00 */
[----:B------:R-:W-:-:S04]  /*10440*/  IADD3 R3, R252, -0x44, RZ ;  /* 0xffffffbcfc037810 */ /* 0x000fc80007ffe0ff */
[----:B------:R-:W-:Y:S01]  /*10450*/  ISETP.GE.U32.AND P2, PT, R3, 0x7fffff7d, PT ;  /* 0x7fffff7d0300780c */ /* 0x000fe20003f46070 */
[----:B-----5:R-:W-:-:S05]  /*10460*/  IMAD.WIDE R32, R2, 0x4, R28 ;  /* 0x0000000402207825 */ /* 0x020fca00078e021c */
[----:B------:R-:W-:Y:S07]  /*10470*/  STL.64 [R1+0x850], R32 ;  /* 0x0008502001007387 */ /* 0x000fee0000100a00 */
[----:B------:R1:W-:Y:S01]  /*10480*/  LDGSTS.E [R248+0x21800], [R32.64], !P2 ;  /* 0x2180000020f87fae */ /* 0x0003e2000d121844 */
[----:B--2---:R-:W-:-:S03]  /*10490*/  IMAD.WIDE R30, R2, 0x4, R16 ;  /* 0x00000004021e7825 */ /* 0x004fc600078e0210 */
[----:B------:R-:W2:Y:S04]  /*104a0*/  LDL.LU.64 R16, [R1+0x260] ;  /* 0x0002600001107983 */ /* 0x000ea80000300a00 */
[----:B------:R-:W5:Y:S04]  /*104b0*/  LDL.LU.64 R20, [R1+0x250] ;  /* 0x0002500001147983 */ /* 0x000f680000300a00 */
[----:B------:R1:W-:Y:S04]  /*104c0*/  STL.64 [R1+0x848], R30 ;  /* 0x0008481e01007387 */ /* 0x0003e80000100a00 */
[----:B------:R1:W-:Y:S01]  /*104d0*/  LDGSTS.E [R248+0x21a00], [R30.64], !P2 ;  /* 0x21a000001ef87fae */ /* 0x0003e2000d121844 */
[----:B---3--:R-:W-:-:S04]  /*104e0*/  IMAD.WIDE R10, R2, 0x4, R10 ;  /* 0x00000004020a7825 */ /* 0x008fc800078e020a */
[----:B----4-:R-:W-:Y:S01]  /*104f0*/  IMAD.WIDE R28, R2, 0x4, R250 ;  /* 0x00000004021c7825 */ /* 0x010fe200078e02fa */
[----:B------:R3:W-:Y:S04]  /*10500*/  STL.64 [R1+0x840], R10 ;  /* 0x0008400a01007387 */ /* 0x0007e80000100a00 */
[----:B------:R4:W-:Y:S04]  /*10510*/  STL.64 [R1+0x838], R28 ;  /* 0x0008381c01007387 */ /* 0x0009e80000100a00 */
[----:B------:R-:W5:Y:S04]  /*10520*/  LDL.LU.64 R250, [R1+0x1b8] ;  /* 0x0001b80001fa7983 */ /* 0x000f680000300a00 */
[----:B------:R3:W-:Y:S01]  /*10530*/  LDGSTS.E [R248+0x21c00], [R10.64], !P2 ;  /* 0x21c000000af87fae */ /* 0x0007e2000d121844 */
[----:B------:R-:W-:-:S03]  /*10540*/  IADD3 R3, R252, -0x48, RZ ;  /* 0xffffffb8fc037810 */ /* 0x000fc60007ffe0ff */
[----:B------:R4:W-:Y:S01]  /*10550*/  LDGSTS.E [R248+0x21e00], [R28.64], !P2 ;  /* 0x21e000001cf87fae */ /* 0x0009e2000d121844 */
[----:B-1----:R-:W-:-:S03]  /*10560*/  IMAD.WIDE R30, R2, 0x4, R26 ;  /* 0x00000004021e7825 */ /* 0x002fc600078e021a */
[----:B---3--:R-:W3:Y:S04]  /*10570*/  LDL.LU.64 R10, [R1+0x1b0] ;  /* 0x0001b000010a7983 */ /* 0x008ee80000300a00 */
[----:B------:R-:W3:Y:S01]  /*10580*/  LDL.LU.64 R26, [R1+0x1a0] ;  /* 0x0001a000011a7983 */ /* 0x000ee20000300a00 */
[----:B------:R-:W-:Y:S02]  /*10590*/  ISETP.GE.U32.AND P1, PT, R3, 0x7fffff79, PT ;  /* 0x7fffff790300780c */ /* 0x000fe40003f26070 */
[----:B------:R-:W-:Y:S01]  /*105a0*/  IADD3 R3, R252, -0x4c, RZ ;  /* 0xffffffb4fc037810 */ /* 0x000fe20007ffe0ff */
[----:B------:R-:W-:Y:S03]  /*105b0*/  STL.64 [R1+0x830], R30 ;  /* 0x0008301e01007387 */ /* 0x000fe60000100a00 */
[----:B------:R-:W-:-:S07]  /*105c0*/  ISETP.GE.U32.AND P2, PT, R3, 0x7fffff75, PT ;  /* 0x7fffff750300780c */ /* 0x000fce0003f46070 */
[----:B------:R1:W-:Y:S01]  /*105d0*/  LDGSTS.E [R248+0x23800], [R30.64], !P1 ;  /* 0x238000001ef87fae */ /* 0x0003e2000c921844 */
[----:B----4-:R-:W-:-:S03]  /*105e0*/  IMAD.WIDE R28, R2, 0x4, R14 ;  /* 0x00000004021c7825 */ /* 0x010fc600078e020e */
[----:B------:R-:W4:Y:S01]  /*105f0*/  LDL.LU.64 R14, [R1+0x190] ;  /* 0x00019000010e7983 */ /* 0x000f220000300a00 */
[----:B------:R-:W-:-:S04]  /*10600*/  IMAD.WIDE R12, R2, 0x4, R12 ;  /* 0x00000004020c7825 */ /* 0x000fc800078e020c */
[C---:B------:R-:W-:Y:S01]  /*10610*/  IMAD.WIDE R24, R2.reuse, 0x4, R24 ;  /* 0x0000000402187825 */ /* 0x040fe200078e0218 */
[----:B------:R-:W-:Y:S04]  /*10620*/  STL.64 [R1+0x828], R28 ;  /* 0x0008281c01007387 */ /* 0x000fe80000100a00 */
[----:B------:R1:W-:Y:S04]  /*10630*/  STL.64 [R1+0x820], R12 ;  /* 0x0008200c01007387 */ /* 0x0003e80000100a00 */
[----:B------:R1:W-:Y:S04]  /*10640*/  LDGSTS.E [R248+0x23a00], [R28.64], !P1 ;  /* 0x23a000001cf87fae */ /* 0x0003e8000c921844 */
[----:B------:R1:W-:Y:S04]  /*10650*/  STL.64 [R1+0x458], R24 ;  /* 0x0004581801007387 */ /* 0x0003e80000100a00 */
[----:B------:R1:W-:Y:S04]  /*10660*/  LDGSTS.E [R248+0x23c00], [R12.64], !P1 ;  /* 0x23c000000cf87fae */ /* 0x0003e8000c921844 */
[----:B------:R1:W-:Y:S04]  /*10670*/  LDGSTS.E [R248+0x23e00], [R24.64], !P1 ;  /* 0x23e0000018f87fae */ /* 0x0003e8000c921844 */
[----:B-1----:R-:W4:Y:S04]  /*10680*/  LDL.LU.64 R12, [R1+0xf8] ;  /* 0x0000f800010c7983 */ /* 0x002f280000300a00 */
[----:B------:R-:W4:Y:S01]  /*10690*/  LDL.LU.64 R24, [R1+0xf0] ;  /* 0x0000f00001187983 */ /* 0x000f220000300a00 */
[----:B------:R-:W-:-:S03]  /*106a0*/  IMAD.WIDE R30, R2, 0x4, R22 ;  /* 0x00000004021e7825 */ /* 0x000fc600078e0216 */
[----:B------:R-:W4:Y:S01]  /*106b0*/  LDL.LU.64 R22, [R1+0xe0] ;  /* 0x0000e00001167983 */ /* 0x000f220000300a00 */
[----:B------:R-:W-:-:S03]  /*106c0*/  IMAD.WIDE R28, R2, 0x4, R18 ;  /* 0x00000004021c7825 */ /* 0x000fc600078e0212 */
[----:B------:R-:W-:Y:S04]  /*106d0*/  STL.64 [R1+0x438], R30 ;  /* 0x0004381e01007387 */ /* 0x000fe80000100a00 */
[----:B------:R-:W4:Y:S04]  /*106e0*/  LDL.LU.64 R18, [R1+0xd0] ;  /* 0x0000d00001127983 */ /* 0x000f280000300a00 */
[----:B------:R-:W-:Y:S04]  /*106f0*/  STL.64 [R1+0x418], R28 ;  /* 0x0004181c01007387 */ /* 0x000fe80000100a00 */
[----:B------:R1:W-:Y:S04]  /*10700*/  LDGSTS.E [R248+0x25800], [R30.64], !P2 ;  /* 0x258000001ef87fae */ /* 0x0003e8000d121844 */
[----:B------:R1:W-:Y:S01]  /*10710*/  LDGSTS.E [R248+0x25a00], [R28.64], !P2 ;  /* 0x25a000001cf87fae */ /* 0x0003e2000d121844 */
[----:B------:R-:W-:-:S04]  /*10720*/  IADD3 R3, R252, -0x50, RZ ;  /* 0xffffffb0fc037810 */ /* 0x000fc80007ffe0ff */
[----:B------:R-:W-:Y:S01]  /*10730*/  ISETP.GE.U32.AND P1, PT, R3, 0x7fffff71, PT ;  /* 0x7fffff710300780c */ /* 0x000fe20003f26070 */
[----:B--2---:R-:W-:-:S04]  /*10740*/  IMAD.WIDE R16, R2, 0x4, R16 ;  /* 0x0000000402107825 */ /* 0x004fc800078e0210 */
[C---:B-----5:R-:W-:Y:S01]  /*10750*/  IMAD.WIDE R20, R2.reuse, 0x4, R20 ;  /* 0x0000000402147825 */ /* 0x060fe200078e0214 */
[----:B------:R2:W-:Y:S04]  /*10760*/  STL.64 [R1+0x3c0], R16 ;  /* 0x0003c01001007387 */ /* 0x0005e80000100a00 */
[----:B------:R3:W-:Y:S04]  /*10770*/  STL.64 [R1+0x3a8], R20 ;  /* 0x0003a81401007387 */ /* 0x0007e80000100a00 */
[----:B------:R2:W-:Y:S04]  /*10780*/  LDGSTS.E [R248+0x25c00], [R16.64], !P2 ;  /* 0x25c0000010f87fae */ /* 0x0005e8000d121844 */
[----:B------:R3:W-:Y:S04]  /*10790*/  LDGSTS.E [R248+0x25e00], [R20.64], !P2 ;  /* 0x25e0000014f87fae */ /* 0x0007e8000d121844 */
[----:B--2---:R-:W2:Y:S01]  /*107a0*/  LDL.LU.64 R16, [R1+0x28] ;  /* 0x0000280001107983 */ /* 0x004ea20000300a00 */
[----:B-1----:R-:W-:-:S03]  /*107b0*/  IMAD.WIDE R28, R2, 0x4, R250 ;  /* 0x00000004021c7825 */ /* 0x002fc600078e02fa */
[----:B------:R-:W5:Y:S04]  /*107c0*/  LDL.LU.64 R250, [R1+0x20] ;  /* 0x0000200001fa7983 */ /* 0x000f680000300a00 */
[----:B------:R-:W5:Y:S04]  /*107d0*/  LDL.LU.64 R30, [R1+0x18] ;  /* 0x00001800011e7983 */ /* 0x000f680000300a00 */
[----:B------:R-:W-:Y:S04]  /*107e0*/  STL.64 [R1+0x388], R28 ;  /* 0x0003881c01007387 */ /* 0x000fe80000100a00 */
[----:B------:R1:W-:Y:S01]  /*107f0*/  LDGSTS.E [R248+0x27800], [R28.64], !P1 ;  /* 0x278000001cf87fae */ /* 0x0003e2000c921844 */
[----:B---3--:R-:W-:-:S03]  /*10800*/  IMAD.WIDE R20, R2, 0x4, R10 ;  /* 0x0000000402147825 */ /* 0x008fc600078e020a */
[----:B------:R-:W3:Y:S01]  /*10810*/  LDL.LU.64 R10, [R1+0x480] ;  /* 0x00048000010a7983 */ /* 0x000ee20000300a00 */
[----:B------:R-:W-:-:S03]  /*10820*/  IMAD.WIDE R26, R2, 0x4, R26 ;  /* 0x00000004021a7825 */ /* 0x000fc600078e021a */
[----:B------:R1:W-:Y:S04]  /*10830*/  STL.64 [R1+0x368], R20 ;  /* 0x0003681401007387 */ /* 0x0003e80000100a00 */
[----:B------:R1:W-:Y:S04]  /*10840*/  LDGSTS.E [R248+0x27a00], [R20.64], !P1 ;  /* 0x27a0000014f87fae */ /* 0x0003e8000c921844 */
[----:B------:R4:W-:Y:S01]  /*10850*/  STL.64 [R1+0x338], R26 ;  /* 0x0003381a01007387 */ /* 0x0009e20000100a00 */
[----:B------:R-:W-:-:S03]  /*10860*/  IADD3 R3, R252, -0x54, RZ ;  /* 0xffffffacfc037810 */ /* 0x000fc60007ffe0ff */
[----:B------:R4:W-:Y:S04]  /*10870*/  LDGSTS.E [R248+0x27c00], [R26.64], !P1 ;  /* 0x27c000001af87fae */ /* 0x0009e8000c921844 */
[----:B-1----:R-:W3:Y:S01]  /*10880*/  LDL.LU.64 R20, [R1+0x498] ;  /* 0x0004980001147983 */ /* 0x002ee20000300a00 */
[----:B------:R-:W-:Y:S01]  /*10890*/  ISETP.GE.U32.AND P2, PT, R3, 0x7fffff6d, PT ;  /* 0x7fffff6d0300780c */ /* 0x000fe20003f46070 */
[----:B----4-:R-:W-:-:S05]  /*108a0*/  IMAD.WIDE R14, R2, 0x4, R14 ;  /* 0x00000004020e7825 */ /* 0x010fca00078e020e */
[----:B------:R1:W-:Y:S04]  /*108b0*/  STL.64 [R1+0xc8], R14 ;  /* 0x0000c80e01007387 */ /* 0x0003e80000100a00 */
[----:B------:R1:W-:Y:S01]  /*108c0*/  LDGSTS.E [R248+0x27e00], [R14.64], !P1 ;  /* 0x27e000000ef87fae */ /* 0x0003e2000c921844 */
[----:B------:R-:W-:-:S03]  /*108d0*/  IMAD.WIDE R28, R2, 0x4, R12 ;  /* 0x00000004021c7825 */ /* 0x000fc600078e020c */
[----:B------:R-:W4:Y:S01]  /*108e0*/  LDL.LU.64 R12, [R1+0x4b0] ;  /* 0x0004b000010c7983 */ /* 0x000f220000300a00 */
[----:B------:R-:W-:-:S03]  /*108f0*/  IMAD.WIDE R24, R2, 0x4, R24 ;  /* 0x0000000402187825 */ /* 0x000fc600078e0218 */
[----:B------:R-:W4:Y:S04]  /*10900*/  LDL.LU.64 R26, [R1+0x4c8] ;  /* 0x0004c800011a7983 */ /* 0x000f280000300a00 */
[----:B-1----:R-:W4:Y:S01]  /*10910*/  LDL.LU.64 R14, [R1+0x4f0] ;  /* 0x0004f000010e7983 */ /* 0x002f220000300a00 */
[----:B------:R-:W-:-:S03]  /*10920*/  IMAD.WIDE R22, R2, 0x4, R22 ;  /* 0x0000000402167825 */ /* 0x000fc600078e0216 */
[----:B------:R-:W-:Y:S04]  /*10930*/  STL.64 [R1+0xb0], R28 ;  /* 0x0000b01c01007387 */ /* 0x000fe80000100a00 */
[----:B------:R1:W-:Y:S01]  /*10940*/  STL.64 [R1+0x98], R24 ;  /* 0x0000981801007387 */ /* 0x0003e20000100a00 */
[----:B------:R-:W-:-:S03]  /*10950*/  IMAD.WIDE R18, R2, 0x4, R18 ;  /* 0x0000000402127825 */ /* 0x000fc600078e0212 */
[----:B------:R1:W-:Y:S04]  /*10960*/  LDGSTS.E [R248+0x29800], [R28.64], !P2 ;  /* 0x298000001cf87fae */ /* 0x0003e8000d121844 */
[----:B------:R2:W-:Y:S04]  /*10970*/  STL.64 [R1+0x70], R22 ;  /* 0x0000701601007387 */ /* 0x0005e80000100a00 */
[----:B------:R1:W-:Y:S04]  /*10980*/  LDGSTS.E [R248+0x29a00], [R24.64], !P2 ;  /* 0x29a0000018f87fae */ /* 0x0003e8000d121844 */
[----:B------:R2:W-:Y:S04]  /*10990*/  STL.64 [R1+0x60], R18 ;  /* 0x0000601201007387 */ /* 0x0005e80000100a00 */
[----:B------:R2:W-:Y:S04]  /*109a0*/  LDGSTS.E [R248+0x29c00], [R22.64], !P2 ;  /* 0x29c0000016f87fae */ /* 0x0005e8000d121844 */
[----:B-1----:R-:W4:Y:S04]  /*109b0*/  LDL.LU.64 R24, [R1+0x508] ;  /* 0x0005080001187983 */ /* 0x002f280000300a00 */
[----:B------:R1:W-:Y:S01]  /*109c0*/  LDGSTS.E [R248+0x29e00], [R18.64], !P2 ;  /* 0x29e0000012f87fae */ /* 0x0003e2000d121844 */
[----:B------:R-:W-:-:S04]  /*109d0*/  IADD3 R3, R252, -0x58, RZ ;  /* 0xffffffa8fc037810 */ /* 0x000fc80007ffe0ff */
[----:B------:R-:W-:Y:S01]  /*109e0*/  ISETP.GE.U32.AND P1, PT, R3, 0x7fffff69, PT ;  /* 0x7fffff690300780c */ /* 0x000fe20003f26070 */
[C---:B--2---:R-:W-:Y:S02]  /*109f0*/  IMAD.WIDE R22, R2.reuse, 0x4, R16 ;  /* 0x0000000402167825 */ /* 0x044fe400078e0210 */
[----:B------:R-:W2:Y:S04]  /*10a00*/  LDL.LU.64 R16, [R1+0x520] ;  /* 0x0005200001107983 */ /* 0x000ea80000300a00 */
[----:B------:R-:W2:Y:S04]  /*10a10*/  LDL.LU.64 R28, [R1+0x538] ;  /* 0x00053800011c7983 */ /* 0x000ea80000300a00 */
[----:B-1----:R-:W2:Y:S04]  /*10a20*/  LDL.LU.64 R18, [R1+0x560] ;  /* 0x0005600001127983 */ /* 0x002ea80000300a00 */
[----:B------:R1:W-:Y:S04]  /*10a30*/  STL.64 [R1+0x8], R22 ;  /* 0x0000081601007387 */ /* 0x0003e80000100a00 */
[----:B------:R-:W2:Y:S04]  /*10a40*/  LDL.LU.64 R40, [R1+0x578] ;  /* 0x0005780001287983 */ /* 0x000ea80000300a00 */
[----:B------:R1:W-:Y:S01]  /*10a50*/  LDGSTS.E [R248+0x2b800], [R22.64], !P1 ;  /* 0x2b80000016f87fae */ /* 0x0003e2000c921844 */
[----:B---3--:R-:W-:-:S03]  /*10a60*/  IMAD.WIDE R52, R2, 0x4, R20 ;  /* 0x0000000402347825 */ /* 0x008fc600078e0214 */
[----:B------:R-:W3:Y:S04]  /*10a70*/  LDL.LU.64 R20, [R1+0x590] ;  /* 0x0005900001147983 */ /* 0x000ee80000300a00 */
[----:B------:R-:W3:Y:S04]  /*10a80*/  LDL.LU.64 R34, [R1+0x5a8] ;  /* 0x0005a80001227983 */ /* 0x000ee80000300a00 */
[----:B-1----:R-:W3:Y:S04]  /*10a90*/  LDL.LU.64 R22, [R1+0x5d0] ;  /* 0x0005d00001167983 */ /* 0x002ee80000300a00 */
[----:B------:R-:W3:Y:S01]  /*10aa0*/  LDL.LU.64 R32, [R1+0x5e8] ;  /* 0x0005e80001207983 */ /* 0x000ee20000300a00 */
[----:B-----5:R-:W-:-:S04]  /*10ab0*/  IMAD.WIDE R84, R2, 0x4, R30 ;  /* 0x0000000402547825 */ /* 0x020fc800078e021e */
[----:B----4-:R-:W-:-:S04]  /*10ac0*/  IMAD.WIDE R54, R2, 0x4, R26 ;  /* 0x0000000402367825 */ /* 0x010fc800078e021a */
[C---:B------:R-:W-:Y:S02]  /*10ad0*/  IMAD.WIDE R56, R2.reuse, 0x4, R24 ;  /* 0x0000000402387825 */ /* 0x040fe400078e0218 */
[----:B------:R-:W4:Y:S04]  /*10ae0*/  LDL.LU.64 R24, [R1+0x600] ;  /* 0x0006000001187983 */ /* 0x000f280000300a00 */
[----:B------:R-:W5:Y:S04]  /*10af0*/  LDL.LU.64 R44, [R1+0x618] ;  /* 0x00061800012c7983 */ /* 0x000f680000300a00 */
[----:B------:R-:W4:Y:S04]  /*10b00*/  LDL.LU.64 R26, [R1+0x640] ;  /* 0x00064000011a7983 */ /* 0x000f280000300a00 */
[----:B------:R-:W4:Y:S01]  /*10b10*/  LDL.LU.64 R38, [R1+0x658] ;  /* 0x0006580001267983 */ /* 0x000f220000300a00 */
[----:B--2---:R-:W-:-:S03]  /*10b20*/  IMAD.WIDE R58, R2, 0x4, R28 ;  /* 0x00000004023a7825 */ /* 0x004fc600078e021c */
[----:B------:R-:W2:Y:S04]  /*10b30*/  LDL.LU.64 R28, [R1+0x670] ;  /* 0x00067000011c7983 */ /* 0x000ea80000300a00 */
[----:B------:R-:W2:Y:S04]  /*10b40*/  LDL.LU.64 R36, [R1+0x688] ;  /* 0x0006880001247983 */ /* 0x000ea80000300a00 */
[----:B------:R-:W2:Y:S01]  /*10b50*/  LDL.LU.64 R30, [R1+0x6b0] ;  /* 0x0006b000011e7983 */ /* 0x000ea20000300a00 */
[----:B------:R-:W-:-:S03]  /*10b60*/  IMAD.WIDE R60, R2, 0x4, R40 ;  /* 0x00000004023c7825 */ /* 0x000fc600078e0228 */
[----:B------:R-:W2:Y:S01]  /*10b70*/  LDL.LU.64 R40, [R1+0x6c8] ;  /* 0x0006c80001287983 */ /* 0x000ea20000300a00 */
[----:B---3--:R-:W-:-:S03]  /*10b80*/  IMAD.WIDE R64, R2, 0x4, R32 ;  /* 0x0000000402407825 */ /* 0x008fc600078e0220 */
[----:B------:R-:W3:Y:S04]  /*10b90*/  LDL.LU.64 R32, [R1+0x6e0] ;  /* 0x0006e00001207983 */ /* 0x000ee80000300a00 */
[----:B------:R-:W3:Y:S01]  /*10ba0*/  LDL.LU.64 R42, [R1+0x6f8] ;  /* 0x0006f800012a7983 */ /* 0x000ee20000300a00 */
[----:B------:R-:W-:-:S03]  /*10bb0*/  IMAD.WIDE R62, R2, 0x4, R34 ;  /* 0x00000004023e7825 */ /* 0x000fc600078e0222 */
[----:B------:R-:W3:Y:S04]  /*10bc0*/  LDL.LU.64 R34, [R1+0x720] ;  /* 0x0007200001227983 */ /* 0x000ee80000300a00 */
[----:B------:R-:W3:Y:S01]  /*10bd0*/  LDL.LU.64 R80, [R1+0x738] ;  /* 0x0007380001507983 */ /* 0x000ee20000300a00 */
[----:B----4-:R-:W-:-:S04]  /*10be0*/  IMAD.WIDE R68, R2, 0x4, R38 ;  /* 0x0000000402447825 */ /* 0x010fc800078e0226 */
[----:B-----5:R-:W-:-:S04]  /*10bf0*/  IMAD.WIDE R66, R2, 0x4, R44 ;  /* 0x0000000402427825 */ /* 0x020fc800078e022c */
[C---:B--2---:R-:W-:Y:S02]  /*10c00*/  IMAD.WIDE R70, R2.reuse, 0x4, R36 ;  /* 0x0000000402467825 */ /* 0x044fe400078e0224 */
[----:B------:R-:W2:Y:S04]  /*10c10*/  LDL.LU.64 R36, [R1+0x750] ;  /* 0x0007500001247983 */ /* 0x000ea80000300a00 */
[----:B------:R-:W4:Y:S04]  /*10c20*/  LDL.LU.64 R76, [R1+0x768] ;  /* 0x00076800014c7983 */ /* 0x000f280000300a00 */
[----:B------:R-:W5:Y:S01]  /*10c30*/  LDL.LU.64 R38, [R1+0x770] ;  /* 0x0007700001267983 */ /* 0x000f620000300a00 */
[----:B------:R-:W-:-:S03]  /*10c40*/  IMAD.WIDE R72, R2, 0x4, R40 ;  /* 0x0000000402487825 */ /* 0x000fc600078e0228 */
[----:B------:R-:W5:Y:S04]  /*10c50*/  LDL.LU.64 R86, [R1+0x788] ;  /* 0x0007880001567983 */ /* 0x000f680000300a00 */
[----:B------:R-:W5:Y:S04]  /*10c60*/  LDL.LU.64 R90, [R1+0x790] ;  /* 0x00079000015a7983 */ /* 0x000f680000300a00 */
[----:B------:R-:W5:Y:S04]  /*10c70*/  LDL.LU.64 R48, [R1+0x7a8] ;  /* 0x0007a80001307983 */ /* 0x000f680000300a00 */
[----:B------:R-:W5:Y:S04]  /*10c80*/  LDL.LU.64 R40, [R1+0x7d0] ;  /* 0x0007d00001287983 */ /* 0x000f680000300a00 */
[----:B------:R-:W5:Y:S04]  /*10c90*/  LDL.LU.64 R78, [R1+0x7d8] ;  /* 0x0007d800014e7983 */ /* 0x000f680000300a00 */
[----:B------:R-:W5:Y:S04]  /*10ca0*/  LDL.LU.64 R246, [R1+0x7e8] ;  /* 0x0007e80001f67983 */ /* 0x000f680000300a00 */
[----:B------:R-:W5:Y:S04]  /*10cb0*/  LDL.LU.64 R82, [R1+0x7f0] ;  /* 0x0007f00001527983 */ /* 0x000f680000300a00 */
[----:B------:R-:W5:Y:S04]  /*10cc0*/  LDL.LU.64 R44, [R1+0x7f8] ;  /* 0x0007f800012c7983 */ /* 0x000f680000300a00 */
[----:B------:R-:W5:Y:S01]  /*10cd0*/  LDL.LU.64 R46, [R1+0x800] ;  /* 0x00080000012e7983 */ /* 0x000f620000300a00 */
[----:B---3--:R-:W-:-:S03]  /*10ce0*/  IMAD.WIDE R74, R2, 0x4, R42 ;  /* 0x00000004024a7825 */ /* 0x008fc600078e022a */
[----:B------:R-:W3:Y:S04]  /*10cf0*/  LDL.LU.64 R42, [R1+0x808] ;  /* 0x00080800012a7983 */ /* 0x000ee80000300a00 */
[----:B------:R-:W3:Y:S04]  /*10d00*/  LDL.LU.64 R50, [R1+0x810] ;  /* 0x0008100001327983 */ /* 0x000ee80000300a00 */
[----:B------:R-:W3:Y:S01]  /*10d10*/  LDL.LU.64 R88, [R1+0x818] ;  /* 0x0008180001587983 */ /* 0x000ee20000300a00 */
[----:B------:R-:W-:Y:S01]  /*10d20*/  IADD3 R3, R252, -0x5c, RZ ;  /* 0xffffffa4fc037810 */ /* 0x000fe20007ffe0ff */
[----:B------:R-:W-:-:S02]  /*10d30*/  IMAD.WIDE R250, R2, 0x4, R250 ;  /* 0x0000000402fa7825 */ /* 0x000fc400078e02fa */
[----:B------:R-:W3:Y:S01]  /*10d40*/  LDL R163, [R1+0x1520] ;  /* 0x0015200001a37983 */ /* 0x000ee20000100800 */
[----:B------:R-:W-:Y:S01]  /*10d50*/  ISETP.GE.U32.AND P2, PT, R3, 0x7fffff65, PT ;  /* 0x7fffff650300780c */ /* 0x000fe20003f46070 */
[----:B------:R-:W-:Y:S01]  /*10d60*/  IMAD.WIDE R10, R2, 0x4, R10 ;  /* 0x00000004020a7825 */ /* 0x000fe200078e020a */
[----:B------:R-:W-:Y:S01]  /*10d70*/  IADD3 R3, R252, -0x60, RZ ;  /* 0xffffffa0fc037810 */ /* 0x000fe20007ffe0ff */
[----:B------:R1:W-:Y:S04]  /*10d80*/  LDGSTS.E [R248+0x2ba00], [R250.64], !P1 ;  /* 0x2ba00000faf87fae */ /* 0x0003e8000c921844 */
[----:B------:R1:W-:Y:S04]  /*10d90*/  LDGSTS.E [R248+0x2bc00], [R84.64], !P1 ;  /* 0x2bc0000054f87fae */ /* 0x0003e8000c921844 */
        /* <DEDUP_REMOVED lines=11> */
[----:B------:R-:W-:Y:S02]  /*10e50*/  ISETP.GE.U32.AND P2, PT, R3, 0x7fffff5d, PT ;  /* 0x7fffff5d0300780c */ /* 0x000fe40003f46070 */
[----:B------:R-:W-:Y:S01]  /*10e60*/  IADD3 R3, R252, -0x68, RZ ;  /* 0xffffff98fc037810 */ /* 0x000fe20007ffe0ff */
[----:B------:R1:W-:Y:S04]  /*10e70*/  LDGSTS.E [R248+0x2f800], [R56.64], !P1 ;  /* 0x2f80000038f87fae */ /* 0x0003e8000c921844 */
        /* <DEDUP_REMOVED lines=36> */
[----:B------:R-:W-:-:S05]  /*110c0*/  IMAD.WIDE R80, R2, 0x4, R80 ;  /* 0x0000000402507825 */ /* 0x000fca00078e0250 */
[----:B------:R1:W-:Y:S01]  /*110d0*/  LDGSTS.E [R248+0x39800], [R80.64], !P2 ;  /* 0x3980000050f87fae */ /* 0x0003e2000d121844 */
[----:B--2---:R-:W-:-:S04]  /*110e0*/  IMAD.WIDE R36, R2, 0x4, R36 ;  /* 0x0000000402247825 */ /* 0x004fc800078e0224 */
[C---:B----4-:R-:W-:Y:S01]  /*110f0*/  IMAD.WIDE R76, R2.reuse, 0x4, R76 ;  /* 0x00000004024c7825 */ /* 0x050fe200078e024c */
[----:B------:R1:W-:Y:S03]  /*11100*/  LDGSTS.E [R248+0x39a00], [R36.64], !P2 ;  /* 0x39a0000024f87fae */ /* 0x0003e6000d121844 */
[C---:B-----5:R-:W-:Y:S01]  /*11110*/  IMAD.WIDE R38, R2.reuse, 0x4, R38 ;  /* 0x0000000402267825 */ /* 0x060fe200078e0226 */
[----:B------:R1:W-:Y:S03]  /*11120*/  LDGSTS.E [R248+0x39c00], [R76.64], !P2 ;  /* 0x39c000004cf87fae */ /* 0x0003e6000d121844 */
[C---:B------:R-:W-:Y:S01]  /*11130*/  IMAD.WIDE R86, R2.reuse, 0x4, R86 ;  /* 0x0000000402567825 */ /* 0x040fe200078e0256 */
[----:B------:R1:W-:Y:S03]  /*11140*/  LDGSTS.E [R248+0x39e00], [R38.64], !P2 ;  /* 0x39e0000026f87fae */ /* 0x0003e6000d121844 */
[----:B------:R-:W-:Y:S01]  /*11150*/  IMAD.WIDE R92, R2, 0x4, R246 ;  /* 0x00000004025c7825 */ /* 0x000fe200078e02f6 */
[----:B------:R-:W-:Y:S01]  /*11160*/  ISETP.NE.U32.AND P2, PT, R0, RZ, PT ;  /* 0x000000ff0000720c */ /* 0x000fe20003f45070 */
[----:B------:R1:W-:Y:S04]  /*11170*/  LDGSTS.E [R248+0x3b800], [R86.64], !P1 ;  /* 0x3b80000056f87fae */ /* 0x0003e8000c921844 */
[----:B------:R2:W-:Y:S04]  /*11180*/  STL.64 [R1+0x28], R92 ;  /* 0x0000285c01007387 */ /* 0x0005e80000100a00 */
[----:B------:R-:W4:Y:S04]  /*11190*/  LDL.LU.64 R96, [R1+0x30] ;  /* 0x0000300001607983 */ /* 0x000f280000300a00 */
[----:B------:R-:W5:Y:S04]  /*111a0*/  LDL.LU.64 R100, [R1+0x38] ;  /* 0x0000380001647983 */ /* 0x000f680000300a00 */
[----:B------:R-:W2:Y:S04]  /*111b0*/  LDL.LU.64 R94, [R1+0x48] ;  /* 0x00004800015e7983 */ /* 0x000ea80000300a00 */
[----:B------:R-:W4:Y:S01]  /*111c0*/  LDL.LU.64 R246, [R1+0x58] ;  /* 0x0000580001f67983 */ /* 0x000f220000300a00 */
[----:B------:R-:W-:Y:S01]  /*111d0*/  IMAD.WIDE R90, R2, 0x4, R90 ;  /* 0x00000004025a7825 */ /* 0x000fe200078e025a */
[----:B------:R-:W-:-:S02]  /*111e0*/  IADD3 R0, R252, -0x7c, RZ ;  /* 0xffffff84fc007810 */ /* 0x000fc40007ffe0ff */
[----:B------:R-:W5:Y:S01]  /*111f0*/  LDL.LU.64 R106, [R1+0x78] ;  /* 0x00007800016a7983 */ /* 0x000f620000300a00 */
[----:B------:R-:W-:-:S03]  /*11200*/  IMAD.WIDE R48, R2, 0x4, R48 ;  /* 0x0000000402307825 */ /* 0x000fc600078e0230 */
[----:B------:R1:W-:Y:S01]  /*11210*/  LDGSTS.E [R248+0x3ba00], [R90.64], !P1 ;  /* 0x3ba000005af87fae */ /* 0x0003e2000c921844 */
[----:B------:R-:W-:-:S03]  /*11220*/  IMAD.WIDE R40, R2, 0x4, R40 ;  /* 0x0000000402287825 */ /* 0x000fc600078e0228 */
[----:B------:R1:W-:Y:S04]  /*11230*/  LDGSTS.E [R248+0x3bc00], [R48.64], !P1 ;  /* 0x3bc0000030f87fae */ /* 0x0003e8000c921844 */
[----:B------:R1:W-:Y:S01]  /*11240*/  LDGSTS.E [R248+0x3be00], [R40.64], !P1 ;  /* 0x3be0000028f87fae */ /* 0x0003e2000c921844 */
[----:B------:R-:W-:Y:S01]  /*11250*/  ISETP.GE.U32.AND P1, PT, R0, 0x7fffff45, PT ;  /* 0x7fffff450000780c */ /* 0x000fe20003f26070 */
[----:B------:R-:W-:-:S04]  /*11260*/  IMAD.WIDE R78, R2, 0x4, R78 ;  /* 0x00000004024e7825 */ /* 0x000fc800078e024e */
[----:B------:R-:W-:-:S04]  /*11270*/  IMAD.WIDE R82, R2, 0x4, R82 ;  /* 0x0000000402527825 */ /* 0x000fc800078e0252 */
[----:B------:R-:W-:-:S04]  /*11280*/  IMAD.WIDE R44, R2, 0x4, R44 ;  /* 0x00000004022c7825 */ /* 0x000fc800078e022c */
[C---:B------:R-:W-:Y:S01]  /*11290*/  IMAD.WIDE R46, R2.reuse, 0x4, R46 ;  /* 0x00000004022e7825 */ /* 0x040fe200078e022e */
[----:B------:R1:W-:Y:S03]  /*112a0*/  LDGSTS.E [R248+0x3d800], [R78.64], !P1 ;  /* 0x3d8000004ef87fae */ /* 0x0003e6000c921844 */
[C---:B---3--:R-:W-:Y:S01]  /*112b0*/  IMAD.WIDE R42, R2.reuse, 0x4, R42 ;  /* 0x00000004022a7825 */ /* 0x048fe200078e022a */
[----:B------:R1:W-:Y:S03]  /*112c0*/  LDGSTS.E [R248+0x3da00], [R82.64], !P1 ;  /* 0x3da0000052f87fae */ /* 0x0003e6000c921844 */
[----:B------:R-:W-:Y:S01]  /*112d0*/  IMAD.WIDE R50, R2, 0x4, R50 ;  /* 0x0000000402327825 */ /* 0x000fe200078e0232 */
[----:B------:R1:W-:Y:S01]  /*112e0*/  LDGSTS.E [R248+0x3dc00], [R44.64], !P1 ;  /* 0x3dc000002cf87fae */ /* 0x0003e2000c921844 */
[----:B------:R-:W-:-:S02]  /*112f0*/  IADD3 R0, R252, -0x100, RZ ;  /* 0xffffff00fc007810 */ /* 0x000fc40007ffe0ff */
[----:B------:R-:W-:Y:S01]  /*11300*/  IMAD.WIDE R88, R2, 0x4, R88 ;  /* 0x0000000402587825 */ /* 0x000fe200078e0258 */
[----:B------:R1:W-:Y:S04]  /*11310*/  LDGSTS.E [R248+0x3de00], [R46.64], !P1 ;  /* 0x3de000002ef87fae */ /* 0x0003e8000c921844 */
[----:B------:R1:W-:Y:S04]  /*11320*/  LDGSTS.E [R248+0x3f800], [R92.64], !P3 ;  /* 0x3f8000005cf87fae */ /* 0x0003e8000d921844 */
[----:B------:R1:W-:Y:S04]  /*11330*/  LDGSTS.E [R248+0x3fa00], [R42.64], !P3 ;  /* 0x3fa000002af87fae */ /* 0x0003e8000d921844 */
[----:B------:R1:W-:Y:S04]  /*11340*/  LDGSTS.E [R248+0x3fc00], [R50.64], !P3 ;  /* 0x3fc0000032f87fae */ /* 0x0003e8000d921844 */
[----:B------:R1:W-:Y:S01]  /*11350*/  LDGSTS.E [R248+0x3fe00], [R88.64], !P3 ;  /* 0x3fe0000058f87fae */ /* 0x0003e2000d921844 */
[----:B------:R-:W-:Y:S01]  /*11360*/  ISETP.GE.AND P3, PT, R249, R0, PT ;  /* 0x00000000f900720c */ /* 0x000fe20003f66270 */
[----:B------:R-:W-:Y:S01]  /*11370*/  IMAD.MOV.U32 R3, RZ, RZ, c[0x0][0x18c] ;  /* 0x00006300ff037624 */ /* 0x000fe200078e00ff */
[----:B------:R-:W-:Y:S01]  /*11380*/  ISETP.GE.U32.AND P1, PT, R0, 0x7ffffec1, PT ;  /* 0x7ffffec10000780c */ /* 0x000fe20003f26070 */
[----:B------:R-:W0:Y:S04]  /*11390*/  LDGDEPBAR ;  /* 0x00000000000079af */ /* 0x000e280000000000 */
[----:B-1----:R-:W3:Y:S04]  /*113a0*/  LDL.LU.64 R248, [R1+0x88] ;  /* 0x0000880001f87983 */ /* 0x002ee80000300a00 */
[----:B------:R-:W5:Y:S04]  /*113b0*/  LDL.LU.64 R110, [R1+0xa8] ;  /* 0x0000a800016e7983 */ /* 0x000f680000300a00 */
[----:B------:R-:W5:Y:S04]  /*113c0*/  LDL.LU.64 R114, [R1+0xb8] ;  /* 0x0000b80001727983 */ /* 0x000f680000300a00 */
[----:B------:R-:W-:Y:S04]  /*113d0*/  STL.64 [R1+0x2350], R32 ;  /* 0x0023502001007387 */ /* 0x000fe80000100a00 */
        /* <DEDUP_REMOVED lines=10> */
[----:B------:R1:W-:Y:S01]  /*11480*/  STL.64 [R1+0x22f8], R78 ;  /* 0x0022f84e01007387 */ /* 0x0003e20000100a00 */
[----:B------:R-:W-:-:S03]  /*11490*/  IMAD.SHL.U32 R3, R3, 0x40, RZ ;  /* 0x0000004003037824 */ /* 0x000fc600078e00ff */
[----:B------:R-:W-:Y:S04]  /*114a0*/  STL.64 [R1+0x22f0], R82 ;  /* 0x0022f05201007387 */ /* 0x000fe80000100a00 */
[----:B------:R-:W-:Y:S04]  /*114b0*/  STL.64 [R1+0x22e8], R44 ;  /* 0x0022e82c01007387 */ /* 0x000fe80000100a00 */
[----:B------:R-:W-:Y:S04]  /*114c0*/  STL.64 [R1+0x22e0], R46 ;  /* 0x0022e02e01007387 */ /* 0x000fe80000100a00 */
[----:B------:R1:W-:Y:S04]  /*114d0*/  STL.64 [R1+0x22d8], R42 ;  /* 0x0022d82a01007387 */ /* 0x0003e80000100a00 */
[----:B------:R-:W-:Y:S04]  /*114e0*/  STL.64 [R1+0x22d0], R50 ;  /* 0x0022d03201007387 */ /* 0x000fe80000100a00 */
[----:B------:R-:W-:Y:S04]  /*114f0*/  STL.64 [R1+0x22c8], R88 ;  /* 0x0022c85801007387 */ /* 0x000fe80000100a00 */
[----:B------:R-:W5:Y:S04]  /*11500*/  LDL.LU.64 R112, [R1+0xd8] ;  /* 0x0000d80001707983 */ /* 0x000f680000300a00 */
[----:B------:R-:W5:Y:S01]  /*11510*/  LDL.LU.64 R118, [R1+0xe8] ;  /* 0x0000e80001767983 */ /* 0x000f620000300a00 */
[----:B--2---:R-:W-:-:S03]  /*11520*/  IMAD.WIDE R102, R3, 0x4, R94 ;  /* 0x0000000403667825 */ /* 0x004fc600078e025e */
[----:B------:R-:W2:Y:S01]  /*11530*/  LDL.LU.64 R94, [R1+0x108] ;  /* 0x00010800015e7983 */ /* 0x000ea20000300a00 */
[----:B----4-:R-:W-:-:S03]  /*11540*/  IMAD.WIDE R104, R3, 0x4, R246 ;  /* 0x0000000403687825 */ /* 0x010fc600078e02f6 */
[----:B------:R-:W4:Y:S04]  /*11550*/  LDL.LU.64 R246, [R1+0x118] ;  /* 0x0001180001f67983 */ /* 0x000f280000300a00 */
[----:B------:R-:W4:Y:S04]  /*11560*/  LDL.LU.64 R124, [R1+0x138] ;  /* 0x00013800017c7983 */ /* 0x000f280000300a00 */
[----:B------:R-:W4:Y:S01]  /*11570*/  LDL.LU.64 R126, [R1+0x148] ;  /* 0x00014800017e7983 */ /* 0x000f220000300a00 */
[----:B---3--:R-:W-:-:S03]  /*11580*/  IMAD.WIDE R108, R3, 0x4, R248 ;  /* 0x00000004036c7825 */ /* 0x008fc600078e02f8 */
[----:B------:R-:W3:Y:S04]  /*11590*/  LDL.LU.64 R248, [R1+0x168] ;  /* 0x0001680001f87983 */ /* 0x000ee80000300a00 */
[----:B------:R-:W3:Y:S04]  /*115a0*/  LDL.LU.64 R132, [R1+0x178] ;  /* 0x0001780001847983 */ /* 0x000ee80000300a00 */
[----:B------:R-:W3:Y:S04]  /*115b0*/  LDL.LU.64 R128, [R1+0x198] ;  /* 0x0001980001807983 */ /* 0x000ee80000300a00 */
[----:B------:R-:W3:Y:S01]  /*115c0*/  LDL.LU.64 R136, [R1+0x1a8] ;  /* 0x0001a80001887983 */ /* 0x000ee20000300a00 */
[----:B-----5:R-:W-:-:S03]  /*115d0*/  IMAD.WIDE R116, R3, 0x4, R112 ;  /* 0x0000000403747825 */ /* 0x020fc600078e0270 */
[----:B------:R-:W5:Y:S01]  /*115e0*/  LDL.LU.64 R112, [R1+0x1c8] ;  /* 0x0001c80001707983 */ /* 0x000f620000300a00 */
[----:B--2---:R-:W-:-:S03]  /*115f0*/  IMAD.WIDE R120, R3, 0x4, R94 ;  /* 0x0000000403787825 */ /* 0x004fc600078e025e */
[----:B------:R-:W2:Y:S01]  /*11600*/  LDL.LU.64 R94, [R1+0x1d8] ;  /* 0x0001d800015e7983 */ /* 0x000ea20000300a00 */
[----:B----4-:R-:W-:-:S03]  /*11610*/  IMAD.WIDE R122, R3, 0x4, R246 ;  /* 0x00000004037a7825 */ /* 0x010fc600078e02f6 */
[----:B------:R-:W4:Y:S01]  /*11620*/  LDL.LU.64 R246, [R1+0x1f8] ;  /* 0x0001f80001f67983 */ /* 0x000f220000300a00 */
[----:B---3--:R-:W-:-:S03]  /*11630*/  IMAD.WIDE R130, R3, 0x4, R248 ;  /* 0x0000000403827825 */ /* 0x008fc600078e02f8 */
[----:B------:R-:W3:Y:S04]  /*11640*/  LDL.LU.64 R248, [R1+0x208] ;  /* 0x0002080001f87983 */ /* 0x000ee80000300a00 */
[----:B------:R-:W3:Y:S01]  /*11650*/  LDL.LU.64 R146, [R1+0x228] ;  /* 0x0002280001927983 */ /* 0x000ee20000300a00 */
[----:B------:R-:W-:-:S03]  /*11660*/  IMAD.WIDE R134, R3, 0x4, R128 ;  /* 0x0000000403867825 */ /* 0x000fc600078e0280 */
[----:B------:R-:W3:Y:S04]  /*11670*/  LDL.LU.64 R128, [R1+0x238] ;  /* 0x0002380001807983 */ /* 0x000ee80000300a00 */
[----:B------:R-:W3:Y:S04]  /*11680*/  LDL.LU.64 R152, [R1+0x258] ;  /* 0x0002580001987983 */ /* 0x000ee80000300a00 */
[----:B------:R-:W3:Y:S01]  /*11690*/  LDL.LU.64 R154, [R1+0x268] ;  /* 0x00026800019a7983 */ /* 0x000ee20000300a00 */
[----:B-----5:R-:W-:-:S03]  /*116a0*/  IMAD.WIDE R138, R3, 0x4, R112 ;  /* 0x00000004038a7825 */ /* 0x020fc600078e0270 */
[----:B------:R-:W5:Y:S01]  /*116b0*/  LDL.LU.64 R112, [R1+0x288] ;  /* 0x0002880001707983 */ /* 0x000f620000300a00 */
[----:B----4-:R-:W-:-:S03]  /*116c0*/  IMAD.WIDE R142, R3, 0x4, R246 ;  /* 0x00000004038e7825 */ /* 0x010fc600078e02f6 */
[----:B------:R-:W4:Y:S01]  /*116d0*/  LDL.LU.64 R246, [R1+0x298] ;  /* 0x0002980001f67983 */ /* 0x000f220000300a00 */
[----:B--2---:R-:W-:-:S03]  /*116e0*/  IMAD.WIDE R140, R3, 0x4, R94 ;  /* 0x00000004038c7825 */ /* 0x004fc600078e025e */
[----:B------:R-:W2:Y:S04]  /*116f0*/  LDL.LU.64 R94, [R1+0x2b8] ;  /* 0x0002b800015e7983 */ /* 0x000ea80000300a00 */
[----:B------:R-:W2:Y:S01]  /*11700*/  LDL R93, [R1+0x215c] ;  /* 0x00215c00015d7983 */ /* 0x000ea20000100800 */
[----:B---3--:R-:W-:-:S03]  /*11710*/  IMAD.WIDE R144, R3, 0x4, R248 ;  /* 0x0000000403907825 */ /* 0x008fc600078e02f8 */
[----:B------:R-:W3:Y:S01]  /*11720*/  LDL.LU.64 R248, [R1+0x2c8] ;  /* 0x0002c80001f87983 */ /* 0x000ee20000300a00 */
[----:B------:R-:W-:-:S03]  /*11730*/  IMAD.WIDE R148, R3, 0x4, R146 ;  /* 0x0000000403947825 */ /* 0x000fc600078e0292 */
[----:B------:R-:W3:Y:S01]  /*11740*/  LDL.LU.64 R146, [R1+0x2e8] ;  /* 0x0002e80001927983 */ /* 0x000ee20000300a00 */
[----:B------:R-:W-:-:S03]  /*11750*/  IMAD.WIDE R150, R3, 0x4, R128 ;  /* 0x0000000403967825 */ /* 0x000fc600078e0280 */
[----:B------:R-:W3:Y:S04]  /*11760*/  LDL.LU.64 R128, [R1+0x2f8] ;  /* 0x0002f80001807983 */ /* 0x000ee80000300a00 */
[----:B------:R-:W3:Y:S04]  /*11770*/  LDL.LU.64 R170, [R1+0x310] ;  /* 0x0003100001aa7983 */ /* 0x000ee80000300a00 */
[----:B------:R-:W3:Y:S01]  /*11780*/  LDL.LU.64 R166, [R1+0x320] ;  /* 0x0003200001a67983 */ /* 0x000ee20000300a00 */
[----:B------:R-:W-:Y:S01]  /*11790*/  IMAD.WIDE R8, R3, 0x4, R8 ;  /* 0x0000000403087825 */ /* 0x000fe200078e0208 */
[----:B------:R-:W-:-:S02]  /*117a0*/  IADD3 R92, R163, 0x100000, RZ ;  /* 0x00100000a35c7810 */ /* 0x000fc40007ffe0ff */
[----:B------:R-:W-:Y:S01]  /*117b0*/  IADD3 R0, R163, 0x100000, RZ ;  /* 0x00100000a3007810 */ /* 0x000fe20007ffe0ff */
[C---:B------:R-:W-:Y:S02]  /*117c0*/  IMAD.WIDE R6, R3.reuse, 0x4, R6 ;  /* 0x0000000403067825 */ /* 0x040fe400078e0206 */
[----:B------:R1:W-:Y:S02]  /*117d0*/  LDGSTS.E [R92+-0x50000], [R8.64], P2 ;  /* 0xb0000000085c7fae */ /* 0x0003e40009121844 */
[----:B------:R-:W-:Y:S01]  /*117e0*/  IMAD.WIDE R98, R3, 0x4, R4 ;  /* 0x0000000403627825 */ /* 0x000fe200078e0204 */
[----:B------:R-:W-:Y:S01]  /*117f0*/  IADD3 R4, R163, 0x100000, RZ ;  /* 0x00100000a3047810 */ /* 0x000fe20007ffe0ff */
[----:B------:R1:W-:Y:S02]  /*11800*/  LDGSTS.E [R0+-0x4f800], [R6.64], P2 ;  /* 0xb080000006007fae */ /* 0x0003e40009121844 */
[C---:B------:R-:W-:Y:S02]  /*11810*/  IMAD.WIDE R96, R3.reuse, 0x4, R96 ;  /* 0x0000000403607825 */ /* 0x040fe400078e0260 */
[----:B------:R1:W-:Y:S02]  /*11820*/  LDGSTS.E [R4+-0x4f000], [R98.64], P2 ;  /* 0xb100000062047fae */ /* 0x0003e40009121844 */
[----:B-----5:R-:W-:-:S02]  /*11830*/  IMAD.WIDE R156, R3, 0x4, R112 ;  /* 0x00000004039c7825 */ /* 0x020fc400078e0270 */
[----:B------:R-:W5:Y:S01]  /*11840*/  LDL.LU.64 R112, [R1+0x340] ;  /* 0x0003400001707983 */ /* 0x000f620000300a00 */
[----:B-1----:R-:W-:Y:S01]  /*11850*/  IADD3 R0, R163, 0x100000, RZ ;  /* 0x00100000a3007810 */ /* 0x002fe20007ffe0ff */
[----:B------:R-:W-:-:S04]  /*11860*/  IMAD.WIDE R100, R3, 0x4, R100 ;  /* 0x0000000403647825 */ /* 0x000fc800078e0264 */
[C---:B------:R-:W-:Y:S01]  /*11870*/  IMAD.WIDE R106, R3.reuse, 0x4, R106 ;  /* 0x00000004036a7825 */ /* 0x040fe200078e026a */
[----:B------:R1:W-:Y:S03]  /*11880*/  LDGSTS.E [R0+-0x4e800], [R96.64], P2 ;  /* 0xb180000060007fae */ /* 0x0003e60009121844 */
[C---:B------:R-:W-:Y:S01]  /*11890*/  IMAD.WIDE R110, R3.reuse, 0x4, R110 ;  /* 0x00000004036e7825 */ /* 0x040fe200078e026e */
[----:B------:R1:W-:Y:S03]  /*118a0*/  LDGSTS.E [R4+-0x4e000], [R100.64], P2 ;  /* 0xb200000064047fae */ /* 0x0003e60009121844 */
[C---:B------:R-:W-:Y:S01]  /*118b0*/  IMAD.WIDE R114, R3.reuse, 0x4, R114 ;  /* 0x0000000403727825 */ /* 0x040fe200078e0272 */
[----:B------:R1:W-:Y:S03]  /*118c0*/  LDGSTS.E [R0+-0x4d800], [R102.64], P2 ;  /* 0xb280000066007fae */ /* 0x0003e60009121844 */
[C---:B------:R-:W-:Y:S01]  /*118d0*/  IMAD.WIDE R118, R3.reuse, 0x4, R118 ;  /* 0x0000000403767825 */ /* 0x040fe200078e0276 */
[----:B------:R1:W-:Y:S04]  /*118e0*/  LDGSTS.E [R4+-0x4d000], [R104.64], P2 ;  /* 0xb300000068047fae */ /* 0x0003e80009121844 */
[----:B------:R1:W-:Y:S01]  /*118f0*/  LDGSTS.E [R0+-0x4c800], [R106.64], P2 ;  /* 0xb38000006a007fae */ /* 0x0003e20009121844 */
[----:B------:R-:W-:-:S03]  /*11900*/  IMAD.WIDE R124, R3, 0x4, R124 ;  /* 0x00000004037c7825 */ /* 0x000fc600078e027c */
[----:B------:R1:W-:Y:S01]  /*11910*/  LDGSTS.E [R4+-0x4c000], [R108.64], P2 ;  /* 0xb40000006c047fae */ /* 0x0003e20009121844 */
[----:B------:R-:W-:-:S03]  /*11920*/  IMAD.WIDE R126, R3, 0x4, R126 ;  /* 0x00000004037e7825 */ /* 0x000fc600078e027e */
[----:B------:R1:W-:Y:S01]  /*11930*/  LDGSTS.E [R0+-0x4b800], [R110.64], P2 ;  /* 0xb48000006e007fae */ /* 0x0003e20009121844 */
[----:B------:R-:W-:-:S03]  /*11940*/  IMAD.WIDE R132, R3, 0x4, R132 ;  /* 0x0000000403847825 */ /* 0x000fc600078e0284 */
[----:B------:R1:W-:Y:S04]  /*11950*/  LDGSTS.E [R4+-0x4b000], [R114.64], P2 ;  /* 0xb500000072047fae */ /* 0x0003e80009121844 */
[----:B------:R1:W-:Y:S01]  /*11960*/  LDGSTS.E [R0+-0x4a800], [R116.64], P2 ;  /* 0xb580000074007fae */ /* 0x0003e20009121844 */
[----:B------:R-:W-:-:S03]  /*11970*/  IMAD.WIDE R136, R3, 0x4, R136 ;  /* 0x0000000403887825 */ /* 0x000fc600078e0288 */
[----:B------:R1:W-:Y:S04]  /*11980*/  LDGSTS.E [R4+-0x4a000], [R118.64], P2 ;  /* 0xb600000076047fae */ /* 0x0003e80009121844 */
[----:B------:R1:W-:Y:S04]  /*11990*/  LDGSTS.E [R0+-0x49800], [R120.64], P2 ;  /* 0xb680000078007fae */ /* 0x0003e80009121844 */
[----:B------:R1:W-:Y:S04]  /*119a0*/  LDGSTS.E [R4+-0x49000], [R122.64], P2 ;  /* 0xb70000007a047fae */ /* 0x0003e80009121844 */
[----:B------:R1:W-:Y:S04]  /*119b0*/  LDGSTS.E [R0+-0x48800], [R124.64], P2 ;  /* 0xb78000007c007fae */ /* 0x0003e80009121844 */
[----:B------:R1:W-:Y:S04]  /*119c0*/  LDGSTS.E [R4+-0x48000], [R126.64], P2 ;  /* 0xb80000007e047fae */ /* 0x0003e80009121844 */
[----:B------:R1:W-:Y:S04]  /*119d0*/  LDGSTS.E [R0+-0x47800], [R130.64], P2 ;  /* 0xb880000082007fae */ /* 0x0003e80009121844 */
[----:B------:R1:W-:Y:S01]  /*119e0*/  LDGSTS.E [R4+-0x47000], [R132.64], P2 ;  /* 0xb900000084047fae */ /* 0x0003e20009121844 */
[----:B------:R-:W-:-:S03]  /*119f0*/  IMAD.WIDE R152, R3, 0x4, R152 ;  /* 0x0000000403987825 */ /* 0x000fc600078e0298 */
        /* <DEDUP_REMOVED lines=11> */
[----:B------:R1:W-:Y:S01]  /*11ab0*/  LDGSTS.E [R0+-0x41800], [R156.64], P2 ;  /* 0xbe8000009c007fae */ /* 0x0003e20009121844 */
[----:B----4-:R-:W-:-:S03]  /*11ac0*/  IMAD.WIDE R158, R3, 0x4, R246 ;  /* 0x00000004039e7825 */ /* 0x010fc600078e02f6 */
[----:B------:R-:W4:Y:S01]  /*11ad0*/  LDL.LU.64 R246, [R1+0x350] ;  /* 0x0003500001f67983 */ /* 0x000f220000300a00 */
[----:B--2---:R-:W-:-:S03]  /*11ae0*/  IMAD.WIDE R160, R3, 0x4, R94 ;  /* 0x0000000403a07825 */ /* 0x004fc600078e025e */
[----:B------:R-:W2:Y:S04]  /*11af0*/  LDL.LU.64 R94, [R1+0x370] ;  /* 0x00037000015e7983 */ /* 0x000ea80000300a00 */
[----:B------:R1:W-:Y:S04]  /*11b00*/  LDGSTS.E [R4+-0x41000], [R158.64], P2 ;  /* 0xbf0000009e047fae */ /* 0x0003e80009121844 */
[----:B------:R1:W-:Y:S01]  /*11b10*/  LDGSTS.E [R0+-0x40800], [R160.64], P2 ;  /* 0xbf800000a0007fae */ /* 0x0003e20009121844 */
[----:B---3--:R-:W-:-:S03]  /*11b20*/  IMAD.WIDE R162, R3, 0x4, R248 ;  /* 0x0000000403a27825 */ /* 0x008fc600078e02f8 */
[----:B------:R-:W3:Y:S01]  /*11b30*/  LDL.LU.64 R248, [R1+0x380] ;  /* 0x0003800001f87983 */ /* 0x000ee20000300a00 */
[----:B------:R-:W-:-:S03]  /*11b40*/  IMAD.WIDE R164, R3, 0x4, R146 ;  /* 0x0000000403a47825 */ /* 0x000fc600078e0292 */
[----:B------:R-:W3:Y:S01]  /*11b50*/  LDL.LU.64 R146, [R1+0x3a0] ;  /* 0x0003a00001927983 */ /* 0x000ee20000300a00 */
[----:B------:R-:W-:-:S03]  /*11b60*/  IMAD.WIDE R168, R3, 0x4, R128 ;  /* 0x0000000403a87825 */ /* 0x000fc600078e0280 */
[----:B------:R-:W3:Y:S04]  /*11b70*/  LDL.LU.64 R128, [R1+0x3b0] ;  /* 0x0003b00001807983 */ /* 0x000ee80000300a00 */
[----:B------:R-:W3:Y:S01]  /*11b80*/  LDL.LU.64 R184, [R1+0x3d0] ;  /* 0x0003d00001b87983 */ /* 0x000ee20000300a00 */
[----:B------:R-:W-:-:S03]  /*11b90*/  IMAD.WIDE R172, R3, 0x4, R166 ;  /* 0x0000000403ac7825 */ /* 0x000fc600078e02a6 */
[----:B------:R-:W3:Y:S01]  /*11ba0*/  LDL.LU.64 R166, [R1+0x3e0] ;  /* 0x0003e00001a67983 */ /* 0x000ee20000300a00 */
[----:B-----5:R-:W-:-:S03]  /*11bb0*/  IMAD.WIDE R174, R3, 0x4, R112 ;  /* 0x0000000403ae7825 */ /* 0x020fc600078e0270 */
[----:B------:R-:W5:Y:S01]  /*11bc0*/  LDL.LU.64 R112, [R1+0x400] ;  /* 0x0004000001707983 */ /* 0x000f620000300a00 */
[----:B----4-:R-:W-:-:S03]  /*11bd0*/  IMAD.WIDE R176, R3, 0x4, R246 ;  /* 0x0000000403b07825 */ /* 0x010fc600078e02f6 */
[----:B------:R-:W4:Y:S01]  /*11be0*/  LDL.LU.64 R246, [R1+0x410] ;  /* 0x0004100001f67983 */ /* 0x000f220000300a00 */
[----:B--2---:R-:W-:-:S03]  /*11bf0*/  IMAD.WIDE R178, R3, 0x4, R94 ;  /* 0x0000000403b27825 */ /* 0x004fc600078e025e */
[----:B------:R-:W2:Y:S04]  /*11c00*/  LDL.LU.64 R196, [R1+0x430] ;  /* 0x0004300001c47983 */ /* 0x000ea80000300a00 */
[----:B------:R-:W2:Y:S01]  /*11c10*/  LDL.LU.64 R94, [R1+0x440] ;  /* 0x00044000015e7983 */ /* 0x000ea20000300a00 */
[----:B---3--:R-:W-:-:S03]  /*11c20*/  IMAD.WIDE R180, R3, 0x4, R248 ;  /* 0x0000000403b47825 */ /* 0x008fc600078e02f8 */
[----:B------:R-:W3:Y:S01]  /*11c30*/  LDL.LU.64 R248, [R1+0x460] ;  /* 0x0004600001f87983 */ /* 0x000ee20000300a00 */
[----:B------:R-:W-:-:S03]  /*11c40*/  IMAD.WIDE R182, R3, 0x4, R146 ;  /* 0x0000000403b67825 */ /* 0x000fc600078e0292 */
[----:B------:R-:W2:Y:S01]  /*11c50*/  LDL.LU.64 R146, [R1+0x468] ;  /* 0x0004680001927983 */ /* 0x000ea20000300a00 */
[----:B------:R-:W-:-:S03]  /*11c60*/  IMAD.WIDE R186, R3, 0x4, R128 ;  /* 0x0000000403ba7825 */ /* 0x000fc600078e0280 */
[----:B------:R-:W2:Y:S01]  /*11c70*/  LDL.LU.64 R128, [R1+0x470] ;  /* 0x0004700001807983 */ /* 0x000ea20000300a00 */
[----:B------:R-:W-:-:S03]  /*11c80*/  IMAD.WIDE R188, R3, 0x4, R184 ;  /* 0x0000000403bc7825 */ /* 0x000fc600078e02b8 */
[----:B------:R-:W2:Y:S01]  /*11c90*/  LDL.LU.64 R184, [R1+0x478] ;  /* 0x0004780001b87983 */ /* 0x000ea20000300a00 */
[----:B------:R-:W-:-:S03]  /*11ca0*/  IMAD.WIDE R190, R3, 0x4, R166 ;  /* 0x0000000403be7825 */ /* 0x000fc600078e02a6 */
[----:B------:R-:W2:Y:S01]  /*11cb0*/  LDL.LU.64 R166, [R1+0x488] ;  /* 0x0004880001a67983 */ /* 0x000ea20000300a00 */
[----:B-----5:R-:W-:-:S03]  /*11cc0*/  IMAD.WIDE R192, R3, 0x4, R112 ;  /* 0x0000000403c07825 */ /* 0x020fc600078e0270 */
[----:B------:R-:W5:Y:S01]  /*11cd0*/  LDL.LU.64 R112, [R1+0x490] ;  /* 0x0004900001707983 */ /* 0x000f620000300a00 */
[----:B----4-:R-:W-:-:S03]  /*11ce0*/  IMAD.WIDE R194, R3, 0x4, R246 ;  /* 0x0000000403c27825 */ /* 0x010fc600078e02f6 */
[----:B------:R-:W4:Y:S01]  /*11cf0*/  LDL.LU.64 R246, [R1+0x4a0] ;  /* 0x0004a00001f67983 */ /* 0x000f220000300a00 */
[----:B---3--:R-:W-:-:S03]  /*11d00*/  IMAD.WIDE R200, R3, 0x4, R248 ;  /* 0x0000000403c87825 */ /* 0x008fc600078e02f8 */
[----:B------:R-:W3:Y:S01]  /*11d10*/  LDL.LU.64 R248, [R1+0x4a8] ;  /* 0x0004a80001f87983 */ /* 0x000ee20000300a00 */
[----:B--2---:R-:W-:-:S03]  /*11d20*/  IMAD.WIDE R198, R3, 0x4, R94 ;  /* 0x0000000403c67825 */ /* 0x004fc600078e025e */
[----:B------:R-:W2:Y:S01]  /*11d30*/  LDL.LU.64 R94, [R1+0x4b8] ;  /* 0x0004b800015e7983 */ /* 0x000ea20000300a00 */
        /* <DEDUP_REMOVED lines=11> */
[----:B------:R-:W4:Y:S04]  /*11df0*/  LDL.LU.64 R246, [R1+0x4f8] ;  /* 0x0004f80001f67983 */ /* 0x000f280000300a00 */
[----:B------:R-:W4:Y:S01]  /*11e00*/  LDL R79, [R1+0x2158] ;  /* 0x00215800014f7983 */ /* 0x000f220000100800 */
        /* <DEDUP_REMOVED lines=26> */
[----:B-1----:R-:W-:Y:S01]  /*11fb0*/  IADD3 R4, R93, 0x100000, RZ ;  /* 0x001000005d047810 */ /* 0x002fe20007ffe0ff */
[----:B------:R-:W-:Y:S01]  /*11fc0*/  IMAD.WIDE R240, R3, 0x4, R166 ;  /* 0x0000000403f07825 */ /* 0x000fe200078e02a6 */
[----:B------:R-:W-:Y:S01]  /*11fd0*/  IADD3 R0, R93, 0x100000, RZ ;  /* 0x001000005d007810 */ /* 0x000fe20007ffe0ff */
[----:B------:R-:W2:Y:S04]  /*11fe0*/  LDL.LU.64 R166, [R1+0x598] ;  /* 0x0005980001a67983 */ /* 0x000ea80000300a00 */
[----:B------:R-:W2:Y:S01]  /*11ff0*/  LDL.LU.64 R244, [R1+0x5a0] ;  /* 0x0005a00001f47983 */ /* 0x000ea20000300a00 */
        /* <DEDUP_REMOVED lines=34> */
[----:B-----5:R-:W-:Y:S01]  /*12220*/  IMAD.WIDE R242, R3, 0x4, R112 ;  /* 0x0000000403f27825 */ /* 0x020fe200078e0270 */
[----:B-1----:R-:W-:-:S02]  /*12230*/  IADD3 R4, R79, 0x100000, RZ ;  /* 0x001000004f047810 */ /* 0x002fc40007ffe0ff */
[----:B------:R-:W-:-:S03]  /*12240*/  IADD3 R0, R79, 0x100000, RZ ;  /* 0x001000004f007810 */ /* 0x000fc60007ffe0ff */
        /* <DEDUP_REMOVED lines=8> */
[----:B------:R-:W4:Y:S04]  /*122d0*/  LDL.LU.64 R246, [R1+0x5b0] ;  /* 0x0005b00001f67983 */ /* 0x000f280000300a00 */
[----:B------:R-:W5:Y:S01]  /*122e0*/  LDL.LU.64 R74, [R1+0x5b8] ;  /* 0x0005b800014a7983 */ /* 0x000f620000300a00 */
[----:B------:R-:W-:-:S03]  /*122f0*/  IADD3 R112, R79, 0x100000, RZ ;  /* 0x001000004f707810 */ /* 0x000fc60007ffe0ff */
[----:B------:R1:W-:Y:S01]  /*12300*/  LDGSTS.E [R0+-0x4c400], [R92.64], P2 ;  /* 0xb3c000005c007fae */ /* 0x0003e20009121844 */
[----:B---3--:R-:W-:-:S03]  /*12310*/  IMAD.WIDE R4, R3, 0x4, R248 ;  /* 0x0000000403047825 */ /* 0x008fc600078e02f8 */
[----:B------:R-:W3:Y:S04]  /*12320*/  LDL.LU.64 R248, [R1+0x5c0] ;  /* 0x0005c00001f87983 */ /* 0x000ee80000300a00 */
[----:B------:R-:W3:Y:S04]  /*12330*/  LDL.LU.64 R36, [R1+0x5c8] ;  /* 0x0005c80001247983 */ /* 0x000ee80000300a00 */
[----:B------:R-:W3:Y:S01]  /*12340*/  LDL.LU.64 R80, [R1+0x5d8] ;  /* 0x0005d80001507983 */ /* 0x000ee20000300a00 */
[----:B--2---:R-:W-:-:S03]  /*12350*/  IMAD.WIDE R94, R3, 0x4, R94 ;  /* 0x00000004035e7825 */ /* 0x004fc600078e025e */
[----:B------:R2:W-:Y:S04]  /*12360*/  LDGSTS.E [R112+-0x4bc00], [R4.64], P2 ;  /* 0xb440000004707fae */ /* 0x0005e80009121844 */
[----:B------:R-:W3:Y:S04]  /*12370*/  LDL.LU.64 R86, [R1+0x5e0] ;  /* 0x0005e00001567983 */ /* 0x000ee80000300a00 */
[----:B------:R-:W3:Y:S01]  /*12380*/  LDL.LU.64 R32, [R1+0x5f0] ;  /* 0x0005f00001207983 */ /* 0x000ee20000300a00 */
[----:B--2---:R-:W-:Y:S01]  /*12390*/  IMAD.WIDE R112, R3, 0x4, R146 ;  /* 0x0000000403707825 */ /* 0x004fe200078e0292 */
[----:B------:R-:W-:-:S02]  /*123a0*/  IADD3 R146, R79, 0x100000, RZ ;  /* 0x001000004f927810 */ /* 0x000fc40007ffe0ff */
[----:B------:R1:W-:Y:S01]  /*123b0*/  LDGSTS.E [R0+-0x4b400], [R94.64], P2 ;  /* 0xb4c000005e007fae */ /* 0x0003e20009121844 */
[----:B------:R-:W-:-:S03]  /*123c0*/  IMAD.WIDE R128, R3, 0x4, R128 ;  /* 0x0000000403807825 */ /* 0x000fc600078e0280 */
[----:B------:R2:W-:Y:S04]  /*123d0*/  LDGSTS.E [R146+-0x4ac00], [R112.64], P2 ;  /* 0xb540000070927fae */ /* 0x0005e80009121844 */
[----:B------:R1:W-:Y:S01]  /*123e0*/  LDGSTS.E [R0+-0x4a400], [R128.64], P2 ;  /* 0xb5c0000080007fae */ /* 0x0003e20009121844 */
[----:B------:R-:W-:-:S03]  /*123f0*/  IMAD.WIDE R166, R3, 0x4, R166 ;  /* 0x0000000403a67825 */ /* 0x000fc600078e02a6 */
[----:B------:R-:W3:Y:S01]  /*12400*/  LDL.LU.64 R38, [R1+0x5f8] ;  /* 0x0005f80001267983 */ /* 0x000ee20000300a00 */
[----:B--2---:R-:W-:Y:S01]  /*12410*/  IMAD.WIDE R146, R3, 0x4, R184 ;  /* 0x0000000403927825 */ /* 0x004fe200078e02b8 */
[----:B------:R-:W-:Y:S02]  /*12420*/  IADD3 R184, R79, 0x100000, RZ ;  /* 0x001000004fb87810 */ /* 0x000fe40007ffe0ff */
[----:B------:R-:W2:Y:S04]  /*12430*/  LDL.LU.64 R34, [R1+0x608] ;  /* 0x0006080001227983 */ /* 0x000ea80000300a00 */
[----:B------:R1:W-:Y:S04]  /*12440*/  LDGSTS.E [R184+-0x49c00], [R146.64], P2 ;  /* 0xb640000092b87fae */ /* 0x0003e80009121844 */
[----:B------:R2:W-:Y:S04]  /*12450*/  LDGSTS.E [R0+-0x49400], [R166.64], P2 ;  /* 0xb6c00000a6007fae */ /* 0x0005e80009121844 */
[----:B------:R-:W2:Y:S01]  /*12460*/  LDL.LU.64 R76, [R1+0x610] ;  /* 0x00061000014c7983 */ /* 0x000ea20000300a00 */
[----:B-1----:R-:W-:-:S04]  /*12470*/  IMAD.WIDE R184, R3, 0x4, R244 ;  /* 0x0000000403b87825 */ /* 0x002fc800078e02f4 */
[----:B----4-:R-:W-:Y:S01]  /*12480*/  IMAD.WIDE R244, R3, 0x4, R246 ;  /* 0x0000000403f47825 */ /* 0x010fe200078e02f6 */
[----:B------:R-:W-:-:S05]  /*12490*/  IADD3 R246, R79, 0x100000, RZ ;  /* 0x001000004ff67810 */ /* 0x000fca0007ffe0ff */
[----:B------:R5:W-:Y:S01]  /*124a0*/  LDGSTS.E [R246+-0x48c00], [R184.64], P2 ;  /* 0xb7400000b8f67fae */ /* 0x000be20009121844 */
[C---:B------:R-:W-:Y:S02]  /*124b0*/  IADD3 R40, R79.reuse, 0x100000, RZ ;  /* 0x001000004f287810 */ /* 0x040fe40007ffe0ff */
[----:B------:R-:W-:Y:S01]  /*124c0*/  IADD3 R42, R79, 0x100000, RZ ;  /* 0x001000004f2a7810 */ /* 0x000fe20007ffe0ff */
[----:B------:R1:W-:Y:S01]  /*124d0*/  LDGSTS.E [R0+-0x48400], [R244.64], P2 ;  /* 0xb7c00000f4007fae */ /* 0x0003e20009121844 */
[----:B-----5:R-:W-:-:S03]  /*124e0*/  IMAD.WIDE R246, R3, 0x4, R74 ;  /* 0x0000000403f67825 */ /* 0x020fc600078e024a */
[----:B------:R-:W4:Y:S04]  /*124f0*/  LDL.LU.64 R74, [R1+0x620] ;  /* 0x00062000014a7983 */ /* 0x000f280000300a00 */
[----:B------:R5:W-:Y:S01]  /*12500*/  LDGSTS.E [R40+-0x47c00], [R246.64], P2 ;  /* 0xb8400000f6287fae */ /* 0x000be20009121844 */
[----:B---3--:R-:W-:-:S03]  /*12510*/  IMAD.WIDE R44, R3, 0x4, R36 ;  /* 0x00000004032c7825 */ /* 0x008fc600078e0224 */
[----:B------:R-:W3:Y:S01]  /*12520*/  LDL.LU.64 R36, [R1+0x628] ;  /* 0x0006280001247983 */ /* 0x000ee20000300a00 */
[----:B------:R-:W-:-:S04]  /*12530*/  IMAD.WIDE R248, R3, 0x4, R248 ;  /* 0x0000000403f87825 */ /* 0x000fc800078e02f8 */
[C---:B-----5:R-:W-:Y:S01]  /*12540*/  IMAD.WIDE R40, R3.reuse, 0x4, R80 ;  /* 0x0000000403287825 */ /* 0x060fe200078e0250 */
[----:B------:R1:W-:Y:S04]  /*12550*/  LDGSTS.E [R0+-0x47400], [R248.64], P2 ;  /* 0xb8c00000f8007fae */ /* 0x0003e80009121844 */
[----:B------:R-:W5:Y:S04]  /*12560*/  LDL.LU.64 R80, [R1+0x630] ;  /* 0x0006300001507983 */ /* 0x000f680000300a00 */
[----:B------:R1:W-:Y:S04]  /*12570*/  STL.64 [R1], R44 ;  /* 0x0000002c01007387 */ /* 0x0003e80000100a00 */
[----:B------:R1:W-:Y:S04]  /*12580*/  LDGSTS.E [R42+-0x46c00], [R44.64], P2 ;  /* 0xb94000002c2a7fae */ /* 0x0003e80009121844 */
[----:B------:R1:W-:Y:S04]  /*12590*/  STL.64 [R1+0x10], R40 ;  /* 0x0000102801007387 */ /* 0x0003e80000100a00 */
[----:B------:R1:W-:Y:S02]  /*125a0*/  LDGSTS.E [R0+-0x46400], [R40.64], P2 ;  /* 0xb9c0000028007fae */ /* 0x0003e40009121844 */
[----:B-1----:R-:W-:-:S05]  /*125b0*/  IMAD.WIDE R44, R3, 0x4, R86 ;  /* 0x00000004032c7825 */ /* 0x002fca00078e0256 */
[----:B------:R1:W-:Y:S01]  /*125c0*/  LDGSTS.E [R42+-0x45c00], [R44.64], P2 ;  /* 0xba4000002c2a7fae */ /* 0x0003e20009121844 */
[----:B------:R-:W-:-:S03]  /*125d0*/  IMAD.WIDE R40, R3, 0x4, R32 ;  /* 0x0000000403287825 */ /* 0x000fc600078e0220 */
[----:B------:R-:W5:Y:S04]  /*125e0*/  LDL.LU.64 R32, [R1+0x638] ;  /* 0x0006380001207983 */ /* 0x000f680000300a00 */
[----:B------:R-:W5:Y:S04]  /*125f0*/  LDL.LU.64 R90, [R1+0x648] ;  /* 0x00064800015a7983 */ /* 0x000f680000300a00 */
[----:B------:R-:W-:Y:S01]  /*12600*/  STL.64 [R1+0x18], R44 ;  /* 0x0000182c01007387 */ /* 0x000fe20000100a00 */
[----:B-1----:R-:W-:-:S03]  /*12610*/  IMAD.WIDE R42, R3, 0x4, R38 ;  /* 0x00000004032a7825 */ /* 0x002fc600078e0226 */
[----:B------:R2:W-:Y:S04]  /*12620*/  STL.64 [R1+0x20], R40 ;  /* 0x0000202801007387 */ /* 0x0005e80000100a00 */
[----:B------:R2:W-:Y:S04]  /*12630*/  LDGSTS.E [R0+-0x45400], [R40.64], P2 ;  /* 0xbac0000028007fae */ /* 0x0005e80009121844 */
[----:B------:R-:W5:Y:S04]  /*12640*/  LDL.LU.64 R86, [R1+0x650] ;  /* 0x0006500001567983 */ /* 0x000f680000300a00 */
[----:B------:R-:W5:Y:S01]  /*12650*/  LDL.LU.64 R38, [R1+0x660] ;  /* 0x0006600001267983 */ /* 0x000f620000300a00 */
[----:B--2---:R-:W-:Y:S01]  /*12660*/  IMAD.WIDE R40, R3, 0x4, R34 ;  /* 0x0000000403287825 */ /* 0x004fe200078e0222 */
[----:B------:R-:W-:-:S02]  /*12670*/  IADD3 R34, R79, 0x100000, RZ ;  /* 0x001000004f227810 */ /* 0x000fc40007ffe0ff */
[----:B------:R1:W-:Y:S04]  /*12680*/  STL.64 [R1+0x30], R42 ;  /* 0x0000302a01007387 */ /* 0x0003e80000100a00 */
[----:B------:R-:W2:Y:S04]  /*12690*/  LDL R35, [R1+0x2154] ;  /* 0x0021540001237983 */ /* 0x000ea80000100800 */
[----:B------:R1:W-:Y:S04]  /*126a0*/  LDGSTS.E [R34+-0x44c00], [R42.64], P2 ;  /* 0xbb4000002a227fae */ /* 0x0003e80009121844 */
[----:B------:R4:W-:Y:S04]  /*126b0*/  STL.64 [R1+0x38], R40 ;  /* 0x0000382801007387 */ /* 0x0009e80000100a00 */
[----:B------:R4:W-:Y:S01]  /*126c0*/  LDGSTS.E [R0+-0x44400], [R40.64], P2 ;  /* 0xbbc0000028007fae */ /* 0x0009e20009121844 */
[----:B-1----:R-:W-:-:S03]  /*126d0*/  IMAD.WIDE R42, R3, 0x4, R76 ;  /* 0x00000004032a7825 */ /* 0x002fc600078e024c */
[----:B------:R-:W2:Y:S04]  /*126e0*/  LDL.LU.64 R76, [R1+0x668] ;  /* 0x00066800014c7983 */ /* 0x000ea80000300a00 */
[----:B------:R3:W-:Y:S01]  /*126f0*/  LDGSTS.E [R34+-0x43c00], [R42.64], P2 ;  /* 0xbc4000002a227fae */ /* 0x0007e20009121844 */
[----:B----4-:R-:W-:-:S03]  /*12700*/  IMAD.WIDE R40, R3, 0x4, R74 ;  /* 0x0000000403287825 */ /* 0x010fc600078e024a */
[----:B------:R-:W4:Y:S04]  /*12710*/  LDL.LU.64 R74, [R1+0x678] ;  /* 0x00067800014a7983 */ /* 0x000f280000300a00 */
[----:B------:R3:W-:Y:S04]  /*12720*/  STL.64 [R1+0x40], R42 ;  /* 0x0000402a01007387 */ /* 0x0007e80000100a00 */
[----:B------:R5:W-:Y:S04]  /*12730*/  STL.64 [R1+0x50], R40 ;  /* 0x0000502801007387 */ /* 0x000be80000100a00 */
[----:B------:R5:W-:Y:S01]  /*12740*/  LDGSTS.E [R0+-0x43400], [R40.64], P2 ;  /* 0xbcc0000028007fae */ /* 0x000be20009121844 */
[----:B---3--:R-:W-:-:S03]  /*12750*/  IMAD.WIDE R42, R3, 0x4, R36 ;  /* 0x00000004032a7825 */ /* 0x008fc600078e0224 */
[----:B------:R-:W3:Y:S04]  /*12760*/  LDL.LU.64 R36, [R1+0x680] ;  /* 0x0006800001247983 */ /* 0x000ee80000300a00 */
[----:B------:R1:W-:Y:S01]  /*12770*/  LDGSTS.E [R34+-0x42c00], [R42.64], P2 ;  /* 0xbd4000002a227fae */ /* 0x0003e20009121844 */
[----:B-----5:R-:W-:-:S03]  /*12780*/  IMAD.WIDE R40, R3, 0x4, R80 ;  /* 0x0000000403287825 */ /* 0x020fc600078e0250 */
[----:B------:R-:W5:Y:S04]  /*12790*/  LDL.LU.64 R80, [R1+0x690] ;  /* 0x0006900001507983 */ /* 0x000f680000300a00 */
[----:B------:R1:W-:Y:S04]  /*127a0*/  STL.64 [R1+0x58], R42 ;  /* 0x0000582a01007387 */ /* 0x0003e80000100a00 */
[----:B------:R1:W-:Y:S04]  /*127b0*/  STL.64 [R1+0x68], R40 ;  /* 0x0000682801007387 */ /* 0x0003e80000100a00 */
[----:B------:R1:W-:Y:S02]  /*127c0*/  LDGSTS.E [R0+-0x42400], [R40.64], P2 ;  /* 0xbdc0000028007fae */ /* 0x0003e40009121844 */
[----:B-1----:R-:W-:-:S02]  /*127d0*/  IMAD.WIDE R42, R3, 0x4, R32 ;  /* 0x00000004032a7825 */ /* 0x002fc400078e0220 */
[----:B------:R-:W5:Y:S02]  /*127e0*/  LDL.LU.64 R32, [R1+0x698] ;  /* 0x0006980001207983 */ /* 0x000f640000300a00 */
[C---:B------:R-:W-:Y:S02]  /*127f0*/  IMAD.WIDE R40, R3.reuse, 0x4, R90 ;  /* 0x0000000403287825 */ /* 0x040fe400078e025a */
[----:B------:R-:W5:Y:S04]  /*12800*/  LDL.LU.64 R90, [R1+0x6a0] ;  /* 0x0006a000015a7983 */ /* 0x000f680000300a00 */
[----:B------:R-:W-:Y:S04]  /*12810*/  STL.64 [R1+0x78], R42 ;  /* 0x0000782a01007387 */ /* 0x000fe80000100a00 */
[----:B------:R2:W-:Y:S04]  /*12820*/  LDGSTS.E [R34+-0x41c00], [R42.64], P2 ;  /* 0xbe4000002a227fae */ /* 0x0005e80009121844 */
[----:B------:R1:W-:Y:S04]  /*12830*/  STL.64 [R1+0x80], R40 ;  /* 0x0000802801007387 */ /* 0x0003e80000100a00 */
[----:B------:R1:W-:Y:S01]  /*12840*/  LDGSTS.E [R0+-0x41400], [R40.64], P2 ;  /* 0xbec0000028007fae */ /* 0x0003e20009121844 */
[----:B------:R-:W-:-:S04]  /*12850*/  IMAD.WIDE R38, R3, 0x4, R38 ;  /* 0x0000000403267825 */ /* 0x000fc800078e0226 */
[C---:B-1----:R-:W-:Y:S02]  /*12860*/  IMAD.WIDE R40, R3.reuse, 0x4, R86 ;  /* 0x0000000403287825 */ /* 0x042fe400078e0256 */
[----:B------:R-:W5:Y:S04]  /*12870*/  LDL.LU.64 R86, [R1+0x6a8] ;  /* 0x0006a80001567983 */ /* 0x000f680000300a00 */
[----:B------:R-:W5:Y:S04]  /*12880*/  LDL.LU.64 R48, [R1+0x6b8] ;  /* 0x0006b80001307983 */ /* 0x000f680000300a00 */
[----:B------:R-:W-:Y:S04]  /*12890*/  STL.64 [R1+0x88], R40 ;  /* 0x0000882801007387 */ /* 0x000fe80000100a00 */
[----:B------:R1:W-:Y:S04]  /*128a0*/  LDGSTS.E [R34+-0x40c00], [R40.64], P2 ;  /* 0xbf40000028227fae */ /* 0x0003e80009121844 */
[----:B------:R1:W-:Y:S04]  /*128b0*/  STL.64 [R1+0x90], R38 ;  /* 0x0000902601007387 */ /* 0x0003e80000100a00 */
[----:B------:R1:W-:Y:S04]  /*128c0*/  LDGSTS.E [R0+-0x40400], [R38.64], P2 ;  /* 0xbfc0000026007fae */ /* 0x0003e80009121844 */
[----:B-1----:R-:W5:Y:S01]  /*128d0*/  LDL.LU.64 R38, [R1+0x6c0] ;  /* 0x0006c00001267983 */ /* 0x002f620000300a00 */
[----:B--2---:R-:W-:Y:S01]  /*128e0*/  IMAD.WIDE R42, R3, 0x4, R76 ;  /* 0x00000004032a7825 */ /* 0x004fe200078e024c */
[----:B------:R-:W-:-:S05]  /*128f0*/  IADD3 R34, R35, 0x100000, RZ ;  /* 0x0010000023227810 */ /* 0x000fca0007ffe0ff */
[----:B------:R3:W-:Y:S01]  /*12900*/  LDGSTS.E [R34+-0x4fa00], [R42.64], P2 ;  /* 0xb06000002a227fae */ /* 0x0007e20009121844 */
[----:B----4-:R-:W-:-:S03]  /*12910*/  IMAD.WIDE R40, R3, 0x4, R74 ;  /* 0x0000000403287825 */ /* 0x010fc600078e024a */
[----:B------:R-:W2:Y:S04]  /*12920*/  LDL.LU.64 R74, [R1+0x6d0] ;  /* 0x0006d000014a7983 */ /* 0x000ea80000300a00 */
[----:B------:R3:W-:Y:S04]  /*12930*/  STL.64 [R1+0xa0], R42 ;  /* 0x0000a02a01007387 */ /* 0x0007e80000100a00 */
[----:B------:R5:W-:Y:S04]  /*12940*/  STL.64 [R1+0xa8], R40 ;  /* 0x0000a82801007387 */ /* 0x000be80000100a00 */
[----:B------:R-:W4:Y:S01]  /*12950*/  LDL.LU.64 R76, [R1+0x6d8] ;  /* 0x0006d800014c7983 */ /* 0x000f220000300a00 */
[----:B---3--:R-:W-:-:S03]  /*12960*/  IMAD.WIDE R42, R3, 0x4, R36 ;  /* 0x00000004032a7825 */ /* 0x008fc600078e0224 */
[----:B------:R-:W3:Y:S01]  /*12970*/  LDL.LU.64 R36, [R1+0x6e8] ;  /* 0x0006e80001247983 */ /* 0x000ee20000300a00 */
[----:B------:R-:W-:-:S05]  /*12980*/  IADD3 R0, R35, 0x100000, RZ ;  /* 0x0010000023007810 */ /* 0x000fca0007ffe0ff */
[----:B------:R5:W-:Y:S04]  /*12990*/  LDGSTS.E [R0+-0x4f200], [R40.64], P2 ;  /* 0xb0e0000028007fae */ /* 0x000be80009121844 */
[----:B------:R1:W-:Y:S04]  /*129a0*/  STL.64 [R1+0xb8], R42 ;  /* 0x0000b82a01007387 */ /* 0x0003e80000100a00 */
[----:B------:R1:W-:Y:S01]  /*129b0*/  LDGSTS.E [R34+-0x4ea00], [R42.64], P2 ;  /* 0xb16000002a227fae */ /* 0x0003e20009121844 */
[----:B-----5:R-:W-:-:S05]  /*129c0*/  IMAD.WIDE R40, R3, 0x4, R80 ;  /* 0x0000000403287825 */ /* 0x020fca00078e0250 */
[----:B------:R5:W-:Y:S04]  /*129d0*/  STL.64 [R1+0xc0], R40 ;  /* 0x0000c02801007387 */ /* 0x000be80000100a00 */
[----:B------:R-:W3:Y:S04]  /*129e0*/  LDL.LU.64 R80, [R1+0x6f0] ;  /* 0x0006f00001507983 */ /* 0x000ee80000300a00 */
[----:B------:R5:W-:Y:S01]  /*129f0*/  LDGSTS.E [R0+-0x4e200], [R40.64], P2 ;  /* 0xb1e0000028007fae */ /* 0x000be20009121844 */
[----:B-1----:R-:W-:-:S03]  /*12a00*/  IMAD.WIDE R42, R3, 0x4, R32 ;  /* 0x00000004032a7825 */ /* 0x002fc600078e0220 */
[----:B------:R-:W3:Y:S01]  /*12a10*/  LDL.LU.64 R32, [R1+0x700] ;  /* 0x0007000001207983 */ /* 0x000ee20000300a00 */
[----:B-----5:R-:W-:-:S03]  /*12a20*/  IMAD.WIDE R40, R3, 0x4, R90 ;  /* 0x0000000403287825 */ /* 0x020fc600078e025a */
[----:B------:R1:W-:Y:S04]  /*12a30*/  STL.64 [R1+0xd0], R42 ;  /* 0x0000d02a01007387 */ /* 0x0003e80000100a00 */
[----:B------:R1:W-:Y:S04]  /*12a40*/  LDGSTS.E [R34+-0x4da00], [R42.64], P2 ;  /* 0xb26000002a227fae */ /* 0x0003e80009121844 */
        /* <DEDUP_REMOVED lines=9> */
[----:B------:R2:W-:Y:S01]  /*12ae0*/  LDGSTS.E [R0+-0x4c200], [R40.64], P2 ;  /* 0xb3e0000028007fae */ /* 0x0005e20009121844 */
[----:B-1----:R-:W-:-:S03]  /*12af0*/  IMAD.WIDE R42, R3, 0x4, R38 ;  /* 0x00000004032a7825 */ /* 0x002fc600078e0226 */
[----:B------:R-:W5:Y:S04]  /*12b00*/  LDL.LU.64 R38, [R1+0x718] ;  /* 0x0007180001267983 */ /* 0x000f680000300a00 */
[----:B------:R4:W-:Y:S01]  /*12b10*/  LDGSTS.E [R34+-0x4ba00], [R42.64], P2 ;  /* 0xb46000002a227fae */ /* 0x0009e20009121844 */
[----:B--2---:R-:W-:-:S03]  /*12b20*/  IMAD.WIDE R40, R3, 0x4, R74 ;  /* 0x0000000403287825 */ /* 0x004fc600078e024a */
[----:B------:R-:W2:Y:S04]  /*12b30*/  LDL.LU.64 R74, [R1+0x728] ;  /* 0x00072800014a7983 */ /* 0x000ea80000300a00 */
[----:B------:R4:W-:Y:S04]  /*12b40*/  STL.64 [R1+0xf8], R42 ;  /* 0x0000f82a01007387 */ /* 0x0009e80000100a00 */
[----:B------:R3:W-:Y:S04]  /*12b50*/  STL.64 [R1+0x100], R40 ;  /* 0x0001002801007387 */ /* 0x0007e80000100a00 */
[----:B------:R3:W-:Y:S01]  /*12b60*/  LDGSTS.E [R0+-0x4b200], [R40.64], P2 ;  /* 0xb4e0000028007fae */ /* 0x0007e20009121844 */
[----:B----4-:R-:W-:-:S03]  /*12b70*/  IMAD.WIDE R42, R3, 0x4, R76 ;  /* 0x00000004032a7825 */ /* 0x010fc600078e024c */
[----:B------:R-:W4:Y:S04]  /*12b80*/  LDL.LU.64 R76, [R1+0x730] ;  /* 0x00073000014c7983 */ /* 0x000f280000300a00 */
[----:B------:R1:W-:Y:S01]  /*12b90*/  LDGSTS.E [R34+-0x4aa00], [R42.64], P2 ;  /* 0xb56000002a227fae */ /* 0x0003e20009121844 */
[----:B---3--:R-:W-:-:S03]  /*12ba0*/  IMAD.WIDE R40, R3, 0x4, R36 ;  /* 0x0000000403287825 */ /* 0x008fc600078e0224 */
[----:B------:R-:W3:Y:S04]  /*12bb0*/  LDL.LU.64 R36, [R1+0x740] ;  /* 0x0007400001247983 */ /* 0x000ee80000300a00 */
[----:B------:R1:W-:Y:S04]  /*12bc0*/  STL.64 [R1+0x108], R42 ;  /* 0x0001082a01007387 */ /* 0x0003e80000100a00 */
[----:B------:R1:W-:Y:S04]  /*12bd0*/  STL.64 [R1+0x110], R40 ;  /* 0x0001102801007387 */ /* 0x0003e80000100a00 */
[----:B------:R1:W-:Y:S02]  /*12be0*/  LDGSTS.E [R0+-0x4a200], [R40.64], P2 ;  /* 0xb5e0000028007fae */ /* 0x0003e40009121844 */
[----:B-1----:R-:W-:-:S02]  /*12bf0*/  IMAD.WIDE R42, R3, 0x4, R80 ;  /* 0x00000004032a7825 */ /* 0x002fc400078e0250 */
[----:B------:R-:W3:Y:S04]  /*12c00*/  LDL.LU.64 R80, [R1+0x748] ;  /* 0x0007480001507983 */ /* 0x000ee80000300a00 */
[----:B------:R1:W-:Y:S01]  /*12c10*/  LDGSTS.E [R34+-0x49a00], [R42.64], P2 ;  /* 0xb66000002a227fae */ /* 0x0003e20009121844 */
[----:B------:R-:W-:-:S03]  /*12c20*/  IMAD.WIDE R40, R3, 0x4, R32 ;  /* 0x0000000403287825 */ /* 0x000fc600078e0220 */
[----:B------:R-:W3:Y:S04]  /*12c30*/  LDL.LU.64 R32, [R1+0x758] ;  /* 0x0007580001207983 */ /* 0x000ee80000300a00 */
[----:B------:R-:W-:Y:S04]  /*12c40*/  STL.64 [R1+0x118], R42 ;  /* 0x0001182a01007387 */ /* 0x000fe80000100a00 */
[----:B------:R1:W-:Y:S04]  /*12c50*/  STL.64 [R1+0x120], R40 ;  /* 0x0001202801007387 */ /* 0x0003e80000100a00 */
[----:B------:R1:W-:Y:S01]  /*12c60*/  LDGSTS.E [R0+-0x49200], [R40.64], P2 ;  /* 0xb6e0000028007fae */ /* 0x0003e20009121844 */
[----:B------:R-:W-:-:S05]  /*12c70*/  IMAD.WIDE R44, R3, 0x4, R90 ;  /* 0x00000004032c7825 */ /* 0x000fca00078e025a */
[----:B------:R2:W-:Y:S04]  /*12c80*/  LDGSTS.E [R34+-0x48a00], [R44.64], P2 ;  /* 0xb76000002c227fae */ /* 0x0005e80009121844 */
[----:B-1----:R-:W3:Y:S04]  /*12c90*/  LDL.LU.64 R40, [R1+0x760] ;  /* 0x0007600001287983 */ /* 0x002ee80000300a00 */
[----:B------:R-:W3:Y:S01]  /*12ca0*/  LDL.LU.64 R48, [R1+0x778] ;  /* 0x0007780001307983 */ /* 0x000ee20000300a00 */
[----:B------:R-:W-:-:S03]  /*12cb0*/  IMAD.WIDE R42, R3, 0x4, R86 ;  /* 0x00000004032a7825 */ /* 0x000fc600078e0256 */
[----:B------:R-:W-:Y:S04]  /*12cc0*/  STL.64 [R1+0x128], R44 ;  /* 0x0001282c01007387 */ /* 0x000fe80000100a00 */
[----:B------:R2:W-:Y:S04]  /*12cd0*/  STL.64 [R1+0x130], R42 ;  /* 0x0001302a01007387 */ /* 0x0005e80000100a00 */
[----:B------:R-:W3:Y:S04]  /*12ce0*/  LDL.LU.64 R90, [R1+0x780] ;  /* 0x00078000015a7983 */ /* 0x000ee80000300a00 */
[----:B------:R2:W-:Y:S04]  /*12cf0*/  LDGSTS.E [R0+-0x48200], [R42.64], P2 ;  /* 0xb7e000002a007fae */ /* 0x0005e80009121844 */
[----:B------:R-:W3:Y:S01]  /*12d00*/  LDL.LU.64 R86, [R1+0x798] ;  /* 0x0007980001567983 */ /* 0x000ee20000300a00 */
[----:B-----5:R-:W-:-:S05]  /*12d10*/  IMAD.WIDE R38, R3, 0x4, R38 ;  /* 0x0000000403267825 */ /* 0x020fca00078e0226 */
[----:B------:R1:W-:Y:S04]  /*12d20*/  STL.64 [R1+0x138], R38 ;  /* 0x0001382601007387 */ /* 0x0003e80000100a00 */
[----:B------:R1:W-:Y:S01]  /*12d30*/  LDGSTS.E [R34+-0x47a00], [R38.64], P2 ;  /* 0xb860000026227fae */ /* 0x0003e20009121844 */
[----:B--2---:R-:W-:-:S05]  /*12d40*/  IMAD.WIDE R42, R3, 0x4, R74 ;  /* 0x00000004032a7825 */ /* 0x004fca00078e024a */
[----:B------:R4:W-:Y:S04]  /*12d50*/  STL.64 [R1+0x140], R42 ;  /* 0x0001402a01007387 */ /* 0x0009e80000100a00 */
[----:B-1----:R-:W2:Y:S04]  /*12d60*/  LDL.LU.64 R38, [R1+0x7a0] ;  /* 0x0007a00001267983 */ /* 0x002ea80000300a00 */
[----:B------:R-:W5:Y:S04]  /*12d70*/  LDL.LU.64 R74, [R1+0x7b8] ;  /* 0x0007b800014a7983 */ /* 0x000f680000300a00 */
[----:B------:R4:W-:Y:S02]  /*12d80*/  LDGSTS.E [R0+-0x47200], [R42.64], P2 ;  /* 0xb8e000002a007fae */ /* 0x0009e40009121844 */
[----:B----4-:R-:W-:-:S05]  /*12d90*/  IMAD.WIDE R42, R3, 0x4, R76 ;  /* 0x00000004032a7825 */ /* 0x010fca00078e024c */
[----:B------:R-:W-:Y:S04]  /*12da0*/  STL.64 [R1+0x148], R42 ;  /* 0x0001482a01007387 */ /* 0x000fe80000100a00 */
[----:B------:R1:W-:Y:S01]  /*12db0*/  LDGSTS.E [R34+-0x46a00], [R42.64], P2 ;  /* 0xb96000002a227fae */ /* 0x0003e20009121844 */
[----:B---3--:R-:W-:-:S05]  /*12dc0*/  IMAD.WIDE R36, R3, 0x4, R36 ;  /* 0x0000000403247825 */ /* 0x008fca00078e0224 */
[----:B------:R3:W-:Y:S04]  /*12dd0*/  STL.64 [R1+0x150], R36 ;  /* 0x0001502401007387 */ /* 0x0007e80000100a00 */
[----:B------:R3:W-:Y:S04]  /*12de0*/  LDGSTS.E [R0+-0x46200], [R36.64], P2 ;  /* 0xb9e0000024007fae */ /* 0x0007e80009121844 */
[----:B------:R-:W4:Y:S04]  /*12df0*/  LDL.LU.64 R76, [R1+0x7c8] ;  /* 0x0007c800014c7983 */ /* 0x000f280000300a00 */
[----:B---3--:R-:W3:Y:S01]  /*12e00*/  LDL.LU.64 R36, [R1+0x7c0] ;  /* 0x0007c00001247983 */ /* 0x008ee20000300a00 */
[----:B------:R-:W-:-:S05]  /*12e10*/  IMAD.WIDE R44, R3, 0x4, R80 ;  /* 0x00000004032c7825 */ /* 0x000fca00078e0250 */
[----:B------:R-:W-:Y:S01]  /*12e20*/  STL.64 [R1+0x158], R44 ;  /* 0x0001582c01007387 */ /* 0x000fe20000100a00 */
[----:B-1----:R-:W-:Y:S01]  /*12e30*/  IMAD.WIDE R42, R3, 0x4, R32 ;  /* 0x00000004032a7825 */ /* 0x002fe200078e0220 */
[----:B------:R-:W-:-:S04]  /*12e40*/  IADD3 R32, R35, 0x100000, RZ ;  /* 0x0010000023207810 */ /* 0x000fc80007ffe0ff */
[----:B------:R1:W-:Y:S04]  /*12e50*/  STL.64 [R1+0x160], R42 ;  /* 0x0001602a01007387 */ /* 0x0003e80000100a00 */
[----:B------:R1:W-:Y:S04]  /*12e60*/  LDGSTS.E [R32+-0x45a00], [R44.64], P2 ;  /* 0xba6000002c207fae */ /* 0x0003e80009121844 */
[----:B------:R-:W3:Y:S04]  /*12e70*/  LDL.LU.64 R80, [R1+0x7b0] ;  /* 0x0007b00001507983 */ /* 0x000ee80000300a00 */
[----:B------:R1:W-:Y:S04]  /*12e80*/  LDGSTS.E [R0+-0x45200], [R42.64], P2 ;  /* 0xbae000002a007fae */ /* 0x0003e80009121844 */
[----:B-1----:R-:W3:Y:S01]  /*12e90*/  LDL.LU.64 R32, [R1+0x7e0] ;  /* 0x0007e00001207983 */ /* 0x002ee20000300a00 */
[----:B------:R-:W-:-:S04]  /*12ea0*/  IMAD.WIDE R42, R3, 0x4, R40 ;  /* 0x00000004032a7825 */ /* 0x000fc800078e0228 */
[C---:B------:R-:W-:Y:S01]  /*12eb0*/  IMAD.WIDE R40, R3.reuse, 0x4, R48 ;  /* 0x0000000403287825 */ /* 0x040fe200078e0230 */
[----:B------:R1:W-:Y:S04]  /*12ec0*/  STL.64 [R1+0x168], R42 ;  /* 0x0001682a01007387 */ /* 0x0003e80000100a00 */
[----:B------:R1:W-:Y:S04]  /*12ed0*/  LDGSTS.E [R34+-0x44a00], [R42.64], P2 ;  /* 0xbb6000002a227fae */ /* 0x0003e80009121844 */
[----:B------:R1:W-:Y:S04]  /*12ee0*/  STL.64 [R1+0x170], R40 ;  /* 0x0001702801007387 */ /* 0x0003e80000100a00 */
[----:B------:R1:W-:Y:S02]  /*12ef0*/  LDGSTS.E [R0+-0x44200], [R40.64], P2 ;  /* 0xbbe0000028007fae */ /* 0x0003e40009121844 */
[----:B-1----:R-:W-:-:S04]  /*12f00*/  IMAD.WIDE R42, R3, 0x4, R90 ;  /* 0x00000004032a7825 */ /* 0x002fc800078e025a */
[C---:B------:R-:W-:Y:S01]  /*12f10*/  IMAD.WIDE R40, R3.reuse, 0x4, R86 ;  /* 0x0000000403287825 */ /* 0x040fe200078e0256 */
[----:B------:R2:W-:Y:S04]  /*12f20*/  STL.64 [R1+0x178], R42 ;  /* 0x0001782a01007387 */ /* 0x0005e80000100a00 */
[----:B------:R5:W-:Y:S04]  /*12f30*/  STL.64 [R1+0x180], R40 ;  /* 0x0001802801007387 */ /* 0x000be80000100a00 */
[----:B------:R2:W-:Y:S04]  /*12f40*/  LDGSTS.E [R34+-0x43a00], [R42.64], P2 ;  /* 0xbc6000002a227fae */ /* 0x0005e80009121844 */
[----:B------:R-:W3:Y:S04]  /*12f50*/  LDL.LU.64 R90, [R1+0xdf0] ;  /* 0x000df000015a7983 */ /* 0x000ee80000300a00 */
[----:B------:R5:W-:Y:S01]  /*12f60*/  LDGSTS.E [R0+-0x43200], [R40.64], P2 ;  /* 0xbce0000028007fae */ /* 0x000be20009121844 */
[----:B--2---:R-:W-:-:S03]  /*12f70*/  IMAD.WIDE R42, R3, 0x4, R38 ;  /* 0x00000004032a7825 */ /* 0x004fc600078e0226 */
[----:B------:R-:W2:Y:S01]  /*12f80*/  LDL.LU.64 R38, [R1+0xde8] ;  /* 0x000de80001267983 */ /* 0x000ea20000300a00 */
[----:B-----5:R-:W-:-:S03]  /*12f90*/  IMAD.WIDE R40, R3, 0x4, R74 ;  /* 0x0000000403287825 */ /* 0x020fc600078e024a */
[----:B------:R-:W-:Y:S04]  /*12fa0*/  STL.64 [R1+0x188], R42 ;  /* 0x0001882a01007387 */ /* 0x000fe80000100a00 */
[----:B------:R-:W5:Y:S04]  /*12fb0*/  LDL.LU.64 R74, [R1+0xde0] ;  /* 0x000de000014a7983 */ /* 0x000f680000300a00 */
[----:B------:R1:W-:Y:S04]  /*12fc0*/  LDGSTS.E [R34+-0x42a00], [R42.64], P2 ;  /* 0xbd6000002a227fae */ /* 0x0003e80009121844 */
[----:B------:R4:W-:Y:S04]  /*12fd0*/  STL.64 [R1+0x190], R40 ;  /* 0x0001902801007387 */ /* 0x0009e80000100a00 */
[----:B------:R4:W-:Y:S02]  /*12fe0*/  LDGSTS.E [R0+-0x42200], [R40.64], P2 ;  /* 0xbde0000028007fae */ /* 0x0009e40009121844 */
[----:B----4-:R-:W-:-:S04]  /*12ff0*/  IMAD.WIDE R40, R3, 0x4, R76 ;  /* 0x0000000403287825 */ /* 0x010fc800078e024c */
[----:B---3--:R-:W-:Y:S01]  /*13000*/  IMAD.WIDE R36, R3, 0x4, R36 ;  /* 0x0000000403247825 */ /* 0x008fe200078e0224 */
[----:B------:R-:W-:Y:S04]  /*13010*/  STL.64 [R1+0x198], R40 ;  /* 0x0001982801007387 */ /* 0x000fe80000100a00 */
[----:B------:R3:W-:Y:S04]  /*13020*/  STL.64 [R1+0x1a0], R36 ;  /* 0x0001a02401007387 */ /* 0x0007e80000100a00 */
[----:B------:R-:W4:Y:S04]  /*13030*/  LDL.LU.64 R86, [R1+0xdd8] ;  /* 0x000dd80001567983 */ /* 0x000f280000300a00 */
[----:B------:R1:W-:Y:S04]  /*13040*/  LDGSTS.E [R34+-0x41a00], [R40.64], P2 ;  /* 0xbe60000028227fae */ /* 0x0003e80009121844 */
[----:B------:R3:W-:Y:S01]  /*13050*/  LDGSTS.E [R0+-0x41200], [R36.64], P2 ;  /* 0xbee0000024007fae */ /* 0x0007e20009121844 */
[----:B------:R-:W-:-:S04]  /*13060*/  MOV R35, 0x3f ;  /* 0x0000003f00237802 */ /* 0x000fc80000000f00 */
[----:B------:R-:W-:Y:S01]  /*13070*/  IADD3 R35, R35, c[0x0][0x180], RZ ;  /* 0x0000600023237a10 */ /* 0x000fe20007ffe0ff */
[----:B---3--:R-:W-:-:S05]  /*13080*/  IMAD.WIDE R36, R3, 0x4, R80 ;  /* 0x0000000403247825 */ /* 0x008fca00078e0250 */
[----:B------:R3:W-:Y:S01]  /*13090*/  LDGSTS.E [R34+-0x40a00], [R36.64], P2 ;  /* 0xbf60000024227fae */ /* 0x0007e20009121844 */
[----:B------:R-:W-:-:S03]  /*130a0*/  IMAD.WIDE R32, R3, 0x4, R32 ;  /* 0x0000000403207825 */ /* 0x000fc600078e0220 */
[----:B------:R3:W-:Y:S04]  /*130b0*/  STL.64 [R1+0x1a8], R36 ;  /* 0x0001a82401007387 */ /* 0x0007e80000100a00 */
[----:B------:R1:W-:Y:S04]  /*130c0*/  LDGSTS.E [R0+-0x40200], [R32.64], P2 ;  /* 0xbfe0000020007fae */ /* 0x0003e80009121844 */
[----:B------:R3:W-:Y:S04]  /*130d0*/  STL.64 [R1+0x1b0], R32 ;  /* 0x0001b02001007387 */ /* 0x0007e80000100a00 */
[----:B------:R-:W4:Y:S01]  /*130e0*/  LDL.LU.64 R76, [R1+0xda8] ;  /* 0x000da800014c7983 */ /* 0x000f220000300a00 */
[----:B-1----:R-:W-:-:S03]  /*130f0*/  IADD3 R0, R252, -0x81, RZ ;  /* 0xffffff7ffc007810 */ /* 0x002fc60007ffe0ff */
[----:B---3--:R-:W1:Y:S01]  /*13100*/  S2R R36, SR_TID.X ;  /* 0x0000000000247919 */ /* 0x008e620000002100 */
[----:B------:R-:W-:-:S03]  /*13110*/  ISETP.GE.U32.AND P2, PT, R0, 0x7fffff40, PT ;  /* 0x7fffff400000780c */ /* 0x000fc60003f46070 */
[----:B------:R-:W3:Y:S01]  /*13120*/  LDL.LU.64 R32, [R1+0xda0] ;  /* 0x000da00001207983 */ /* 0x000ee20000300a00 */
[----:B------:R-:W-:Y:S02]  /*13130*/  SEL R0, RZ, 0x4, P0 ;  /* 0x00000004ff007807 */ /* 0x000fe40000000000 */
[----:B------:R-:W-:Y:S01]  /*13140*/  ISETP.GT.AND P0, PT, R35, 0xbf, PT ;  /* 0x000000bf2300780c */ /* 0x000fe20003f04270 */
[----:B------:R-:W3:Y:S04]  /*13150*/  LDL.LU.64 R80, [R1+0xd98] ;  /* 0x000d980001507983 */ /* 0x000ee80000300a00 */
[----:B------:R-:W3:Y:S04]  /*13160*/  LDL.LU.64 R34, [R1+0xd90] ;  /* 0x000d900001227983 */ /* 0x000ee80000300a00 */
[----:B------:R-:W3:Y:S04]  /*13170*/  LDL.LU.64 R78, [R1+0xd70] ;  /* 0x000d7000014e7983 */ /* 0x000ee80000300a00 */
[----:B------:R-:W0:Y:S01]  /*13180*/  LDGDEPBAR ;  /* 0x00000000000079af */ /* 0x000e220000000000 */
[----:B------:R-:W-:-:S05]  /*13190*/  IMAD.WIDE R48, R2, 0x4, R90 ;  /* 0x0000000402307825 */ /* 0x000fca00078e025a */
[----:B------:R2:W-:Y:S01]  /*131a0*/  STL.64 [R1+0x1b8], R48 ;  /* 0x0001b83001007387 */ /* 0x0005e20000100a00 */
[----:B------:R-:W-:Y:S02]  /*131b0*/  IADD3 R37, R252, -0x85, RZ ;  /* 0xffffff7bfc257810 */ /* 0x000fe40007ffe0ff */
[----:B------:R-:W-:Y:S02]  /*131c0*/  SEL R0, R0, RZ, P0 ;  /* 0x000000ff00007207 */ /* 0x000fe40000000000 */
[----:B------:R-:W-:Y:S02]  /*131d0*/  ISETP.GE.U32.AND P0, PT, R37, 0x7fffff3c, PT ;  /* 0x7fffff3c2500780c */ /* 0x000fe40003f06070 */
[----:B-1----:R-:W-:-:S05]  /*131e0*/  LOP3.LUT R37, R36, 0x7f, RZ, 0xc0, !PT ;  /* 0x0000007f24257812 */ /* 0x002fca00078ec0ff */
[----:B------:R-:W-:Y:S01]  /*131f0*/  IMAD.SHL.U32 R89, R37, 0x4, RZ ;  /* 0x0000000425597824 */ /* 0x000fe200078e00ff */
[----:B------:R-:W-:Y:S06]  /*13200*/  BAR.SYNC.DEFER_BLOCKING 0x0 ;  /* 0x0000000000007b1d */ /* 0x000fec0000010000 */
[----:B------:R-:W-:Y:S01]  /*13210*/  @!PT LDS RZ, [RZ] ;  /* 0x00000000fffff984 */ /* 0x000fe20000000800 */
[----:B------:R-:W-:Y:S01]  /*13220*/  @!PT LDS RZ, [RZ] ;  /* 0x00000000fffff984 */ /* 0x000fe20000000800 */
[----:B------:R-:W-:Y:S01]  /*13230*/  @!PT LDS RZ, [RZ] ;  /* 0x00000000fffff984 */ /* 0x000fe20000000800 */
[----:B------:R1:W-:Y:S01]  /*13240*/  LDGSTS.E [R89+0x40000], [R48.64], !P2 ;  /* 0x4000000030597fae */ /* 0x0003e2000d121844 */
[----:B--2---:R-:W-:-:S03]  /*13250*/  IMAD.WIDE R42, R2, 0x4, R38 ;  /* 0x00000004022a7825 */ /* 0x004fc600078e0226 */
[----:B------:R-:W2:Y:S04]  /*13260*/  LDL.LU.64 R38, [R1+0xd68] ;  /* 0x000d680001267983 */ /* 0x000ea80000300a00 */
[----:B------:R1:W-:Y:S01]  /*13270*/  STL.64 [R1+0x1c0], R42 ;  /* 0x0001c02a01007387 */ /* 0x0003e20000100a00 */
[----:B-----5:R-:W-:-:S03]  /*13280*/  IMAD.WIDE R46, R2, 0x4, R74 ;  /* 0x00000004022e7825 */ /* 0x020fc600078e024a */
[----:B------:R-:W5:Y:S04]  /*13290*/  LDL.LU.64 R74, [R1+0xd60] ;  /* 0x000d6000014a7983 */ /* 0x000f680000300a00 */
[----:B------:R-:W-:Y:S04]  /*132a0*/  STL.64 [R1+0x1c8], R46 ;  /* 0x0001c82e01007387 */ /* 0x000fe80000100a00 */
[----:B------:R-:W2:Y:S04]  /*132b0*/  LDL.LU.64 R40, [R1+0xd58] ;  /* 0x000d580001287983 */ /* 0x000ea80000300a00 */
[----:B------:R1:W-:Y:S04]  /*132c0*/  LDGSTS.E [R89+0x40200], [R42.64], !P2 ;  /* 0x402000002a597fae */ /* 0x0003e8000d121844 */
[----:B------:R1:W-:Y:S01]  /*132d0*/  LDGSTS.E [R89+0x40400], [R46.64], !P2 ;  /* 0x404000002e597fae */ /* 0x0003e2000d121844 */
[----:B----4-:R-:W-:-:S05]  /*132e0*/  IMAD.WIDE R44, R2, 0x4, R86 ;  /* 0x00000004022c7825 */ /* 0x010fca00078e0256 */
[----:B------:R4:W-:Y:S04]  /*132f0*/  STL.64 [R1+0x1d0], R44 ;  /* 0x0001d02c01007387 */ /* 0x0009e80000100a00 */
[----:B-1----:R-:W2:Y:S04]  /*13300*/  LDL.LU.64 R48, [R1+0xd38] ;  /* 0x000d380001307983 */ /* 0x002ea80000300a00 */
[----:B------:R-:W2:Y:S01]  /*13310*/  LDL.LU.64 R90, [R1+0xd30] ;  /* 0x000d3000015a7983 */ /* 0x000ea20000300a00 */
[----:B------:R-:W-:-:S03]  /*13320*/  IADD3 R42, R252, -0x89, RZ ;  /* 0xffffff77fc2a7810 */ /* 0x000fc60007ffe0ff */
[----:B------:R4:W-:Y:S01]  /*13330*/  LDGSTS.E [R89+0x40600], [R44.64], !P2 ;  /* 0x406000002c597fae */ /* 0x0009e2000d121844 */
[----:B------:R-:W-:-:S03]  /*13340*/  ISETP.GE.U32.AND P2, PT, R42, 0x7fffff38, PT ;  /* 0x7fffff382a00780c */ /* 0x000fc60003f46070 */
[----:B------:R-:W2:Y:S01]  /*13350*/  LDL.LU.64 R86, [R1+0xd28] ;  /* 0x000d280001567983 */ /* 0x000ea20000300a00 */
[----:B----4-:R-:W-:-:S03]  /*13360*/  IMAD.WIDE R44, R2, 0x4, R76 ;  /* 0x00000004022c7825 */ /* 0x010fc600078e024c */
[----:B------:R-:W4:Y:S01]  /*13370*/  LDL.LU.64 R76, [R1+0x230] ;  /* 0x00023000014c7983 */ /* 0x000f220000300a00 */
[----:B---3--:R-:W-:-:S03]  /*13380*/  IMAD.WIDE R32, R2, 0x4, R32 ;  /* 0x0000000402207825 */ /* 0x008fc600078e0220 */
[----:B------:R-:W-:Y:S01]  /*13390*/  STL.64 [R1+0x1d8], R44 ;  /* 0x0001d82c01007387 */ /* 0x000fe20000100a00 */
[----:B------:R-:W-:-:S03]  /*133a0*/  IMAD.WIDE R42, R2, 0x4, R80 ;  /* 0x00000004022a7825 */ /* 0x000fc600078e0250 */
[----:B------:R1:W-:Y:S01]  /*133b0*/  STL.64 [R1+0x1e0], R32 ;  /* 0x0001e02001007387 */ /* 0x0003e20000100a00 */
[----:B------:R-:W-:-:S03]  /*133c0*/  IMAD.WIDE R34, R2, 0x4, R34 ;  /* 0x0000000402227825 */ /* 0x000fc600078e0222 */
[----:B------:R3:W-:Y:S04]  /*133d0*/  LDGSTS.E [R89+0x42000], [R44.64], !P0 ;  /* 0x420000002c597fae */ /* 0x0007e8000c121844 */
[----:B------:R1:W-:Y:S04]  /*133e0*/  LDGSTS.E [R89+0x42200], [R32.64], !P0 ;  /* 0x4220000020597fae */ /* 0x0003e8000c121844 */
[----:B------:R-:W-:Y:S04]  /*133f0*/  STL.64 [R1+0x1e8], R42 ;  /* 0x0001e82a01007387 */ /* 0x000fe80000100a00 */
[----:B------:R3:W-:Y:S01]  /*13400*/  STL.64 [R1+0x1f0], R34 ;  /* 0x0001f02201007387 */ /* 0x0007e20000100a00 */
[----:B-1----:R-:W-:-:S03]  /*13410*/  IADD3 R32, R252, -0x8d, RZ ;  /* 0xffffff73fc207810 */ /* 0x002fc60007ffe0ff */
[----:B------:R-:W4:Y:S04]  /*13420*/  LDL.LU.64 R80, [R1+0xd00] ;  /* 0x000d000001507983 */ /* 0x000f280000300a00 */
[----:B------:R5:W-:Y:S04]  /*13430*/  LDGSTS.E [R89+0x42400], [R42.64], !P0 ;  /* 0x424000002a597fae */ /* 0x000be8000c121844 */
[----:B------:R3:W-:Y:S01]  /*13440*/  LDGSTS.E [R89+0x42600], [R34.64], !P0 ;  /* 0x4260000022597fae */ /* 0x0007e2000c121844 */
[----:B------:R-:W-:-:S03]  /*13450*/  ISETP.GE.U32.AND P0, PT, R32, 0x7fffff34, PT ;  /* 0x7fffff342000780c */ /* 0x000fc60003f06070 */
[----:B---3--:R-:W3:Y:S04]  /*13460*/  LDL.LU.64 R34, [R1+0x240] ;  /* 0x0002400001227983 */ /* 0x008ee80000300a00 */
[----:B------:R-:W3:Y:S01]  /*13470*/  LDL.LU.64 R32, [R1+0x248] ;  /* 0x0002480001207983 */ /* 0x000ee20000300a00 */
[----:B------:R-:W-:-:S05]  /*13480*/  IMAD.WIDE R44, R2, 0x4, R78 ;  /* 0x00000004022c7825 */ /* 0x000fca00078e024e */
[----:B------:R4:W-:Y:S01]  /*13490*/  LDGSTS.E [R89+0x44000], [R44.64], !P2 ;  /* 0x440000002c597fae */ /* 0x0009e2000d121844 */
[----:B-----5:R-:W-:-:S03]  /*134a0*/  IMAD.WIDE R42, R2, 0x4, R74 ;  /* 0x00000004022a7825 */ /* 0x020fc600078e024a */
[----:B------:R-:W5:Y:S01]  /*134b0*/  LDL.LU.64 R74, [R1+0xcf8] ;  /* 0x000cf800014a7983 */ /* 0x000f620000300a00 */
[----:B--2---:R-:W-:-:S03]  /*134c0*/  IMAD.WIDE R38, R2, 0x4, R38 ;  /* 0x0000000402267825 */ /* 0x004fc600078e0226 */
[----:B------:R-:W-:Y:S01]  /*134d0*/  STL.64 [R1+0x1f8], R44 ;  /* 0x0001f82c01007387 */ /* 0x000fe20000100a00 */
[----:B------:R-:W-:-:S03]  /*134e0*/  IMAD.WIDE R40, R2, 0x4, R40 ;  /* 0x0000000402287825 */ /* 0x000fc600078e0228 */
[----:B------:R1:W-:Y:S04]  /*134f0*/  STL.64 [R1+0x200], R38 ;  /* 0x0002002601007387 */ /* 0x0003e80000100a00 */
[----:B------:R1:W-:Y:S04]  /*13500*/  LDGSTS.E [R89+0x44200], [R38.64], !P2 ;  /* 0x4420000026597fae */ /* 0x0003e8000d121844 */
[----:B------:R-:W-:Y:S04]  /*13510*/  STL.64 [R1+0x208], R42 ;  /* 0x0002082a01007387 */ /* 0x000fe80000100a00 */
[----:B------:R2:W-:Y:S01]  /*13520*/  STL.64 [R1+0x210], R40 ;  /* 0x0002102801007387 */ /* 0x0005e20000100a00 */
[----:B-1----:R-:W-:-:S03]  /*13530*/  IADD3 R38, R252, -0x91, RZ ;  /* 0xffffff6ffc267810 */ /* 0x002fc60007ffe0ff */
[----:B------:R1:W-:Y:S04]  /*13540*/  LDGSTS.E [R89+0x44400], [R42.64], !P2 ;  /* 0x444000002a597fae */ /* 0x0003e8000d121844 */
[----:B------:R2:W-:Y:S01]  /*13550*/  LDGSTS.E [R89+0x44600], [R40.64], !P2 ;  /* 0x4460000028597fae */ /* 0x0005e2000d121844 */
[----:B------:R-:W-:-:S03]  /*13560*/  ISETP.GE.U32.AND P2, PT, R38, 0x7fffff30, PT ;  /* 0x7fffff302600780c */ /* 0x000fc60003f46070 */
[----:B------:R-:W5:Y:S04]  /*13570*/  LDL.LU.64 R78, [R1+0xcd0] ;  /* 0x000cd000014e7983 */ /* 0x000f680000300a00 */
[----:B--2---:R-:W2:Y:S04]  /*13580*/  LDL.LU.64 R40, [R1+0xcc8] ;  /* 0x000cc80001287983 */ /* 0x004ea80000300a00 */
[----:B------:R-:W2:Y:S01]  /*13590*/  LDL.LU.64 R38, [R1+0xcc0] ;  /* 0x000cc00001267983 */ /* 0x000ea20000300a00 */
[----:B-1----:R-:W-:-:S03]  /*135a0*/  IMAD.WIDE R42, R2, 0x4, R90 ;  /* 0x00000004022a7825 */ /* 0x002fc600078e025a */
[----:B------:R-:W2:Y:S01]  /*135b0*/  LDL.LU.64 R90, [R1+0xcb8] ;  /* 0x000cb800015a7983 */ /* 0x000ea20000300a00 */
[----:B------:R-:W-:-:S04]  /*135c0*/  IMAD.WIDE R48, R2, 0x4, R48 ;  /* 0x0000000402307825 */ /* 0x000fc800078e0230 */
[C---:B------:R-:W-:Y:S01]  /*135d0*/  IMAD.WIDE R46, R2.reuse, 0x4, R86 ;  /* 0x00000004022e7825 */ /* 0x040fe200078e0256 */
[----:B------:R-:W-:Y:S04]  /*135e0*/  STL.64 [R1+0x218], R48 ;  /* 0x0002183001007387 */ /* 0x000fe80000100a00 */
[----:B------:R1:W-:Y:S04]  /*135f0*/  LDGSTS.E [R89+0x46000], [R48.64], !P0 ;  /* 0x4600000030597fae */ /* 0x0003e8000c121844 */
[----:B------:R1:W-:Y:S04]  /*13600*/  STL.64 [R1+0x220], R42 ;  /* 0x0002202a01007387 */ /* 0x0003e80000100a00 */
[----:B------:R1:W-:Y:S04]  /*13610*/  LDGSTS.E [R89+0x46200], [R42.64], !P0 ;  /* 0x462000002a597fae */ /* 0x0003e8000c121844 */
[----:B------:R4:W-:Y:S04]  /*13620*/  STL.64 [R1+0x228], R46 ;  /* 0x0002282e01007387 */ /* 0x0009e80000100a00 */
[----:B------:R4:W-:Y:S02]  /*13630*/  LDGSTS.E [R89+0x46400], [R46.64], !P0 ;  /* 0x464000002e597fae */ /* 0x0009e4000c121844 */
[----:B----4-:R-:W-:Y:S01]  /*13640*/  IMAD.WIDE R44, R2, 0x4, R76 ;  /* 0x00000004022c7825 */ /* 0x010fe200078e024c */
[----:B-1----:R-:W-:-:S04]  /*13650*/  IADD3 R42, R252, -0x95, RZ ;  /* 0xffffff6bfc2a7810 */ /* 0x002fc80007ffe0ff */
[----:B------:R1:W-:Y:S04]  /*13660*/  STL.64 [R1+0x230], R44 ;  /* 0x0002302c01007387 */ /* 0x0003e80000100a00 */
[----:B------:R-:W4:Y:S04]  /*13670*/  LDL.LU.64 R86, [R1+0xc90] ;  /* 0x000c900001567983 */ /* 0x000f280000300a00 */
[----:B------:R-:W4:Y:S04]  /*13680*/  LDL.LU.64 R76, [R1+0xc88] ;  /* 0x000c8800014c7983 */ /* 0x000f280000300a00 */
[----:B------:R1:W-:Y:S01]  /*13690*/  LDGSTS.E [R89+0x46600], [R44.64], !P0 ;  /* 0x466000002c597fae */ /* 0x0003e2000c121844 */
[----:B------:R-:W-:Y:S01]  /*136a0*/  ISETP.GE.U32.AND P0, PT, R42, 0x7fffff2c, PT ;  /* 0x7fffff2c2a00780c */ /* 0x000fe20003f06070 */
[----:B------:R-:W-:-:S02]  /*136b0*/  IMAD.WIDE R46, R2, 0x4, R80 ;  /* 0x00000004022e7825 */ /* 0x000fc400078e0250 */
[----:B------:R-:W4:Y:S04]  /*136c0*/  LDL.LU.64 R80, [R1+0xc80] ;  /* 0x000c800001507983 */ /* 0x000f280000300a00 */
[----:B------:R-:W-:Y:S04]  /*136d0*/  STL.64 [R1+0x238], R46 ;  /* 0x0002382e01007387 */ /* 0x000fe80000100a00 */
[----:B------:R1:W-:Y:S01]  /*136e0*/  LDGSTS.E [R89+0x48000], [R46.64], !P2 ;  /* 0x480000002e597fae */ /* 0x0003e2000d121844 */
[----:B---3--:R-:W-:-:S04]  /*136f0*/  IMAD.WIDE R42, R2, 0x4, R34 ;  /* 0x00000004022a7825 */ /* 0x008fc800078e0222 */
[----:B-1----:R-:W-:Y:S01]  /*13700*/  IMAD.WIDE R44, R2, 0x4, R32 ;  /* 0x00000004022c7825 */ /* 0x002fe200078e0220 */
[----:B------:R1:W-:Y:S04]  /*13710*/  LDGSTS.E [R89+0x48200], [R42.64], !P2 ;  /* 0x482000002a597fae */ /* 0x0003e8000d121844 */
[----:B------:R-:W3:Y:S04]  /*13720*/  LDL.LU.64 R32, [R1+0xc78] ;  /* 0x000c780001207983 */ /* 0x000ee80000300a00 */
[----:B------:R1:W-:Y:S04]  /*13730*/  STL.64 [R1+0x240], R42 ;  /* 0x0002402a01007387 */ /* 0x0003e80000100a00 */
[----:B------:R-:W-:Y:S04]  /*13740*/  STL.64 [R1+0x248], R44 ;  /* 0x0002482c01007387 */ /* 0x000fe80000100a00 */
[----:B------:R2:W-:Y:S01]  /*13750*/  LDGSTS.E [R89+0x48400], [R44.64], !P2 ;  /* 0x484000002c597fae */ /* 0x0005e2000d121844 */
[----:B-1----:R-:W-:Y:S01]  /*13760*/  IADD3 R42, R252, -0x99, RZ ;  /* 0xffffff67fc2a7810 */ /* 0x002fe20007ffe0ff */
[----:B-----5:R-:W-:-:S05]  /*13770*/  IMAD.WIDE R34, R2, 0x4, R74 ;  /* 0x0000000402227825 */ /* 0x020fca00078e024a */
[----:B------:R1:W-:Y:S04]  /*13780*/  STL.64 [R1+0x250], R34 ;  /* 0x0002502201007387 */ /* 0x0003e80000100a00 */
[----:B------:R-:W5:Y:S04]  /*13790*/  LDL.LU.64 R48, [R1+0xc50] ;  /* 0x000c500001307983 */ /* 0x000f680000300a00 */
[----:B------:R1:W-:Y:S04]  /*137a0*/  LDGSTS.E [R89+0x48600], [R34.64], !P2 ;  /* 0x4860000022597fae */ /* 0x0003e8000d121844 */
[----:B-1----:R-:W5:Y:S04]  /*137b0*/  LDL.LU.64 R34, [R1+0xc48] ;  /* 0x000c480001227983 */ /* 0x002f680000300a00 */
[----:B------:R-:W5:Y:S01]  /*137c0*/  LDL.LU.64 R74, [R1+0xc40] ;  /* 0x000c4000014a7983 */ /* 0x000f620000300a00 */
[----:B------:R-:W-:Y:S01]  /*137d0*/  ISETP.GE.U32.AND P2, PT, R42, 0x7fffff28, PT ;  /* 0x7fffff282a00780c */ /* 0x000fe20003f46070 */
[----:B------:R-:W-:-:S05]  /*137e0*/  IMAD.WIDE R46, R2, 0x4, R78 ;  /* 0x00000004022e7825 */ /* 0x000fca00078e024e */
[----:B------:R4:W-:Y:S01]  /*137f0*/  LDGSTS.E [R89+0x4a000], [R46.64], !P0 ;  /* 0x4a0000002e597fae */ /* 0x0009e2000c121844 */
[----:B--2---:R-:W-:-:S04]  /*13800*/  IMAD.WIDE R42, R2, 0x4, R40 ;  /* 0x00000004022a7825 */ /* 0x004fc800078e0228 */
[C---:B------:R-:W-:Y:S01]  /*13810*/  IMAD.WIDE R44, R2.reuse, 0x4, R38 ;  /* 0x00000004022c7825 */ /* 0x040fe200078e0226 */
[----:B------:R1:W-:Y:S04]  /*13820*/  LDGSTS.E [R89+0x4a200], [R42.64], !P0 ;  /* 0x4a2000002a597fae */ /* 0x0003e8000c121844 */
[----:B------:R-:W2:Y:S04]  /*13830*/  LDL.LU.64 R38, [R1+0xc38] ;  /* 0x000c380001267983 */ /* 0x000ea80000300a00 */
[----:B------:R-:W-:Y:S04]  /*13840*/  STL.64 [R1+0x258], R46 ;  /* 0x0002582e01007387 */ /* 0x000fe80000100a00 */
[----:B------:R-:W-:Y:S04]  /*13850*/  STL.64 [R1+0x260], R42 ;  /* 0x0002602a01007387 */ /* 0x000fe80000100a00 */
[----:B------:R-:W-:Y:S04]  /*13860*/  STL.64 [R1+0x268], R44 ;  /* 0x0002682c01007387 */ /* 0x000fe80000100a00 */
[----:B------:R1:W-:Y:S01]  /*13870*/  LDGSTS.E [R89+0x4a400], [R44.64], !P0 ;  /* 0x4a4000002c597fae */ /* 0x0003e2000c121844 */
[----:B------:R-:W-:-:S05]  /*13880*/  IMAD.WIDE R40, R2, 0x4, R90 ;  /* 0x0000000402287825 */ /* 0x000fca00078e025a */
[----:B------:R1:W-:Y:S04]  /*13890*/  STL.64 [R1+0x270], R40 ;  /* 0x0002702801007387 */ /* 0x0003e80000100a00 */
[----:B------:R1:W-:Y:S04]  /*138a0*/  LDGSTS.E [R89+0x4a600], [R40.64], !P0 ;  /* 0x4a60000028597fae */ /* 0x0003e8000c121844 */
[----:B-1----:R-:W2:Y:S04]  /*138b0*/  LDL.LU.64 R40, [R1+0xc10] ;  /* 0x000c100001287983 */ /* 0x002ea80000300a00 */
[----:B------:R-:W2:Y:S01]  /*138c0*/  LDL.LU.64 R90, [R1+0xc08] ;  /* 0x000c0800015a7983 */ /* 0x000ea20000300a00 */
[----:B------:R-:W-:-:S04]  /*138d0*/  IADD3 R42, R252, -0x9d, RZ ;  /* 0xffffff63fc2a7810 */ /* 0x000fc80007ffe0ff */
[----:B------:R-:W-:Y:S01]  /*138e0*/  ISETP.GE.U32.AND P0, PT, R42, 0x7fffff24, PT ;  /* 0x7fffff242a00780c */ /* 0x000fe20003f06070 */
[C---:B----4-:R-:W-:Y:S02]  /*138f0*/  IMAD.WIDE R46, R2.reuse, 0x4, R86 ;  /* 0x00000004022e7825 */ /* 0x050fe400078e0256 */
[----:B------:R-:W4:Y:S02]  /*13900*/  LDL.LU.64 R86, [R1+0xc00] ;  /* 0x000c000001567983 */ /* 0x000f240000300a00 */
[C---:B------:R-:W-:Y:S02]  /*13910*/  IMAD.WIDE R42, R2.reuse, 0x4, R76 ;  /* 0x00000004022a7825 */ /* 0x040fe400078e024c */
[----:B------:R-:W4:Y:S04]  /*13920*/  LDL.LU.64 R76, [R1+0xbf8] ;  /* 0x000bf800014c7983 */ /* 0x000f280000300a00 */
[----:B------:R-:W-:Y:S04]  /*13930*/  STL.64 [R1+0x278], R46 ;  /* 0x0002782e01007387 */ /* 0x000fe80000100a00 */
[----:B------:R1:W-:Y:S04]  /*13940*/  STL.64 [R1+0x280], R42 ;  /* 0x0002802a01007387 */ /* 0x0003e80000100a00 */
[----:B------:R1:W-:Y:S04]  /*13950*/  LDGSTS.E [R89+0x4c000], [R46.64], !P2 ;  /* 0x4c0000002e597fae */ /* 0x0003e8000d121844 */
[----:B------:R1:W-:Y:S01]  /*13960*/  LDGSTS.E [R89+0x4c200], [R42.64], !P2 ;  /* 0x4c2000002a597fae */ /* 0x0003e2000d121844 */
[----:B------:R-:W-:-:S05]  /*13970*/  IMAD.WIDE R44, R2, 0x4, R80 ;  /* 0x00000004022c7825 */ /* 0x000fca00078e0250 */
[----:B------:R-:W-:Y:S04]  /*13980*/  STL.64 [R1+0x288], R44 ;  /* 0x0002882c01007387 */ /* 0x000fe80000100a00 */
[----:B------:R5:W-:Y:S01]  /*13990*/  LDGSTS.E [R89+0x4c400], [R44.64], !P2 ;  /* 0x4c4000002c597fae */ /* 0x000be2000d121844 */
[----:B-1----:R-:W-:Y:S01]  /*139a0*/  IADD3 R42, R252, -0xa1, RZ ;  /* 0xffffff5ffc2a7810 */ /* 0x002fe20007ffe0ff */
[----:B---3--:R-:W-:-:S05]  /*139b0*/  IMAD.WIDE R32, R2, 0x4, R32 ;  /* 0x0000000402207825 */ /* 0x008fca00078e0220 */
[----:B------:R1:W-:Y:S04]  /*139c0*/  STL.64 [R1+0x290], R32 ;  /* 0x0002902001007387 */ /* 0x0003e80000100a00 */
[----:B------:R1:W-:Y:S04]  /*139d0*/  LDGSTS.E [R89+0x4c600], [R32.64], !P2 ;  /* 0x4c60000020597fae */ /* 0x0003e8000d121844 */
[----:B------:R-:W3:Y:S01]  /*139e0*/  LDL.LU.64 R80, [R1+0xbd0] ;  /* 0x000bd00001507983 */ /* 0x000ee20000300a00 */
[----:B------:R-:W-:-:S03]  /*139f0*/  ISETP.GE.U32.AND P2, PT, R42, 0x7fffff20, PT ;  /* 0x7fffff202a00780c */ /* 0x000fc60003f46070 */
[----:B-1----:R-:W3:Y:S01]  /*13a00*/  LDL.LU.64 R32, [R1+0x2e0] ;  /* 0x0002e00001207983 */ /* 0x002ee20000300a00 */
[----:B-----5:R-:W-:-:S03]  /*13a10*/  IMAD.WIDE R44, R2, 0x4, R48 ;  /* 0x00000004022c7825 */ /* 0x020fc600078e0230 */
[----:B------:R-:W5:Y:S04]  /*13a20*/  LDL.LU.64 R48, [R1+0xbc8] ;  /* 0x000bc80001307983 */ /* 0x000f680000300a00 */
[----:B------:R-:W-:Y:S04]  /*13a30*/  STL.64 [R1+0x298], R44 ;  /* 0x0002982c01007387 */ /* 0x000fe80000100a00 */
[----:B------:R4:W-:Y:S01]  /*13a40*/  LDGSTS.E [R89+0x4e000], [R44.64], !P0 ;  /* 0x4e0000002c597fae */ /* 0x0009e2000c121844 */
[----:B------:R-:W-:-:S03]  /*13a50*/  IMAD.WIDE R42, R2, 0x4, R74 ;  /* 0x00000004022a7825 */ /* 0x000fc600078e024a */
[----:B------:R-:W5:Y:S01]  /*13a60*/  LDL.LU.64 R74, [R1+0x2f0] ;  /* 0x0002f000014a7983 */ /* 0x000f620000300a00 */
[----:B------:R-:W-:-:S05]  /*13a70*/  IMAD.WIDE R34, R2, 0x4, R34 ;  /* 0x0000000402227825 */ /* 0x000fca00078e0222 */
[----:B------:R1:W-:Y:S04]  /*13a80*/  STL.64 [R1+0x2a0], R34 ;  /* 0x0002a02201007387 */ /* 0x0003e80000100a00 */
[----:B------:R1:W-:Y:S04]  /*13a90*/  LDGSTS.E [R89+0x4e200], [R34.64], !P0 ;  /* 0x4e20000022597fae */ /* 0x0003e8000c121844 */
[----:B------:R-:W-:Y:S01]  /*13aa0*/  STL.64 [R1+0x2a8], R42 ;  /* 0x0002a82a01007387 */ /* 0x000fe20000100a00 */
[----:B--2---:R-:W-:-:S03]  /*13ab0*/  IMAD.WIDE R38, R2, 0x4, R38 ;  /* 0x0000000402267825 */ /* 0x004fc600078e0226 */
[----:B------:R2:W-:Y:S01]  /*13ac0*/  LDGSTS.E [R89+0x4e400], [R42.64], !P0 ;  /* 0x4e4000002a597fae */ /* 0x0005e2000c121844 */
[----:B-1----:R-:W-:-:S03]  /*13ad0*/  IADD3 R34, R252, -0xa5, RZ ;  /* 0xffffff5bfc227810 */ /* 0x002fc60007ffe0ff */
[----:B------:R1:W-:Y:S04]  /*13ae0*/  STL.64 [R1+0x2b0], R38 ;  /* 0x0002b02601007387 */ /* 0x0003e80000100a00 */
[----:B------:R1:W-:Y:S01]  /*13af0*/  LDGSTS.E [R89+0x4e600], [R38.64], !P0 ;  /* 0x4e60000026597fae */ /* 0x0003e2000c121844 */
[----:B------:R-:W-:-:S03]  /*13b00*/  ISETP.GE.U32.AND P0, PT, R34, 0x7fffff1c, PT ;  /* 0x7fffff1c2200780c */ /* 0x000fc60003f06070 */
[----:B-1----:R-:W5:Y:S04]  /*13b10*/  LDL.LU.64 R38, [R1+0xbb8] ;  /* 0x000bb80001267983 */ /* 0x002f680000300a00 */
[----:B------:R-:W5:Y:S04]  /*13b20*/  LDL.LU.64 R34, [R1+0x300] ;  /* 0x0003000001227983 */ /* 0x000f680000300a00 */
[----:B------:R-:W5:Y:S01]  /*13b30*/  LDL.LU.64 R78, [R1+0x308] ;  /* 0x00030800014e7983 */ /* 0x000f620000300a00 */
[----:B------:R-:W-:-:S04]  /*13b40*/  IMAD.WIDE R46, R2, 0x4, R40 ;  /* 0x00000004022e7825 */ /* 0x000fc800078e0228 */
[C---:B------:R-:W-:Y:S01]  /*13b50*/  IMAD.WIDE R40, R2.reuse, 0x4, R90 ;  /* 0x0000000402287825 */ /* 0x040fe200078e025a */
[----:B------:R3:W-:Y:S04]  /*13b60*/  LDGSTS.E [R89+0x50000], [R46.64], !P2 ;  /* 0x500000002e597fae */ /* 0x0007e8000d121844 */
[----:B------:R-:W5:Y:S04]  /*13b70*/  LDL.LU.64 R90, [R1+0xbb0] ;  /* 0x000bb000015a7983 */ /* 0x000f680000300a00 */
[----:B------:R-:W-:Y:S04]  /*13b80*/  STL.64 [R1+0x2b8], R46 ;  /* 0x0002b82e01007387 */ /* 0x000fe80000100a00 */
[----:B------:R1:W-:Y:S04]  /*13b90*/  STL.64 [R1+0x2c0], R40 ;  /* 0x0002c02801007387 */ /* 0x0003e80000100a00 */
[----:B------:R1:W-:Y:S01]  /*13ba0*/  LDGSTS.E [R89+0x50200], [R40.64], !P2 ;  /* 0x5020000028597fae */ /* 0x0003e2000d121844 */
[----:B----4-:R-:W-:-:S04]  /*13bb0*/  IMAD.WIDE R44, R2, 0x4, R86 ;  /* 0x00000004022c7825 */ /* 0x010fc800078e0256 */
[----:B--2---:R-:W-:Y:S01]  /*13bc0*/  IMAD.WIDE R42, R2, 0x4, R76 ;  /* 0x00000004022a7825 */ /* 0x004fe200078e024c */
[----:B------:R-:W-:Y:S04]  /*13bd0*/  STL.64 [R1+0x2c8], R44 ;  /* 0x0002c82c01007387 */ /* 0x000fe80000100a00 */
[----:B------:R-:W-:Y:S01]  /*13be0*/  STL.64 [R1+0x2d0], R42 ;  /* 0x0002d02a01007387 */ /* 0x000fe20000100a00 */
[----:B-1----:R-:W-:-:S03]  /*13bf0*/  IADD3 R40, R252, -0xa9, RZ ;  /* 0xffffff57fc287810 */ /* 0x002fc60007ffe0ff */
[----:B------:R5:W-:Y:S04]  /*13c00*/  LDGSTS.E [R89+0x50400], [R44.64], !P2 ;  /* 0x504000002c597fae */ /* 0x000be8000d121844 */
[----:B------:R-:W2:Y:S04]  /*13c10*/  LDL.LU.64 R86, [R1+0xb90] ;  /* 0x000b900001567983 */ /* 0x000ea80000300a00 */
[----:B------:R1:W-:Y:S01]  /*13c20*/  LDGSTS.E [R89+0x50600], [R42.64], !P2 ;  /* 0x506000002a597fae */ /* 0x0003e2000d121844 */
[----:B------:R-:W-:-:S03]  /*13c30*/  ISETP.GE.U32.AND P2, PT, R40, 0x7fffff18, PT ;  /* 0x7fffff182800780c */ /* 0x000fc60003f46070 */
[----:B------:R-:W2:Y:S01]  /*13c40*/  LDL.LU.64 R76, [R1+0xb88] ;  /* 0x000b8800014c7983 */ /* 0x000ea20000300a00 */
[----:B---3--:R-:W-:-:S05]  /*13c50*/  IMAD.WIDE R46, R2, 0x4, R80 ;  /* 0x00000004022e7825 */ /* 0x008fca00078e0250 */
[----:B------:R3:W-:Y:S01]  /*13c60*/  LDGSTS.E [R89+0x52000], [R46.64], !P0 ;  /* 0x520000002e597fae */ /* 0x0007e2000c121844 */
[----:B------:R-:W-:-:S03]  /*13c70*/  IMAD.WIDE R40, R2, 0x4, R32 ;  /* 0x0000000402287825 */ /* 0x000fc600078e0220 */
[----:B------:R-:W2:Y:S04]  /*13c80*/  LDL.LU.64 R32, [R1+0xb80] ;  /* 0x000b800001207983 */ /* 0x000ea80000300a00 */
[----:B------:R-:W2:Y:S04]  /*13c90*/  LDL.LU.64 R80, [R1+0xb78] ;  /* 0x000b780001507983 */ /* 0x000ea80000300a00 */
[----:B------:R-:W-:Y:S04]  /*13ca0*/  STL.64 [R1+0x2d8], R46 ;  /* 0x0002d82e01007387 */ /* 0x000fe80000100a00 */
[----:B------:R1:W-:Y:S04]  /*13cb0*/  STL.64 [R1+0x2e0], R40 ;  /* 0x0002e02801007387 */ /* 0x0003e80000100a00 */
[----:B------:R1:W-:Y:S02]  /*13cc0*/  LDGSTS.E [R89+0x52200], [R40.64], !P0 ;  /* 0x5220000028597fae */ /* 0x0003e4000c121844 */
[----:B-1----:R-:W-:Y:S01]  /*13cd0*/  IADD3 R40, R252, -0xad, RZ ;  /* 0xffffff53fc287810 */ /* 0x002fe20007ffe0ff */
[----:B-----5:R-:W-:-:S05]  /*13ce0*/  IMAD.WIDE R44, R2, 0x4, R48 ;  /* 0x00000004022c7825 */ /* 0x020fca00078e0230 */
[----:B------:R1:W-:Y:S04]  /*13cf0*/  LDGSTS.E [R89+0x52400], [R44.64], !P0 ;  /* 0x524000002c597fae */ /* 0x0003e8000c121844 */
[----:B------:R1:W-:Y:S01]  /*13d00*/  STL.64 [R1+0x2e8], R44 ;  /* 0x0002e82c01007387 */ /* 0x0003e20000100a00 */
[----:B------:R-:W-:-:S05]  /*13d10*/  IMAD.WIDE R42, R2, 0x4, R74 ;  /* 0x00000004022a7825 */ /* 0x000fca00078e024a */
[----:B------:R5:W-:Y:S01]  /*13d20*/  LDGSTS.E [R89+0x52600], [R42.64], !P0 ;  /* 0x526000002a597fae */ /* 0x000be2000c121844 */
[----:B------:R-:W-:-:S03]  /*13d30*/  ISETP.GE.U32.AND P0, PT, R40, 0x7fffff14, PT ;  /* 0x7fffff142800780c */ /* 0x000fc60003f06070 */
[----:B------:R-:W-:Y:S04]  /*13d40*/  STL.64 [R1+0x2f0], R42 ;  /* 0x0002f02a01007387 */ /* 0x000fe80000100a00 */
[----:B------:R-:W4:Y:S04]  /*13d50*/  LDL.LU.64 R40, [R1+0xb58] ;  /* 0x000b580001287983 */ /* 0x000f280000300a00 */
[----:B------:R-:W4:Y:S04]  /*13d60*/  LDL.LU.64 R48, [R1+0xb50] ;  /* 0x000b500001307983 */ /* 0x000f280000300a00 */
[----:B------:R-:W4:Y:S01]  /*13d70*/  LDL.LU.64 R74, [R1+0xb48] ;  /* 0x000b4800014a7983 */ /* 0x000f220000300a00 */
[----:B---3--:R-:W-:-:S03]  /*13d80*/  IMAD.WIDE R46, R2, 0x4, R38 ;  /* 0x00000004022e7825 */ /* 0x008fc600078e0226 */
[----:B------:R-:W3:Y:S01]  /*13d90*/  LDL.LU.64 R38, [R1+0xb40] ;  /* 0x000b400001267983 */ /* 0x000ee20000300a00 */
[----:B------:R-:W-:-:S03]  /*13da0*/  IMAD.WIDE R34, R2, 0x4, R34 ;  /* 0x0000000402227825 */ /* 0x000fc600078e0222 */
[----:B------:R-:W-:Y:S01]  /*13db0*/  STL.64 [R1+0x2f8], R46 ;  /* 0x0002f82e01007387 */ /* 0x000fe20000100a00 */
[----:B-1----:R-:W-:-:S03]  /*13dc0*/  IMAD.WIDE R44, R2, 0x4, R78 ;  /* 0x00000004022c7825 */ /* 0x002fc600078e024e */
[----:B------:R2:W-:Y:S04]  /*13dd0*/  LDGSTS.E [R89+0x54000], [R46.64], !P2 ;  /* 0x540000002e597fae */ /* 0x0005e8000d121844 */
[----:B------:R1:W-:Y:S04]  /*13de0*/  STL.64 [R1+0x300], R34 ;  /* 0x0003002201007387 */ /* 0x0003e80000100a00 */
[----:B------:R1:W-:Y:S04]  /*13df0*/  LDGSTS.E [R89+0x54200], [R34.64], !P2 ;  /* 0x5420000022597fae */ /* 0x0003e8000d121844 */
[----:B------:R2:W-:Y:S04]  /*13e00*/  LDGSTS.E [R89+0x54400], [R44.64], !P2 ;  /* 0x544000002c597fae */ /* 0x0005e8000d121844 */
[----:B------:R-:W-:Y:S01]  /*13e10*/  STL.64 [R1+0x308], R44 ;  /* 0x0003082c01007387 */ /* 0x000fe20000100a00 */
[----:B-1----:R-:W-:Y:S01]  /*13e20*/  IADD3 R34, R252, -0xb1, RZ ;  /* 0xffffff4ffc227810 */ /* 0x002fe20007ffe0ff */
[----:B-----5:R-:W-:-:S05]  /*13e30*/  IMAD.WIDE R42, R2, 0x4, R90 ;  /* 0x00000004022a7825 */ /* 0x020fca00078e025a */
[----:B------:R1:W-:Y:S01]  /*13e40*/  LDGSTS.E [R89+0x54600], [R42.64], !P2 ;  /* 0x546000002a597fae */ /* 0x0003e2000d121844 */
[----:B------:R-:W-:-:S03]  /*13e50*/  ISETP.GE.U32.AND P2, PT, R34, 0x7fffff10, PT ;  /* 0x7fffff102200780c */ /* 0x000fc60003f46070 */
[----:B------:R1:W-:Y:S04]  /*13e60*/  STL.64 [R1+0x310], R42 ;  /* 0x0003102a01007387 */ /* 0x0003e80000100a00 */
[----:B------:R-:W5:Y:S04]  /*13e70*/  LDL.LU.64 R34, [R1+0xb38] ;  /* 0x000b380001227983 */ /* 0x000f680000300a00 */
[----:B------:R-:W5:Y:S04]  /*13e80*/  LDL.LU.64 R78, [R1+0xb30] ;  /* 0x000b3000014e7983 */ /* 0x000f680000300a00 */
[----:B------:R-:W5:Y:S01]  /*13e90*/  LDL.LU.64 R90, [R1+0xb28] ;  /* 0x000b2800015a7983 */ /* 0x000f620000300a00 */
[----:B--2---:R-:W-:-:S05]  /*13ea0*/  IMAD.WIDE R46, R2, 0x4, R86 ;  /* 0x00000004022e7825 */ /* 0x004fca00078e0256 */
[----:B------:R-:W-:Y:S01]  /*13eb0*/  STL.64 [R1+0x318], R46 ;  /* 0x0003182e01007387 */ /* 0x000fe20000100a00 */
[----:B-1----:R-:W-:-:S03]  /*13ec0*/  IMAD.WIDE R42, R2, 0x4, R76 ;  /* 0x00000004022a7825 */ /* 0x002fc600078e024c */
[----:B------:R-:W2:Y:S04]  /*13ed0*/  LDL.LU.64 R86, [R1+0xb20] ;  /* 0x000b200001567983 */ /* 0x000ea80000300a00 */
[----:B------:R-:W-:Y:S04]  /*13ee0*/  STL.64 [R1+0x328], R42 ;  /* 0x0003282a01007387 */ /* 0x000fe80000100a00 */
[----:B------:R1:W-:Y:S04]  /*13ef0*/  LDGSTS.E [R89+0x56000], [R46.64], !P0 ;  /* 0x560000002e597fae */ /* 0x0003e8000c121844 */
[----:B------:R1:W-:Y:S01]  /*13f00*/  LDGSTS.E [R89+0x56200], [R42.64], !P0 ;  /* 0x562000002a597fae */ /* 0x0003e2000c121844 */
[----:B------:R-:W-:-:S04]  /*13f10*/  IMAD.WIDE R32, R2, 0x4, R32 ;  /* 0x0000000402207825 */ /* 0x000fc800078e0220 */
[----:B------:R-:W-:Y:S01]  /*13f20*/  IMAD.WIDE R44, R2, 0x4, R80 ;  /* 0x00000004022c7825 */ /* 0x000fe200078e0250 */
[----:B------:R1:W-:Y:S04]  /*13f30*/  STL.64 [R1+0x330], R32 ;  /* 0x0003302001007387 */ /* 0x0003e80000100a00 */
[----:B------:R4:W-:Y:S04]  /*13f40*/  STL.64 [R1+0x340], R44 ;  /* 0x0003402c01007387 */ /* 0x0009e80000100a00 */
[----:B------:R-:W2:Y:S04]  /*13f50*/  LDL.LU.64 R76, [R1+0xb18] ;  /* 0x000b1800014c7983 */ /* 0x000ea80000300a00 */
[----:B------:R1:W-:Y:S04]  /*13f60*/  LDGSTS.E [R89+0x56400], [R32.64], !P0 ;  /* 0x5640000020597fae */ /* 0x0003e8000c121844 */
[----:B------:R4:W-:Y:S04]  /*13f70*/  LDGSTS.E [R89+0x56600], [R44.64], !P0 ;  /* 0x566000002c597fae */ /* 0x0009e8000c121844 */
[----:B-1----:R-:W2:Y:S04]  /*13f80*/  LDL.LU.64 R32, [R1+0xb10] ;  /* 0x000b100001207983 */ /* 0x002ea80000300a00 */
[----:B------:R-:W2:Y:S01]  /*13f90*/  LDL.LU.64 R80, [R1+0x3b8] ;  /* 0x0003b80001507983 */ /* 0x000ea20000300a00 */
[----:B------:R-:W-:-:S04]  /*13fa0*/  IADD3 R42, R252, -0xb5, RZ ;  /* 0xffffff4bfc2a7810 */ /* 0x000fc80007ffe0ff */
[----:B------:R-:W-:Y:S01]  /*13fb0*/  ISETP.GE.U32.AND P0, PT, R42, 0x7fffff0c, PT ;  /* 0x7fffff0c2a00780c */ /* 0x000fe20003f06070 */
[----:B----4-:R-:W-:-:S04]  /*13fc0*/  IMAD.WIDE R44, R2, 0x4, R40 ;  /* 0x00000004022c7825 */ /* 0x010fc800078e0228 */
[C---:B------:R-:W-:Y:S01]  /*13fd0*/  IMAD.WIDE R42, R2.reuse, 0x4, R48 ;  /* 0x00000004022a7825 */ /* 0x040fe200078e0230 */
[----:B------:R2:W-:Y:S03]  /*13fe0*/  LDGSTS.E [R89+0x58000], [R44.64], !P2 ;  /* 0x580000002c597fae */ /* 0x0005e6000d121844 */
[C---:B------:R-:W-:Y:S01]  /*13ff0*/  IMAD.WIDE R40, R2.reuse, 0x4, R74 ;  /* 0x0000000402287825 */ /* 0x040fe200078e024a */
[----:B------:R1:W-:Y:S04]  /*14000*/  LDGSTS.E [R89+0x58200], [R42.64], !P2 ;  /* 0x582000002a597fae */ /* 0x0003e8000d121844 */
[----:B------:R-:W4:Y:S04]  /*14010*/  LDL.LU.64 R74, [R1+0x3c8] ;  /* 0x0003c800014a7983 */ /* 0x000f280000300a00 */
[----:B------:R-:W-:Y:S04]  /*14020*/  STL.64 [R1+0x348], R44 ;  /* 0x0003482c01007387 */ /* 0x000fe80000100a00 */
[----:B------:R-:W-:Y:S04]  /*14030*/  STL.64 [R1+0x358], R42 ;  /* 0x0003582a01007387 */ /* 0x000fe80000100a00 */
[----:B------:R1:W-:Y:S01]  /*14040*/  STL.64 [R1+0x360], R40 ;  /* 0x0003602801007387 */ /* 0x0003e20000100a00 */
[----:B---3--:R-:W-:-:S03]  /*14050*/  IMAD.WIDE R38, R2, 0x4, R38 ;  /* 0x0000000402267825 */ /* 0x008fc600078e0226 */
[----:B------:R1:W-:Y:S04]  /*14060*/  LDGSTS.E [R89+0x58400], [R40.64], !P2 ;  /* 0x5840000028597fae */ /* 0x0003e8000d121844 */
[----:B------:R3:W-:Y:S04]  /*14070*/  STL.64 [R1+0x370], R38 ;  /* 0x0003702601007387 */ /* 0x0007e80000100a00 */
[----:B------:R3:W-:Y:S04]  /*14080*/  LDGSTS.E [R89+0x58600], [R38.64], !P2 ;  /* 0x5860000026597fae */ /* 0x0007e8000d121844 */
[----:B-1----:R-:W4:Y:S04]  /*14090*/  LDL.LU.64 R40, [R1+0xb08] ;  /* 0x000b080001287983 */ /* 0x002f280000300a00 */
[----:B---3--:R-:W3:Y:S04]  /*140a0*/  LDL.LU.64 R38, [R1+0xb00] ;  /* 0x000b000001267983 */ /* 0x008ee80000300a00 */
[----:B------:R-:W3:Y:S01]  /*140b0*/  LDL.LU.64 R48, [R1+0xaf8] ;  /* 0x000af80001307983 */ /* 0x000ee20000300a00 */
[----:B-----5:R-:W-:-:S03]  /*140c0*/  IMAD.WIDE R50, R2, 0x4, R34 ;  /* 0x0000000402327825 */ /* 0x020fc600078e0222 */
[----:B------:R-:W5:Y:S01]  /*140d0*/  LDL.LU.64 R34, [R1+0xaf0] ;  /* 0x000af00001227983 */ /* 0x000f620000300a00 */
[----:B------:R-:W-:-:S03]  /*140e0*/  IADD3 R42, R252, -0xb9, RZ ;  /* 0xffffff47fc2a7810 */ /* 0x000fc60007ffe0ff */
[----:B------:R1:W-:Y:S01]  /*140f0*/  LDGSTS.E [R89+0x5a000], [R50.64], !P0 ;  /* 0x5a00000032597fae */ /* 0x0003e2000c121844 */
[----:B------:R-:W-:Y:S01]  /*14100*/  ISETP.GE.U32.AND P2, PT, R42, 0x7fffff08, PT ;  /* 0x7fffff082a00780c */ /* 0x000fe20003f46070 */
[----:B------:R-:W-:-:S04]  /*14110*/  IMAD.WIDE R42, R2, 0x4, R78 ;  /* 0x00000004022a7825 */ /* 0x000fc800078e024e */
[C---:B------:R-:W-:Y:S01]  /*14120*/  IMAD.WIDE R46, R2.reuse, 0x4, R90 ;  /* 0x00000004022e7825 */ /* 0x040fe200078e025a */
[----:B------:R-:W-:Y:S04]  /*14130*/  STL.64 [R1+0x378], R50 ;  /* 0x0003783201007387 */ /* 0x000fe80000100a00 */
[----:B------:R1:W-:Y:S04]  /*14140*/  STL.64 [R1+0x380], R42 ;  /* 0x0003802a01007387 */ /* 0x0003e80000100a00 */
[----:B------:R1:W-:Y:S01]  /*14150*/  LDGSTS.E [R89+0x5a200], [R42.64], !P0 ;  /* 0x5a2000002a597fae */ /* 0x0003e2000c121844 */
[----:B--2---:R-:W-:-:S03]  /*14160*/  IMAD.WIDE R44, R2, 0x4, R86 ;  /* 0x00000004022c7825 */ /* 0x004fc600078e0256 */
[----:B------:R2:W-:Y:S04]  /*14170*/  STL.64 [R1+0x390], R46 ;  /* 0x0003902e01007387 */ /* 0x0005e80000100a00 */
[----:B------:R2:W-:Y:S04]  /*14180*/  LDGSTS.E [R89+0x5a400], [R46.64], !P0 ;  /* 0x5a4000002e597fae */ /* 0x0005e8000c121844 */
[----:B------:R2:W-:Y:S04]  /*14190*/  STL.64 [R1+0x398], R44 ;  /* 0x0003982c01007387 */ /* 0x0005e80000100a00 */
[----:B------:R-:W5:Y:S01]  /*141a0*/  LDL.LU.64 R90, [R1+0xdd0] ;  /* 0x000dd000015a7983 */ /* 0x000f620000300a00 */
[----:B-1----:R-:W-:-:S03]  /*141b0*/  IADD3 R42, R252, -0xbd, RZ ;  /* 0xffffff43fc2a7810 */ /* 0x002fc60007ffe0ff */
[----:B------:R-:W5:Y:S04]  /*141c0*/  LDL.LU.64 R86, [R1+0xdc8] ;  /* 0x000dc80001567983 */ /* 0x000f680000300a00 */
[----:B------:R1:W-:Y:S01]  /*141d0*/  LDGSTS.E [R89+0x5a600], [R44.64], !P0 ;  /* 0x5a6000002c597fae */ /* 0x0003e2000c121844 */
[----:B------:R-:W-:Y:S01]  /*141e0*/  ISETP.GE.U32.AND P0, PT, R42, 0x7fffff04, PT ;  /* 0x7fffff042a00780c */ /* 0x000fe20003f06070 */
[----:B--2---:R-:W-:-:S05]  /*141f0*/  IMAD.WIDE R46, R2, 0x4, R76 ;  /* 0x00000004022e7825 */ /* 0x004fca00078e024c */
[----:B------:R-:W-:Y:S04]  /*14200*/  STL.64 [R1+0x3a0], R46 ;  /* 0x0003a02e01007387 */ /* 0x000fe80000100a00 */
[----:B------:R-:W2:Y:S04]  /*14210*/  LDL.LU.64 R76, [R1+0xdc0] ;  /* 0x000dc000014c7983 */ /* 0x000ea80000300a00 */
[----:B------:R3:W-:Y:S01]  /*14220*/  LDGSTS.E [R89+0x5c000], [R46.64], !P2 ;  /* 0x5c0000002e597fae */ /* 0x0007e2000d121844 */
[----:B------:R-:W-:-:S04]  /*14230*/  IMAD.WIDE R32, R2, 0x4, R32 ;  /* 0x0000000402207825 */ /* 0x000fc800078e0220 */
[----:B-1----:R-:W-:Y:S01]  /*14240*/  IMAD.WIDE R44, R2, 0x4, R80 ;  /* 0x00000004022c7825 */ /* 0x002fe200078e0250 */
[----:B------:R1:W-:Y:S04]  /*14250*/  STL.64 [R1+0x3b0], R32 ;  /* 0x0003b02001007387 */ /* 0x0003e80000100a00 */
[----:B------:R-:W2:Y:S04]  /*14260*/  LDL.LU.64 R80, [R1+0xdb8] ;  /* 0x000db80001507983 */ /* 0x000ea80000300a00 */
[----:B------:R1:W-:Y:S04]  /*14270*/  STL.64 [R1+0x3b8], R44 ;  /* 0x0003b82c01007387 */ /* 0x0003e80000100a00 */
[----:B------:R1:W-:Y:S04]  /*14280*/  LDGSTS.E [R89+0x5c200], [R32.64], !P2 ;  /* 0x5c20000020597fae */ /* 0x0003e8000d121844 */
[----:B------:R4:W-:Y:S01]  /*14290*/  LDGSTS.E [R89+0x5c400], [R44.64], !P2 ;  /* 0x5c4000002c597fae */ /* 0x0009e2000d121844 */
[----:B-1----:R-:W-:Y:S01]  /*142a0*/  IADD3 R32, R252, -0x82, RZ ;  /* 0xffffff7efc207810 */ /* 0x002fe20007ffe0ff */
[----:B----4-:R-:W-:-:S05]  /*142b0*/  IMAD.WIDE R42, R2, 0x4, R74 ;  /* 0x00000004022a7825 */ /* 0x010fca00078e024a */
[----:B------:R1:W-:Y:S04]  /*142c0*/  STL.64 [R1+0x3c8], R42 ;  /* 0x0003c82a01007387 */ /* 0x0003e80000100a00 */
[----:B------:R-:W4:Y:S04]  /*142d0*/  LDL.LU.64 R74, [R1+0xd88] ;  /* 0x000d8800014a7983 */ /* 0x000f280000300a00 */
[----:B------:R1:W-:Y:S01]  /*142e0*/  LDGSTS.E [R89+0x5c600], [R42.64], !P2 ;  /* 0x5c6000002a597fae */ /* 0x0003e2000d121844 */
[----:B------:R-:W-:-:S03]  /*142f0*/  ISETP.GE.U32.AND P2, PT, R32, 0x7fffff3f, PT ;  /* 0x7fffff3f2000780c */ /* 0x000fc60003f46070 */
[----:B------:R-:W4:Y:S04]  /*14300*/  LDL.LU.64 R32, [R1+0xd80] ;  /* 0x000d800001207983 */ /* 0x000f280000300a00 */
[----:B------:R-:W4:Y:S01]  /*14310*/  LDL.LU.64 R78, [R1+0xd78] ;  /* 0x000d7800014e7983 */ /* 0x000f220000300a00 */
[----:B------:R-:W-:-:S04]  /*14320*/  IMAD.WIDE R44, R2, 0x4, R40 ;  /* 0x00000004022c7825 */ /* 0x000fc800078e0228 */
[C---:B---3--:R-:W-:Y:S01]  /*14330*/  IMAD.WIDE R38, R2.reuse, 0x4, R38 ;  /* 0x0000000402267825 */ /* 0x048fe200078e0226 */
[----:B------:R-:W-:Y:S04]  /*14340*/  STL.64 [R1+0x3d0], R44 ;  /* 0x0003d02c01007387 */ /* 0x000fe80000100a00 */
[----:B------:R-:W-:Y:S01]  /*14350*/  STL.64 [R1+0x3d8], R38 ;  /* 0x0003d82601007387 */ /* 0x000fe20000100a00 */
[----:B-1----:R-:W-:-:S03]  /*14360*/  IMAD.WIDE R42, R2, 0x4, R48 ;  /* 0x00000004022a7825 */ /* 0x002fc600078e0230 */
[----:B------:R2:W-:Y:S04]  /*14370*/  LDGSTS.E [R89+0x5e000], [R44.64], !P0 ;  /* 0x5e0000002c597fae */ /* 0x0005e8000c121844 */
[----:B------:R1:W-:Y:S04]  /*14380*/  LDGSTS.E [R89+0x5e200], [R38.64], !P0 ;  /* 0x5e20000026597fae */ /* 0x0003e8000c121844 */
[----:B------:R3:W-:Y:S01]  /*14390*/  LDGSTS.E [R89+0x5e400], [R42.64], !P0 ;  /* 0x5e4000002a597fae */ /* 0x0007e2000c121844 */
[----:B-----5:R-:W-:-:S03]  /*143a0*/  IMAD.WIDE R40, R2, 0x4, R34 ;  /* 0x0000000402287825 */ /* 0x020fc600078e0222 */
[----:B------:R-:W5:Y:S04]  /*143b0*/  LDL.LU.64 R34, [R1+0x448] ;  /* 0x0004480001227983 */ /* 0x000f680000300a00 */
[----:B------:R-:W-:Y:S04]  /*143c0*/  STL.64 [R1+0x3e8], R42 ;  /* 0x0003e82a01007387 */ /* 0x000fe80000100a00 */
[----:B------:R1:W-:Y:S04]  /*143d0*/  STL.64 [R1+0x3f0], R40 ;  /* 0x0003f02801007387 */ /* 0x0003e80000100a00 */
[----:B------:R-:W5:Y:S04]  /*143e0*/  LDL.LU.64 R48, [R1+0x450] ;  /* 0x0004500001307983 */ /* 0x000f680000300a00 */
[----:B------:R1:W-:Y:S04]  /*143f0*/  LDGSTS.E [R89+0x5e600], [R40.64], !P0 ;  /* 0x5e60000028597fae */ /* 0x0003e8000c121844 */
[----:B------:R-:W5:Y:S04]  /*14400*/  LDL.LU.64 R82, [R1+0xd50] ;  /* 0x000d500001527983 */ /* 0x000f680000300a00 */
[----:B-1----:R-:W5:Y:S04]  /*14410*/  LDL.LU.64 R40, [R1+0xd48] ;  /* 0x000d480001287983 */ /* 0x002f680000300a00 */
[----:B------:R-:W1:Y:S01]  /*14420*/  S2R R39, SR_TID.X ;  /* 0x0000000000277919 */ /* 0x000e620000002100 */
[----:B------:R-:W-:-:S04]  /*14430*/  IMAD.WIDE R50, R2, 0x4, R90 ;  /* 0x0000000402327825 */ /* 0x000fc800078e025a */
[----:B------:R-:W-:Y:S01]  /*14440*/  IMAD.WIDE R46, R2, 0x4, R86 ;  /* 0x00000004022e7825 */ /* 0x000fe200078e0256 */
[----:B------:R-:W-:Y:S04]  /*14450*/  STL.64 [R1+0x3f8], R50 ;  /* 0x0003f83201007387 */ /* 0x000fe80000100a00 */
[----:B------:R-:W5:Y:S01]  /*14460*/  LDL.LU.64 R90, [R1+0xd40] ;  /* 0x000d4000015a7983 */ /* 0x000f620000300a00 */
[----:B-1----:R-:W-:-:S05]  /*14470*/  LOP3.LUT R39, R39, 0x7f, RZ, 0xc0, !PT ;  /* 0x0000007f27277812 */ /* 0x002fca00078ec0ff */
[----:B------:R-:W-:Y:S01]  /*14480*/  IMAD.SHL.U32 R39, R39, 0x4, RZ ;  /* 0x0000000427277824 */ /* 0x000fe200078e00ff */
[----:B------:R-:W-:Y:S04]  /*14490*/  STL.64 [R1+0x408], R46 ;  /* 0x0004082e01007387 */ /* 0x000fe80000100a00 */
[----:B------:R-:W-:-:S05]  /*144a0*/  LOP3.LUT R39, R39, 0x20, RZ, 0x3c, !PT ;  /* 0x0000002027277812 */ /* 0x000fca00078e3cff */
[----:B------:R1:W-:Y:S04]  /*144b0*/  LDGSTS.E [R39+0x40800], [R50.64], !P2 ;  /* 0x4080000032277fae */ /* 0x0003e8000d121844 */
[----:B------:R1:W-:Y:S01]  /*144c0*/  LDGSTS.E [R39+0x40a00], [R46.64], !P2 ;  /* 0x40a000002e277fae */ /* 0x0003e2000d121844 */
[----:B--2---:R-:W-:-:S05]  /*144d0*/  IMAD.WIDE R44, R2, 0x4, R76 ;  /* 0x00000004022c7825 */ /* 0x004fca00078e024c */
[----:B------:R4:W-:Y:S04]  /*144e0*/  STL.64 [R1+0x410], R44 ;  /* 0x0004102c01007387 */ /* 0x0009e80000100a00 */
[----:B------:R4:W-:Y:S01]  /*144f0*/  LDGSTS.E [R39+0x40c00], [R44.64], !P2 ;  /* 0x40c000002c277fae */ /* 0x0009e2000d121844 */
[----:B---3--:R-:W-:-:S05]  /*14500*/  IMAD.WIDE R42, R2, 0x4, R80 ;  /* 0x00000004022a7825 */ /* 0x008fca00078e0250 */
[----:B------:R2:W-:Y:S04]  /*14510*/  STL.64 [R1+0x420], R42 ;  /* 0x0004202a01007387 */ /* 0x0005e80000100a00 */
[----:B------:R-:W3:Y:S04]  /*14520*/  LDL.LU.64 R86, [R1+0xd20] ;  /* 0x000d200001567983 */ /* 0x000ee80000300a00 */
[----:B------:R-:W3:Y:S04]  /*14530*/  LDL.LU.64 R76, [R1+0xd18] ;  /* 0x000d1800014c7983 */ /* 0x000ee80000300a00 */
[----:B------:R-:W3:Y:S01]  /*14540*/  LDL.LU.64 R80, [R1+0xd10] ;  /* 0x000d100001507983 */ /* 0x000ee20000300a00 */
[----:B------:R-:W-:-:S03]  /*14550*/  IADD3 R38, R252, -0x86, RZ ;  /* 0xffffff7afc267810 */ /* 0x000fc60007ffe0ff */
[----:B------:R2:W-:Y:S01]  /*14560*/  LDGSTS.E [R39+0x40e00], [R42.64], !P2 ;  /* 0x40e000002a277fae */ /* 0x0005e2000d121844 */
[----:B------:R-:W-:Y:S01]  /*14570*/  ISETP.GE.U32.AND P0, PT, R38, 0x7fffff3b, PT ;  /* 0x7fffff3b2600780c */ /* 0x000fe20003f06070 */
[C---:B----4-:R-:W-:Y:S02]  /*14580*/  IMAD.WIDE R44, R2.reuse, 0x4, R74 ;  /* 0x00000004022c7825 */ /* 0x050fe400078e024a */
[----:B------:R-:W4:Y:S02]  /*14590*/  LDL.LU.64 R74, [R1+0xd08] ;  /* 0x000d0800014a7983 */ /* 0x000f240000300a00 */
[C---:B------:R-:W-:Y:S02]  /*145a0*/  IMAD.WIDE R32, R2.reuse, 0x4, R32 ;  /* 0x0000000402207825 */ /* 0x040fe400078e0220 */
[----:B------:R-:W-:Y:S02]  /*145b0*/  STL.64 [R1+0x428], R44 ;  /* 0x0004282c01007387 */ /* 0x000fe40000100a00 */
[----:B--2---:R-:W-:-:S02]  /*145c0*/  IMAD.WIDE R42, R2, 0x4, R78 ;  /* 0x00000004022a7825 */ /* 0x004fc400078e024e */
[----:B------:R2:W-:Y:S04]  /*145d0*/  STL.64 [R1+0x430], R32 ;  /* 0x0004302001007387 */ /* 0x0005e80000100a00 */
[----:B------:R1:W-:Y:S04]  /*145e0*/  LDGSTS.E [R39+0x42800], [R44.64], !P0 ;  /* 0x428000002c277fae */ /* 0x0003e8000c121844 */
[----:B------:R2:W-:Y:S04]  /*145f0*/  LDGSTS.E [R39+0x42a00], [R32.64], !P0 ;  /* 0x42a0000020277fae */ /* 0x0005e8000c121844 */
[----:B------:R-:W-:Y:S04]  /*14600*/  STL.64 [R1+0x440], R42 ;  /* 0x0004402a01007387 */ /* 0x000fe80000100a00 */
[----:B------:R1:W-:Y:S01]  /*14610*/  LDGSTS.E [R39+0x42c00], [R42.64], !P0 ;  /* 0x42c000002a277fae */ /* 0x0003e2000c121844 */
[----:B--2---:R-:W-:Y:S01]  /*14620*/  IADD3 R32, R252, -0x8e, RZ ;  /* 0xffffff72fc207810 */ /* 0x004fe20007ffe0ff */
[----:B-----5:R-:W-:-:S05]  /*14630*/  IMAD.WIDE R34, R2, 0x4, R34 ;  /* 0x0000000402227825 */ /* 0x020fca00078e0222 */
[----:B------:R2:W-:Y:S04]  /*14640*/  STL.64 [R1+0x448], R34 ;  /* 0x0004482201007387 */ /* 0x0005e80000100a00 */
[----:B------:R-:W5:Y:S04]  /*14650*/  LDL.LU.64 R78, [R1+0xcf0] ;  /* 0x000cf000014e7983 */ /* 0x000f680000300a00 */
[----:B------:R2:W-:Y:S01]  /*14660*/  LDGSTS.E [R39+0x42e00], [R34.64], !P0 ;  /* 0x42e0000022277fae */ /* 0x0005e2000c121844 */
[----:B------:R-:W-:-:S03]  /*14670*/  ISETP.GE.U32.AND P0, PT, R32, 0x7fffff33, PT ;  /* 0x7fffff332000780c */ /* 0x000fc60003f06070 */
[----:B--2---:R-:W2:Y:S04]  /*14680*/  LDL.LU.64 R34, [R1+0xce8] ;  /* 0x000ce80001227983 */ /* 0x004ea80000300a00 */
[----:B------:R-:W2:Y:S01]  /*14690*/  LDL.LU.64 R32, [R1+0xce0] ;  /* 0x000ce00001207983 */ /* 0x000ea20000300a00 */
[----:B-1----:R-:W-:-:S03]  /*146a0*/  IMAD.WIDE R44, R2, 0x4, R40 ;  /* 0x00000004022c7825 */ /* 0x002fc600078e0228 */
[----:B------:R-:W2:Y:S01]  /*146b0*/  LDL.LU.64 R40, [R1+0xcd8] ;  /* 0x000cd80001287983 */ /* 0x000ea20000300a00 */
[----:B------:R-:W-:-:S04]  /*146c0*/  IADD3 R38, R252, -0x8a, RZ ;  /* 0xffffff76fc267810 */ /* 0x000fc80007ffe0ff */
[----:B------:R-:W-:Y:S01]  /*146d0*/  ISETP.GE.U32.AND P2, PT, R38, 0x7fffff37, PT ;  /* 0x7fffff372600780c */ /* 0x000fe20003f46070 */
[----:B------:R-:W-:-:S04]  /*146e0*/  IMAD.WIDE R48, R2, 0x4, R48 ;  /* 0x0000000402307825 */ /* 0x000fc800078e0230 */
[C---:B------:R-:W-:Y:S01]  /*146f0*/  IMAD.WIDE R46, R2.reuse, 0x4, R82 ;  /* 0x00000004022e7825 */ /* 0x040fe200078e0252 */
[----:B------:R1:W-:Y:S03]  /*14700*/  STL.64 [R1+0x450], R48 ;  /* 0x0004503001007387 */ /* 0x0003e60000100a00 */
[C---:B------:R-:W-:Y:S01]  /*14710*/  IMAD.WIDE R42, R2.reuse, 0x4, R90 ;  /* 0x00000004022a7825 */ /* 0x040fe200078e025a */
[----:B------:R1:W-:Y:S04]  /*14720*/  STL.64 [R1+0x460], R46 ;  /* 0x0004602e01007387 */ /* 0x0003e80000100a00 */
[----:B------:R1:W-:Y:S04]  /*14730*/  STL.64 [R1+0x468], R44 ;  /* 0x0004682c01007387 */ /* 0x0003e80000100a00 */
[----:B------:R1:W-:Y:S04]  /*14740*/  LDGSTS.E [R39+0x44800], [R48.64], !P2 ;  /* 0x4480000030277fae */ /* 0x0003e8000d121844 */
[----:B------:R4:W-:Y:S04]  /*14750*/  STL.64 [R1+0x478], R42 ;  /* 0x0004782a01007387 */ /* 0x0009e80000100a00 */
[----:B------:R3:W-:Y:S04]  /*14760*/  LDGSTS.E [R39+0x44a00], [R46.64], !P2 ;  /* 0x44a000002e277fae */ /* 0x0007e8000d121844 */
[----:B-1----:R-:W2:Y:S04]  /*14770*/  LDL.LU.64 R48, [R1+0xcb0] ;  /* 0x000cb00001307983 */ /* 0x002ea80000300a00 */
[----:B------:R-:W2:Y:S04]  /*14780*/  LDL.LU.64 R90, [R1+0xca8] ;  /* 0x000ca800015a7983 */ /* 0x000ea80000300a00 */
[----:B------:R1:W-:Y:S04]  /*14790*/  LDGSTS.E [R39+0x44c00], [R44.64], !P2 ;  /* 0x44c000002c277fae */ /* 0x0003e8000d121844 */
[----:B------:R4:W-:Y:S01]  /*147a0*/  LDGSTS.E [R39+0x44e00], [R42.64], !P2 ;  /* 0x44e000002a277fae */ /* 0x0009e2000d121844 */
[----:B---3--:R-:W-:-:S03]  /*147b0*/  IMAD.WIDE R50, R2, 0x4, R86 ;  /* 0x0000000402327825 */ /* 0x008fc600078e0256 */
[----:B------:R-:W2:Y:S01]  /*147c0*/  LDL.LU.64 R86, [R1+0xca0] ;  /* 0x000ca00001567983 */ /* 0x000ea20000300a00 */
[----:B------:R-:W-:-:S03]  /*147d0*/  IMAD.WIDE R46, R2, 0x4, R76 ;  /* 0x00000004022e7825 */ /* 0x000fc600078e024c */
[----:B------:R-:W2:Y:S01]  /*147e0*/  LDL.LU.64 R76, [R1+0xc98] ;  /* 0x000c9800014c7983 */ /* 0x000ea20000300a00 */
[----:B-1----:R-:W-:-:S03]  /*147f0*/  IMAD.WIDE R44, R2, 0x4, R80 ;  /* 0x00000004022c7825 */ /* 0x002fc600078e0250 */
[----:B------:R-:W-:Y:S04]  /*14800*/  STL.64 [R1+0x480], R50 ;  /* 0x0004803201007387 */ /* 0x000fe80000100a00 */
[----:B------:R5:W-:Y:S04]  /*14810*/  STL.64 [R1+0x488], R46 ;  /* 0x0004882e01007387 */ /* 0x000be80000100a00 */
[----:B------:R2:W-:Y:S04]  /*14820*/  STL.64 [R1+0x498], R44 ;  /* 0x0004982c01007387 */ /* 0x0005e80000100a00 */
[----:B------:R1:W-:Y:S04]  /*14830*/  LDGSTS.E [R39+0x46800], [R50.64], !P0 ;  /* 0x4680000032277fae */ /* 0x0003e8000c121844 */
[----:B------:R5:W-:Y:S04]  /*14840*/  LDGSTS.E [R39+0x46a00], [R46.64], !P0 ;  /* 0x46a000002e277fae */ /* 0x000be8000c121844 */
[----:B------:R2:W-:Y:S01]  /*14850*/  LDGSTS.E [R39+0x46c00], [R44.64], !P0 ;  /* 0x46c000002c277fae */ /* 0x0005e2000c121844 */
[----:B----4-:R-:W-:-:S05]  /*14860*/  IMAD.WIDE R42, R2, 0x4, R74 ;  /* 0x00000004022a7825 */ /* 0x010fca00078e024a */
[----:B------:R4:W-:Y:S04]  /*14870*/  STL.64 [R1+0x4a0], R42 ;  /* 0x0004a02a01007387 */ /* 0x0009e80000100a00 */
[----:B------:R-:W3:Y:S04]  /*14880*/  LDL.LU.64 R80, [R1+0xc70] ;  /* 0x000c700001507983 */ /* 0x000ee80000300a00 */
[----:B------:R-:W3:Y:S04]  /*14890*/  LDL.LU.64 R74, [R1+0xc68] ;  /* 0x000c6800014a7983 */ /* 0x000ee80000300a00 */
[----:B------:R4:W-:Y:S01]  /*148a0*/  LDGSTS.E [R39+0x46e00], [R42.64], !P0 ;  /* 0x46e000002a277fae */ /* 0x0009e2000c121844 */
[----:B-----5:R-:W-:-:S04]  /*148b0*/  IMAD.WIDE R46, R2, 0x4, R78 ;  /* 0x00000004022e7825 */ /* 0x020fc800078e024e */
[C---:B--2---:R-:W-:Y:S02]  /*148c0*/  IMAD.WIDE R44, R2.reuse, 0x4, R34 ;  /* 0x00000004022c7825 */ /* 0x044fe400078e0222 */
[----:B------:R-:W2:Y:S02]  /*148d0*/  LDL.LU.64 R34, [R1+0xc60] ;  /* 0x000c600001227983 */ /* 0x000ea40000300a00 */
[C---:B----4-:R-:W-:Y:S02]  /*148e0*/  IMAD.WIDE R42, R2.reuse, 0x4, R32 ;  /* 0x00000004022a7825 */ /* 0x050fe400078e0220 */
[----:B------:R4:W-:Y:S04]  /*148f0*/  STL.64 [R1+0x4a8], R46 ;  /* 0x0004a82e01007387 */ /* 0x0009e80000100a00 */
[----:B------:R-:W5:Y:S01]  /*14900*/  LDL.LU.64 R32, [R1+0xc58] ;  /* 0x000c580001207983 */ /* 0x000f620000300a00 */
[----:B------:R-:W-:-:S03]  /*14910*/  IMAD.WIDE R40, R2, 0x4, R40 ;  /* 0x0000000402287825 */ /* 0x000fc600078e0228 */
[----:B------:R-:W-:Y:S04]  /*14920*/  STL.64 [R1+0x4b8], R44 ;  /* 0x0004b82c01007387 */ /* 0x000fe80000100a00 */
[----:B------:R-:W-:Y:S04]  /*14930*/  STL.64 [R1+0x4c0], R42 ;  /* 0x0004c02a01007387 */ /* 0x000fe80000100a00 */
[----:B------:R1:W-:Y:S04]  /*14940*/  STL.64 [R1+0x4d0], R40 ;  /* 0x0004d02801007387 */ /* 0x0003e80000100a00 */
[----:B------:R-:W5:Y:S04]  /*14950*/  LDL.LU.64 R82, [R1+0xc30] ;  /* 0x000c300001527983 */ /* 0x000f680000300a00 */
[----:B------:R-:W5:Y:S01]  /*14960*/  LDL.LU.64 R78, [R1+0xc28] ;  /* 0x000c2800014e7983 */ /* 0x000f620000300a00 */
[----:B------:R-:W-:-:S04]  /*14970*/  IADD3 R38, R252, -0x92, RZ ;  /* 0xffffff6efc267810 */ /* 0x000fc80007ffe0ff */
[----:B------:R-:W-:Y:S02]  /*14980*/  ISETP.GE.U32.AND P2, PT, R38, 0x7fffff2f, PT ;  /* 0x7fffff2f2600780c */ /* 0x000fe40003f46070 */
[----:B------:R-:W-:-:S04]  /*14990*/  IADD3 R38, R252, -0x96, RZ ;  /* 0xffffff6afc267810 */ /* 0x000fc80007ffe0ff */
[----:B------:R-:W-:Y:S01]  /*149a0*/  ISETP.GE.U32.AND P0, PT, R38, 0x7fffff2b, PT ;  /* 0x7fffff2b2600780c */ /* 0x000fe20003f06070 */
[----:B-1----:R-:W-:-:S06]  /*149b0*/  IMAD.WIDE R50, R2, 0x4, R48 ;  /* 0x0000000402327825 */ /* 0x002fcc00078e0230 */
[----:B------:R4:W-:Y:S04]  /*149c0*/  LDGSTS.E [R39+0x48800], [R46.64], !P2 ;  /* 0x488000002e277fae */ /* 0x0009e8000d121844 */
[----:B------:R1:W-:Y:S04]  /*149d0*/  LDGSTS.E [R39+0x48a00], [R44.64], !P2 ;  /* 0x48a000002c277fae */ /* 0x0003e8000d121844 */
[----:B------:R1:W-:Y:S04]  /*149e0*/  LDGSTS.E [R39+0x48c00], [R42.64], !P2 ;  /* 0x48c000002a277fae */ /* 0x0003e8000d121844 */
[----:B------:R1:W-:Y:S01]  /*149f0*/  LDGSTS.E [R39+0x48e00], [R40.64], !P2 ;  /* 0x48e0000028277fae */ /* 0x0003e2000d121844 */
[----:B----4-:R-:W-:-:S03]  /*14a00*/  IMAD.WIDE R46, R2, 0x4, R90 ;  /* 0x00000004022e7825 */ /* 0x010fc600078e025a */
[----:B------:R4:W-:Y:S04]  /*14a10*/  LDGSTS.E [R39+0x4a800], [R50.64], !P0 ;  /* 0x4a80000032277fae */ /* 0x0009e8000c121844 */
[----:B------:R2:W-:Y:S04]  /*14a20*/  LDGSTS.E [R39+0x4aa00], [R46.64], !P0 ;  /* 0x4aa000002e277fae */ /* 0x0005e8000c121844 */
[----:B-1----:R-:W4:Y:S04]  /*14a30*/  LDL.LU.64 R40, [R1+0xc20] ;  /* 0x000c200001287983 */ /* 0x002f280000300a00 */
[----:B------:R-:W4:Y:S04]  /*14a40*/  LDL.LU.64 R48, [R1+0xc18] ;  /* 0x000c180001307983 */ /* 0x000f280000300a00 */
[----:B------:R-:W-:Y:S04]  /*14a50*/  STL.64 [R1+0x4d8], R50 ;  /* 0x0004d83201007387 */ /* 0x000fe80000100a00 */
[----:B------:R-:W-:Y:S01]  /*14a60*/  STL.64 [R1+0x4e0], R46 ;  /* 0x0004e02e01007387 */ /* 0x000fe20000100a00 */
[----:B------:R-:W-:-:S04]  /*14a70*/  IMAD.WIDE R44, R2, 0x4, R86 ;  /* 0x00000004022c7825 */ /* 0x000fc800078e0256 */
[----:B------:R-:W-:Y:S01]  /*14a80*/  IMAD.WIDE R42, R2, 0x4, R76 ;  /* 0x00000004022a7825 */ /* 0x000fe200078e024c */
[----:B------:R-:W-:Y:S04]  /*14a90*/  STL.64 [R1+0x4e8], R44 ;  /* 0x0004e82c01007387 */ /* 0x000fe80000100a00 */
[----:B------:R3:W-:Y:S04]  /*14aa0*/  STL.64 [R1+0x4f0], R42 ;  /* 0x0004f02a01007387 */ /* 0x0007e80000100a00 */
[----:B------:R-:W4:Y:S04]  /*14ab0*/  LDL.LU.64 R90, [R1+0xbf0] ;  /* 0x000bf000015a7983 */ /* 0x000f280000300a00 */
[----:B------:R1:W-:Y:S04]  /*14ac0*/  LDGSTS.E [R39+0x4ac00], [R44.64], !P0 ;  /* 0x4ac000002c277fae */ /* 0x0003e8000c121844 */
[----:B------:R-:W4:Y:S04]  /*14ad0*/  LDL.LU.64 R86, [R1+0xbe8] ;  /* 0x000be80001567983 */ /* 0x000f280000300a00 */
[----:B------:R3:W-:Y:S04]  /*14ae0*/  LDGSTS.E [R39+0x4ae00], [R42.64], !P0 ;  /* 0x4ae000002a277fae */ /* 0x0007e8000c121844 */
[----:B------:R-:W4:Y:S01]  /*14af0*/  LDL.LU.64 R76, [R1+0xbe0] ;  /* 0x000be000014c7983 */ /* 0x000f220000300a00 */
[----:B------:R-:W-:-:S04]  /*14b00*/  IADD3 R38, R252, -0x9a, RZ ;  /* 0xffffff66fc267810 */ /* 0x000fc80007ffe0ff */
[----:B------:R-:W-:Y:S01]  /*14b10*/  ISETP.GE.U32.AND P2, PT, R38, 0x7fffff27, PT ;  /* 0x7fffff272600780c */ /* 0x000fe20003f46070 */
[C---:B---3--:R-:W-:Y:S02]  /*14b20*/  IMAD.WIDE R42, R2.reuse, 0x4, R74 ;  /* 0x00000004022a7825 */ /* 0x048fe400078e024a */
[----:B------:R-:W3:Y:S02]  /*14b30*/  LDL.LU.64 R74, [R1+0xbd8] ;  /* 0x000bd800014a7983 */ /* 0x000ee40000300a00 */
[----:B-1----:R-:W-:-:S05]  /*14b40*/  IMAD.WIDE R44, R2, 0x4, R80 ;  /* 0x00000004022c7825 */ /* 0x002fca00078e0250 */
[----:B------:R-:W-:Y:S04]  /*14b50*/  STL.64 [R1+0x4f8], R44 ;  /* 0x0004f82c01007387 */ /* 0x000fe80000100a00 */
[----:B------:R-:W-:Y:S04]  /*14b60*/  STL.64 [R1+0x500], R42 ;  /* 0x0005002a01007387 */ /* 0x000fe80000100a00 */
[----:B------:R1:W-:Y:S04]  /*14b70*/  LDGSTS.E [R39+0x4c800], [R44.64], !P2 ;  /* 0x4c8000002c277fae */ /* 0x0003e8000d121844 */
[----:B------:R4:W-:Y:S01]  /*14b80*/  LDGSTS.E [R39+0x4ca00], [R42.64], !P2 ;  /* 0x4ca000002a277fae */ /* 0x0009e2000d121844 */
[----:B--2---:R-:W-:-:S04]  /*14b90*/  IMAD.WIDE R34, R2, 0x4, R34 ;  /* 0x0000000402227825 */ /* 0x004fc800078e0222 */
[C---:B-----5:R-:W-:Y:S01]  /*14ba0*/  IMAD.WIDE R32, R2.reuse, 0x4, R32 ;  /* 0x0000000402207825 */ /* 0x060fe200078e0220 */
[----:B------:R2:W-:Y:S04]  /*14bb0*/  STL.64 [R1+0x508], R34 ;  /* 0x0005082201007387 */ /* 0x0005e80000100a00 */
[----:B------:R5:W-:Y:S04]  /*14bc0*/  STL.64 [R1+0x510], R32 ;  /* 0x0005102001007387 */ /* 0x000be80000100a00 */
[----:B------:R2:W-:Y:S04]  /*14bd0*/  LDGSTS.E [R39+0x4cc00], [R34.64], !P2 ;  /* 0x4cc0000022277fae */ /* 0x0005e8000d121844 */
[----:B------:R5:W-:Y:S04]  /*14be0*/  LDGSTS.E [R39+0x4ce00], [R32.64], !P2 ;  /* 0x4ce0000020277fae */ /* 0x000be8000d121844 */
[----:B--2---:R-:W2:Y:S04]  /*14bf0*/  LDL.LU.64 R34, [R1+0xbc0] ;  /* 0x000bc00001227983 */ /* 0x004ea80000300a00 */
[----:B-----5:R-:W5:Y:S04]  /*14c00*/  LDL.LU.64 R32, [R1+0xae8] ;  /* 0x000ae80001207983 */ /* 0x020f680000300a00 */
[----:B------:R-:W5:Y:S01]  /*14c10*/  LDL.LU.64 R80, [R1+0xae0] ;  /* 0x000ae00001507983 */ /* 0x000f620000300a00 */
[----:B-1----:R-:W-:-:S03]  /*14c20*/  IMAD.WIDE R44, R2, 0x4, R78 ;  /* 0x00000004022c7825 */ /* 0x002fc600078e024e */
[----:B------:R-:W5:Y:S01]  /*14c30*/  LDL.LU.64 R78, [R1+0xad8] ;  /* 0x000ad800014e7983 */ /* 0x000f620000300a00 */
[----:B------:R-:W-:-:S04]  /*14c40*/  IADD3 R38, R252, -0x9e, RZ ;  /* 0xffffff62fc267810 */ /* 0x000fc80007ffe0ff */
[----:B------:R-:W-:Y:S01]  /*14c50*/  ISETP.GE.U32.AND P0, PT, R38, 0x7fffff23, PT ;  /* 0x7fffff232600780c */ /* 0x000fe20003f06070 */
[----:B------:R-:W-:-:S05]  /*14c60*/  IMAD.WIDE R46, R2, 0x4, R82 ;  /* 0x00000004022e7825 */ /* 0x000fca00078e0252 */
[----:B------:R-:W-:Y:S04]  /*14c70*/  STL.64 [R1+0x518], R46 ;  /* 0x0005182e01007387 */ /* 0x000fe80000100a00 */
[----:B------:R-:W-:Y:S04]  /*14c80*/  STL.64 [R1+0x520], R44 ;  /* 0x0005202c01007387 */ /* 0x000fe80000100a00 */
[----:B------:R1:W-:Y:S04]  /*14c90*/  LDGSTS.E [R39+0x4e800], [R46.64], !P0 ;  /* 0x4e8000002e277fae */ /* 0x0003e8000c121844 */
[----:B------:R1:W-:Y:S01]  /*14ca0*/  LDGSTS.E [R39+0x4ea00], [R44.64], !P0 ;  /* 0x4ea000002c277fae */ /* 0x0003e2000c121844 */
[----:B----4-:R-:W-:-:S04]  /*14cb0*/  IMAD.WIDE R42, R2, 0x4, R40 ;  /* 0x00000004022a7825 */ /* 0x010fc800078e0228 */
[C---:B------:R-:W-:Y:S01]  /*14cc0*/  IMAD.WIDE R40, R2.reuse, 0x4, R48 ;  /* 0x0000000402287825 */ /* 0x040fe200078e0230 */
[----:B------:R-:W-:Y:S04]  /*14cd0*/  STL.64 [R1+0x528], R42 ;  /* 0x0005282a01007387 */ /* 0x000fe80000100a00 */
[----:B------:R4:W-:Y:S04]  /*14ce0*/  STL.64 [R1+0x530], R40 ;  /* 0x0005302801007387 */ /* 0x0009e80000100a00 */
[----:B------:R3:W-:Y:S04]  /*14cf0*/  LDGSTS.E [R39+0x4ec00], [R42.64], !P0 ;  /* 0x4ec000002a277fae */ /* 0x0007e8000c121844 */
[----:B------:R4:W-:Y:S04]  /*14d00*/  LDGSTS.E [R39+0x4ee00], [R40.64], !P0 ;  /* 0x4ee0000028277fae */ /* 0x0009e8000c121844 */
[----:B------:R-:W5:Y:S04]  /*14d10*/  LDL.LU.64 R48, [R1+0xdf8] ;  /* 0x000df80001307983 */ /* 0x000f680000300a00 */
[----:B----4-:R-:W5:Y:S01]  /*14d20*/  LDL.LU.64 R40, [R1+0xba8] ;  /* 0x000ba80001287983 */ /* 0x010f620000300a00 */
[----:B------:R-:W-:-:S03]  /*14d30*/  IMAD.WIDE R50, R2, 0x4, R90 ;  /* 0x0000000402327825 */ /* 0x000fc600078e025a */
[----:B------:R-:W5:Y:S01]  /*14d40*/  LDL.LU.64 R90, [R1+0xba0] ;  /* 0x000ba000015a7983 */ /* 0x000f620000300a00 */
[----:B-1----:R-:W-:-:S03]  /*14d50*/  IMAD.WIDE R46, R2, 0x4, R86 ;  /* 0x00000004022e7825 */ /* 0x002fc600078e0256 */
[----:B------:R-:W5:Y:S01]  /*14d60*/  LDL.LU.64 R86, [R1+0xb98] ;  /* 0x000b980001567983 */ /* 0x000f620000300a00 */
[----:B------:R-:W-:-:S03]  /*14d70*/  IMAD.WIDE R44, R2, 0x4, R76 ;  /* 0x00000004022c7825 */ /* 0x000fc600078e024c */
[----:B------:R-:W-:Y:S04]  /*14d80*/  STL.64 [R1+0x538], R50 ;  /* 0x0005383201007387 */ /* 0x000fe80000100a00 */
[----:B------:R2:W-:Y:S04]  /*14d90*/  STL.64 [R1+0x540], R46 ;  /* 0x0005402e01007387 */ /* 0x0005e80000100a00 */
[----:B------:R5:W-:Y:S01]  /*14da0*/  STL.64 [R1+0x548], R44 ;  /* 0x0005482c01007387 */ /* 0x000be20000100a00 */
[----:B------:R-:W-:-:S04]  /*14db0*/  IADD3 R38, R252, -0xa2, RZ ;  /* 0xffffff5efc267810 */ /* 0x000fc80007ffe0ff */
[----:B------:R-:W-:Y:S02]  /*14dc0*/  ISETP.GE.U32.AND P2, PT, R38, 0x7fffff1f, PT ;  /* 0x7fffff1f2600780c */ /* 0x000fe40003f46070 */
[----:B------:R-:W-:-:S04]  /*14dd0*/  IADD3 R38, R252, -0xa6, RZ ;  /* 0xffffff5afc267810 */ /* 0x000fc80007ffe0ff */
[----:B------:R-:W-:-:S07]  /*14de0*/  ISETP.GE.U32.AND P0, PT, R38, 0x7fffff1b, PT ;  /* 0x7fffff1b2600780c */ /* 0x000fce0003f06070 */
[----:B------:R1:W-:Y:S04]  /*14df0*/  LDGSTS.E [R39+0x50800], [R50.64], !P2 ;  /* 0x5080000032277fae */ /* 0x0003e8000d121844 */
[----:B------:R2:W-:Y:S04]  /*14e00*/  LDGSTS.E [R39+0x50a00], [R46.64], !P2 ;  /* 0x50a000002e277fae */ /* 0x0005e8000d121844 */
[----:B------:R5:W-:Y:S01]  /*14e10*/  LDGSTS.E [R39+0x50c00], [R44.64], !P2 ;  /* 0x50c000002c277fae */ /* 0x000be2000d121844 */
[----:B---3--:R-:W-:-:S05]  /*14e20*/  IMAD.WIDE R42, R2, 0x4, R74 ;  /* 0x00000004022a7825 */ /* 0x008fca00078e024a */
[----:B------:R3:W-:Y:S04]  /*14e30*/  STL.64 [R1+0x558], R42 ;  /* 0x0005582a01007387 */ /* 0x0007e80000100a00 */
[----:B------:R-:W4:Y:S04]  /*14e40*/  LDL.LU.64 R76, [R1+0xb70] ;  /* 0x000b7000014c7983 */ /* 0x000f280000300a00 */
[----:B------:R-:W4:Y:S04]  /*14e50*/  LDL.LU.64 R74, [R1+0xb68] ;  /* 0x000b6800014a7983 */ /* 0x000f280000300a00 */
[----:B------:R3:W-:Y:S01]  /*14e60*/  LDGSTS.E [R39+0x50e00], [R42.64], !P2 ;  /* 0x50e000002a277fae */ /* 0x0007e2000d121844 */
[----:B--2---:R-:W-:-:S03]  /*14e70*/  IMAD.WIDE R46, R2, 0x4, R34 ;  /* 0x00000004022e7825 */ /* 0x004fc600078e0222 */
[----:B------:R-:W2:Y:S04]  /*14e80*/  LDL.LU.64 R34, [R1+0xb60] ;  /* 0x000b600001227983 */ /* 0x000ea80000300a00 */
[----:B------:R-:W-:Y:S01]  /*14e90*/  STL.64 [R1+0x560], R46 ;  /* 0x0005602e01007387 */ /* 0x000fe20000100a00 */
[----:B-----5:R-:W-:-:S03]  /*14ea0*/  IMAD.WIDE R44, R2, 0x4, R80 ;  /* 0x00000004022c7825 */ /* 0x020fc600078e0250 */
[----:B------:R-:W5:Y:S01]  /*14eb0*/  LDL.LU.64 R80, [R1+0xad0] ;  /* 0x000ad00001507983 */ /* 0x000f620000300a00 */
[----:B------:R-:W-:-:S03]  /*14ec0*/  IMAD.WIDE R32, R2, 0x4, R32 ;  /* 0x0000000402207825 */ /* 0x000fc600078e0220 */
[----:B------:R1:W-:Y:S01]  /*14ed0*/  LDGSTS.E [R39+0x52800], [R46.64], !P0 ;  /* 0x528000002e277fae */ /* 0x0003e2000c121844 */
[----:B---3--:R-:W-:-:S03]  /*14ee0*/  IMAD.WIDE R42, R2, 0x4, R78 ;  /* 0x00000004022a7825 */ /* 0x008fc600078e024e */
[----:B------:R3:W-:Y:S04]  /*14ef0*/  STL.64 [R1+0x570], R32 ;  /* 0x0005702001007387 */ /* 0x0007e80000100a00 */
[----:B------:R3:W-:Y:S04]  /*14f00*/  LDGSTS.E [R39+0x52a00], [R32.64], !P0 ;  /* 0x52a0000020277fae */ /* 0x0007e8000c121844 */
[----:B------:R1:W-:Y:S04]  /*14f10*/  STL.64 [R1+0x578], R44 ;  /* 0x0005782c01007387 */ /* 0x0003e80000100a00 */
[----:B------:R1:W-:Y:S01]  /*14f20*/  LDGSTS.E [R39+0x52c00], [R44.64], !P0 ;  /* 0x52c000002c277fae */ /* 0x0003e2000c121844 */
[----:B---3--:R-:W-:-:S03]  /*14f30*/  IADD3 R32, R252, -0xae, RZ ;  /* 0xffffff52fc207810 */ /* 0x008fc60007ffe0ff */
[----:B------:R3:W-:Y:S04]  /*14f40*/  STL.64 [R1+0x588], R42 ;  /* 0x0005882a01007387 */ /* 0x0007e80000100a00 */
[----:B------:R3:W-:Y:S01]  /*14f50*/  LDGSTS.E [R39+0x52e00], [R42.64], !P0 ;  /* 0x52e000002a277fae */ /* 0x0007e2000c121844 */
[----:B------:R-:W-:-:S03]  /*14f60*/  ISETP.GE.U32.AND P0, PT, R32, 0x7fffff13, PT ;  /* 0x7fffff132000780c */ /* 0x000fc60003f06070 */
[----:B------:R-:W5:Y:S04]  /*14f70*/  LDL.LU.64 R82, [R1+0xac8] ;  /* 0x000ac80001527983 */ /* 0x000f680000300a00 */
[----:B------:R-:W5:Y:S04]  /*14f80*/  LDL.LU.64 R32, [R1+0xac0] ;  /* 0x000ac00001207983 */ /* 0x000f680000300a00 */
[----:B------:R-:W5:Y:S01]  /*14f90*/  LDL.LU.64 R78, [R1+0xab8] ;  /* 0x000ab800014e7983 */ /* 0x000f620000300a00 */
[----:B------:R-:W-:-:S04]  /*14fa0*/  IADD3 R38, R252, -0xaa, RZ ;  /* 0xffffff56fc267810 */ /* 0x000fc80007ffe0ff */
[----:B------:R-:W-:Y:S01]  /*14fb0*/  ISETP.GE.U32.AND P2, PT, R38, 0x7fffff17, PT ;  /* 0x7fffff172600780c */ /* 0x000fe20003f46070 */
[----:B------:R-:W-:-:S12]  /*14fc0*/  IMAD.WIDE R48, R2, 0x4, R48 ;  /* 0x0000000402307825 */ /* 0x000fd800078e0230 */
[----:B------:R3:W-:Y:S01]  /*14fd0*/  LDGSTS.E [R39+0x54800], [R48.64], !P2 ;  /* 0x5480000030277fae */ /* 0x0007e2000d121844 */
[----:B-1----:R-:W-:-:S03]  /*14fe0*/  IMAD.WIDE R46, R2, 0x4, R40 ;  /* 0x00000004022e7825 */ /* 0x002fc600078e0228 */
[----:B------:R-:W5:Y:S01]  /*14ff0*/  LDL.LU.64 R40, [R1+0xab0] ;  /* 0x000ab00001287983 */ /* 0x000f620000300a00 */
[----:B------:R-:W-:-:S03]  /*15000*/  IMAD.WIDE R44, R2, 0x4, R90 ;  /* 0x00000004022c7825 */ /* 0x000fc600078e025a */
[----:B------:R1:W-:Y:S04]  /*15010*/  STL.64 [R1+0x590], R48 ;  /* 0x0005903001007387 */ /* 0x0003e80000100a00 */
[----:B------:R-:W-:Y:S01]  /*15020*/  STL.64 [R1+0x5a0], R46 ;  /* 0x0005a02e01007387 */ /* 0x000fe20000100a00 */
[----:B---3--:R-:W-:-:S03]  /*15030*/  IMAD.WIDE R42, R2, 0x4, R86 ;  /* 0x00000004022a7825 */ /* 0x008fc600078e0256 */
[----:B------:R4:W-:Y:S04]  /*15040*/  STL.64 [R1+0x5a8], R44 ;  /* 0x0005a82c01007387 */ /* 0x0009e80000100a00 */
[----:B------:R5:W-:Y:S04]  /*15050*/  STL.64 [R1+0x5b8], R42 ;  /* 0x0005b82a01007387 */ /* 0x000be80000100a00 */
[----:B-1----:R-:W3:Y:S04]  /*15060*/  LDL.LU.64 R48, [R1+0xaa8] ;  /* 0x000aa80001307983 */ /* 0x002ee80000300a00 */
[----:B------:R1:W-:Y:S04]  /*15070*/  LDGSTS.E [R39+0x54a00], [R46.64], !P2 ;  /* 0x54a000002e277fae */ /* 0x0003e8000d121844 */
[----:B------:R4:W-:Y:S04]  /*15080*/  LDGSTS.E [R39+0x54c00], [R44.64], !P2 ;  /* 0x54c000002c277fae */ /* 0x0009e8000d121844 */
[----:B------:R-:W3:Y:S04]  /*15090*/  LDL.LU.64 R90, [R1+0xaa0] ;  /* 0x000aa000015a7983 */ /* 0x000ee80000300a00 */
[----:B------:R-:W3:Y:S04]  /*150a0*/  LDL.LU.64 R86, [R1+0xa98] ;  /* 0x000a980001567983 */ /* 0x000ee80000300a00 */
[----:B------:R5:W-:Y:S01]  /*150b0*/  LDGSTS.E [R39+0x54e00], [R42.64], !P2 ;  /* 0x54e000002a277fae */ /* 0x000be2000d121844 */
[----:B------:R-:W-:-:S04]  /*150c0*/  IADD3 R38, R252, -0xb2, RZ ;  /* 0xffffff4efc267810 */ /* 0x000fc80007ffe0ff */
[----:B------:R-:W-:Y:S01]  /*150d0*/  ISETP.GE.U32.AND P2, PT, R38, 0x7fffff0f, PT ;  /* 0x7fffff0f2600780c */ /* 0x000fe20003f46070 */
[C---:B----4-:R-:W-:Y:S02]  /*150e0*/  IMAD.WIDE R44, R2.reuse, 0x4, R74 ;  /* 0x00000004022c7825 */ /* 0x050fe400078e024a */
[----:B------:R-:W4:Y:S02]  /*150f0*/  LDL.LU.64 R74, [R1+0xa90] ;  /* 0x000a9000014a7983 */ /* 0x000f240000300a00 */
        /* <DEDUP_REMOVED lines=9> */
[----:B------:R-:W4:Y:S04]  /*15190*/  LDL.LU.64 R76, [R1+0xa88] ;  /* 0x000a8800014c7983 */ /* 0x000f280000300a00 */
[----:B------:R2:W-:Y:S04]  /*151a0*/  LDGSTS.E [R39+0x56c00], [R34.64], !P0 ;  /* 0x56c0000022277fae */ /* 0x0005e8000c121844 */
[----:B------:R5:W-:Y:S04]  /*151b0*/  LDGSTS.E [R39+0x56e00], [R42.64], !P0 ;  /* 0x56e000002a277fae */ /* 0x000be8000c121844 */
[----:B--2---:R-:W2:Y:S04]  /*151c0*/  LDL.LU.64 R34, [R1+0xa80] ;  /* 0x000a800001227983 */ /* 0x004ea80000300a00 */
[----:B------:R-:W2:Y:S01]  /*151d0*/  LDL.LU.64 R80, [R1+0xa78] ;  /* 0x000a780001507983 */ /* 0x000ea20000300a00 */
[----:B-1----:R-:W-:-:S04]  /*151e0*/  IMAD.WIDE R44, R2, 0x4, R82 ;  /* 0x00000004022c7825 */ /* 0x002fc800078e0252 */
[C---:B------:R-:W-:Y:S01]  /*151f0*/  IMAD.WIDE R32, R2.reuse, 0x4, R32 ;  /* 0x0000000402207825 */ /* 0x040fe200078e0220 */
[----:B------:R1:W-:Y:S03]  /*15200*/  LDGSTS.E [R39+0x58800], [R44.64], !P2 ;  /* 0x588000002c277fae */ /* 0x0003e6000d121844 */
[C---:B-----5:R-:W-:Y:S01]  /*15210*/  IMAD.WIDE R42, R2.reuse, 0x4, R78 ;  /* 0x00000004022a7825 */ /* 0x060fe200078e024e */
[----:B------:R5:W-:Y:S04]  /*15220*/  LDGSTS.E [R39+0x58a00], [R32.64], !P2 ;  /* 0x58a0000020277fae */ /* 0x000be8000d121844 */
[----:B------:R-:W2:Y:S04]  /*15230*/  LDL.LU.64 R78, [R1+0xa70] ;  /* 0x000a7000014e7983 */ /* 0x000ea80000300a00 */
[----:B------:R-:W-:Y:S04]  /*15240*/  STL.64 [R1+0x690], R44 ;  /* 0x0006902c01007387 */ /* 0x000fe80000100a00 */
[----:B------:R5:W-:Y:S04]  /*15250*/  STL.64 [R1+0x680], R32 ;  /* 0x0006802001007387 */ /* 0x000be80000100a00 */
[----:B------:R-:W-:Y:S04]  /*15260*/  STL.64 [R1+0x678], R42 ;  /* 0x0006782a01007387 */ /* 0x000fe80000100a00 */
[----:B------:R4:W-:Y:S04]  /*15270*/  LDGSTS.E [R39+0x58c00], [R42.64], !P2 ;  /* 0x58c000002a277fae */ /* 0x0009e8000d121844 */
[----:B-----5:R-:W5:Y:S01]  /*15280*/  LDL.LU.64 R32, [R1+0xa68] ;  /* 0x000a680001207983 */ /* 0x020f620000300a00 */
[----:B------:R-:W-:-:S05]  /*15290*/  IMAD.WIDE R40, R2, 0x4, R40 ;  /* 0x0000000402287825 */ /* 0x000fca00078e0228 */
[----:B------:R1:W-:Y:S04]  /*152a0*/  STL.64 [R1+0x668], R40 ;  /* 0x0006682801007387 */ /* 0x0003e80000100a00 */
[----:B------:R1:W-:Y:S01]  /*152b0*/  LDGSTS.E [R39+0x58e00], [R40.64], !P2 ;  /* 0x58e0000028277fae */ /* 0x0003e2000d121844 */
[----:B---3--:R-:W-:-:S03]  /*152c0*/  IMAD.WIDE R50, R2, 0x4, R48 ;  /* 0x0000000402327825 */ /* 0x008fc600078e0230 */
[----:B-1----:R-:W5:Y:S04]  /*152d0*/  LDL.LU.64 R40, [R1+0xa60] ;  /* 0x000a600001287983 */ /* 0x002f680000300a00 */
[----:B------:R-:W5:Y:S01]  /*152e0*/  LDL.LU.64 R48, [R1+0xa58] ;  /* 0x000a580001307983 */ /* 0x000f620000300a00 */
[----:B------:R-:W-:-:S03]  /*152f0*/  IMAD.WIDE R46, R2, 0x4, R90 ;  /* 0x00000004022e7825 */ /* 0x000fc600078e025a */
[----:B------:R-:W-:Y:S01]  /*15300*/  STL.64 [R1+0x660], R50 ;  /* 0x0006603201007387 */ /* 0x000fe20000100a00 */
[----:B------:R-:W-:-:S03]  /*15310*/  IMAD.WIDE R44, R2, 0x4, R86 ;  /* 0x00000004022c7825 */ /* 0x000fc600078e0256 */
[----:B------:R-:W5:Y:S04]  /*15320*/  LDL.LU.64 R90, [R1+0xa50] ;  /* 0x000a5000015a7983 */ /* 0x000f680000300a00 */
        /* <DEDUP_REMOVED lines=14> */
[----:B-1----:R-:W-:-:S05]  /*15410*/  IMAD.WIDE R46, R2, 0x4, R76 ;  /* 0x00000004022e7825 */ /* 0x002fca00078e024c */
[----:B------:R-:W-:Y:S04]  /*15420*/  STL.64 [R1+0x630], R46 ;  /* 0x0006302e01007387 */ /* 0x000fe80000100a00 */
[----:B------:R-:W3:Y:S04]  /*15430*/  LDL.LU.64 R76, [R1+0xa40] ;  /* 0x000a4000014c7983 */ /* 0x000ee80000300a00 */
[----:B------:R5:W-:Y:S01]  /*15440*/  LDGSTS.E [R39+0x5c800], [R46.64], !P2 ;  /* 0x5c8000002e277fae */ /* 0x000be2000d121844 */
[----:B--2---:R-:W-:-:S04]  /*15450*/  IMAD.WIDE R34, R2, 0x4, R34 ;  /* 0x0000000402227825 */ /* 0x004fc800078e0222 */
[C---:B------:R-:W-:Y:S01]  /*15460*/  IMAD.WIDE R44, R2.reuse, 0x4, R80 ;  /* 0x00000004022c7825 */ /* 0x040fe200078e0250 */
[----:B------:R1:W-:Y:S04]  /*15470*/  STL.64 [R1+0x620], R34 ;  /* 0x0006202201007387 */ /* 0x0003e80000100a00 */
[----:B------:R-:W2:Y:S04]  /*15480*/  LDL.LU.64 R80, [R1+0xa38] ;  /* 0x000a380001507983 */ /* 0x000ea80000300a00 */
[----:B------:R1:W-:Y:S04]  /*15490*/  LDGSTS.E [R39+0x5ca00], [R34.64], !P2 ;  /* 0x5ca0000022277fae */ /* 0x0003e8000d121844 */
[----:B------:R5:W-:Y:S01]  /*154a0*/  STL.64 [R1+0x618], R44 ;  /* 0x0006182c01007387 */ /* 0x000be20000100a00 */
[----:B----4-:R-:W-:-:S03]  /*154b0*/  IMAD.WIDE R42, R2, 0x4, R78 ;  /* 0x00000004022a7825 */ /* 0x010fc600078e024e */
[----:B------:R4:W-:Y:S01]  /*154c0*/  LDGSTS.E [R39+0x5cc00], [R44.64], !P2 ;  /* 0x5cc000002c277fae */ /* 0x0009e2000d121844 */
[----:B-1----:R-:W-:-:S03]  /*154d0*/  IADD3 R34, R252, -0x83, RZ ;  /* 0xffffff7dfc227810 */ /* 0x002fc60007ffe0ff */
[----:B------:R1:W-:Y:S04]  /*154e0*/  STL.64 [R1+0x608], R42 ;  /* 0x0006082a01007387 */ /* 0x0003e80000100a00 */
[----:B------:R1:W-:Y:S01]  /*154f0*/  LDGSTS.E [R39+0x5ce00], [R42.64], !P2 ;  /* 0x5ce000002a277fae */ /* 0x0003e2000d121844 */
[----:B------:R-:W-:-:S03]  /*15500*/  ISETP.GE.U32.AND P2, PT, R34, 0x7fffff3e, PT ;  /* 0x7fffff3e2200780c */ /* 0x000fc60003f46070 */
[----:B------:R-:W2:Y:S01]  /*15510*/  LDL.LU.64 R82, [R1+0xa30] ;  /* 0x000a300001527983 */ /* 0x000ea20000300a00 */
[----:B-----5:R-:W-:-:S03]  /*15520*/  IMAD.WIDE R46, R2, 0x4, R32 ;  /* 0x00000004022e7825 */ /* 0x020fc600078e0220 */
[----:B------:R-:W5:Y:S04]  /*15530*/  LDL.LU.64 R32, [R1+0xa28] ;  /* 0x000a280001207983 */ /* 0x000f680000300a00 */
[----:B------:R-:W5:Y:S01]  /*15540*/  LDL.LU.64 R34, [R1+0xa20] ;  /* 0x000a200001227983 */ /* 0x000f620000300a00 */
[----:B------:R-:W-:-:S04]  /*15550*/  IADD3 R38, R252, -0xbe, RZ ;  /* 0xffffff42fc267810 */ /* 0x000fc80007ffe0ff */
[----:B------:R-:W-:Y:S01]  /*15560*/  ISETP.GE.U32.AND P0, PT, R38, 0x7fffff03, PT ;  /* 0x7fffff032600780c */ /* 0x000fe20003f06070 */
[----:B------:R-:W-:Y:S01]  /*15570*/  STL.64 [R1+0x600], R46 ;  /* 0x0006002e01007387 */ /* 0x000fe20000100a00 */
[----:B----4-:R-:W-:-:S11]  /*15580*/  IMAD.WIDE R44, R2, 0x4, R40 ;  /* 0x00000004022c7825 */ /* 0x010fd600078e0228 */
[----:B------:R4:W-:Y:S01]  /*15590*/  LDGSTS.E [R39+0x5e800], [R46.64], !P0 ;  /* 0x5e8000002e277fae */ /* 0x0009e2000c121844 */
[----:B-1----:R-:W-:-:S03]  /*155a0*/  IMAD.WIDE R42, R2, 0x4, R48 ;  /* 0x00000004022a7825 */ /* 0x002fc600078e0230 */
[----:B------:R-:W5:Y:S04]  /*155b0*/  LDL.LU.64 R48, [R1+0xa18] ;  /* 0x000a180001307983 */ /* 0x000f680000300a00 */
[----:B------:R-:W-:Y:S01]  /*155c0*/  STL.64 [R1+0x5f0], R44 ;  /* 0x0005f02c01007387 */ /* 0x000fe20000100a00 */
[----:B------:R-:W-:-:S03]  /*155d0*/  IMAD.WIDE R40, R2, 0x4, R90 ;  /* 0x0000000402287825 */ /* 0x000fc600078e025a */
[----:B------:R-:W-:Y:S04]  /*155e0*/  STL.64 [R1+0x5e8], R42 ;  /* 0x0005e82a01007387 */ /* 0x000fe80000100a00 */
[----:B------:R1:W-:Y:S04]  /*155f0*/  STL.64 [R1+0x5d8], R40 ;  /* 0x0005d82801007387 */ /* 0x0003e80000100a00 */
[----:B------:R4:W-:Y:S04]  /*15600*/  LDGSTS.E [R39+0x5ea00], [R44.64], !P0 ;  /* 0x5ea000002c277fae */ /* 0x0009e8000c121844 */
[----:B------:R-:W5:Y:S04]  /*15610*/  LDL.LU.64 R78, [R1+0xa10] ;  /* 0x000a1000014e7983 */ /* 0x000f680000300a00 */
[----:B------:R4:W-:Y:S04]  /*15620*/  LDGSTS.E [R39+0x5ec00], [R42.64], !P0 ;  /* 0x5ec000002a277fae */ /* 0x0009e8000c121844 */
[----:B------:R4:W-:Y:S01]  /*15630*/  LDGSTS.E [R39+0x5ee00], [R40.64], !P0 ;  /* 0x5ee0000028277fae */ /* 0x0009e2000c121844 */
[----:B------:R-:W-:-:S05]  /*15640*/  LOP3.LUT R36, R36, 0x7f, RZ, 0xc0, !PT ;  /* 0x0000007f24247812 */ /* 0x000fca00078ec0ff */
[----:B------:R-:W-:-:S05]  /*15650*/  IMAD.SHL.U32 R36, R36, 0x4, RZ ;  /* 0x0000000424247824 */ /* 0x000fca00078e00ff */
[----:B----4-:R-:W-:Y:S01]  /*15660*/  LOP3.LUT R39, R36, 0x40, RZ, 0x3c, !PT ;  /* 0x0000004024277812 */ /* 0x010fe200078e3cff */
[C---:B---3--:R-:W-:Y:S02]  /*15670*/  IMAD.WIDE R50, R2.reuse, 0x4, R74 ;  /* 0x0000000402327825 */ /* 0x048fe400078e024a */
[----:B------:R-:W3:Y:S04]  /*15680*/  LDL.LU.64 R74, [R1+0xa08] ;  /* 0x000a0800014a7983 */ /* 0x000ee80000300a00 */
[----:B------:R-:W-:Y:S04]  /*15690*/  STL.64 [R1+0xb78], R50 ;  /* 0x000b783201007387 */ /* 0x000fe80000100a00 */
[----:B-1----:R-:W3:Y:S04]  /*156a0*/  LDL.LU.64 R40, [R1+0xa00] ;  /* 0x000a000001287983 */ /* 0x002ee80000300a00 */
[----:B------:R-:W3:Y:S01]  /*156b0*/  LDL.LU.64 R90, [R1+0x9f8] ;  /* 0x0009f800015a7983 */ /* 0x000ee20000300a00 */
[----:B------:R-:W-:-:S03]  /*156c0*/  IMAD.WIDE R46, R2, 0x4, R86 ;  /* 0x00000004022e7825 */ /* 0x000fc600078e0256 */
[----:B------:R1:W-:Y:S04]  /*156d0*/  LDGSTS.E [R39+0x41000], [R50.64], !P2 ;  /* 0x4100000032277fae */ /* 0x0003e8000d121844 */
[----:B------:R-:W-:Y:S04]  /*156e0*/  STL.64 [R1+0xb70], R46 ;  /* 0x000b702e01007387 */ /* 0x000fe80000100a00 */
[----:B------:R1:W-:Y:S01]  /*156f0*/  LDGSTS.E [R39+0x41200], [R46.64], !P2 ;  /* 0x412000002e277fae */ /* 0x0003e2000d121844 */
[----:B------:R-:W-:-:S05]  /*15700*/  IMAD.WIDE R44, R2, 0x4, R76 ;  /* 0x00000004022c7825 */ /* 0x000fca00078e024c */
[----:B------:R5:W-:Y:S04]  /*15710*/  STL.64 [R1+0xb68], R44 ;  /* 0x000b682c01007387 */ /* 0x000be80000100a00 */
[----:B------:R5:W-:Y:S01]  /*15720*/  LDGSTS.E [R39+0x41400], [R44.64], !P2 ;  /* 0x414000002c277fae */ /* 0x000be2000d121844 */
[----:B--2---:R-:W-:-:S05]  /*15730*/  IMAD.WIDE R42, R2, 0x4, R80 ;  /* 0x00000004022a7825 */ /* 0x004fca00078e0250 */
[----:B------:R2:W-:Y:S04]  /*15740*/  STL.64 [R1+0xb60], R42 ;  /* 0x000b602a01007387 */ /* 0x0005e80000100a00 */
[----:B------:R-:W4:Y:S04]  /*15750*/  LDL.LU.64 R86, [R1+0x9f0] ;  /* 0x0009f00001567983 */ /* 0x000f280000300a00 */
[----:B------:R-:W4:Y:S04]  /*15760*/  LDL.LU.64 R76, [R1+0x9e8] ;  /* 0x0009e800014c7983 */ /* 0x000f280000300a00 */
[----:B------:R-:W4:Y:S01]  /*15770*/  LDL.LU.64 R80, [R1+0x9e0] ;  /* 0x0009e00001507983 */ /* 0x000f220000300a00 */
[----:B------:R-:W-:-:S03]  /*15780*/  IADD3 R38, R252, -0x87, RZ ;  /* 0xffffff79fc267810 */ /* 0x000fc60007ffe0ff */
[----:B------:R2:W-:Y:S01]  /*15790*/  LDGSTS.E [R39+0x41600], [R42.64], !P2 ;  /* 0x416000002a277fae */ /* 0x0005e2000d121844 */
[----:B-----5:R-:W-:-:S03]  /*157a0*/  IMAD.WIDE R44, R2, 0x4, R34 ;  /* 0x00000004022c7825 */ /* 0x020fc600078e0222 */
[----:B------:R-:W5:Y:S01]  /*157b0*/  LDL.LU.64 R34, [R1+0x9d8] ;  /* 0x0009d80001227983 */ /* 0x000f620000300a00 */
[----:B------:R-:W-:Y:S01]  /*157c0*/  ISETP.GE.U32.AND P0, PT, R38, 0x7fffff3a, PT ;  /* 0x7fffff3a2600780c */ /* 0x000fe20003f06070 */
[----:B-1----:R-:W-:-:S04]  /*157d0*/  IMAD.WIDE R46, R2, 0x4, R82 ;  /* 0x00000004022e7825 */ /* 0x002fc800078e0252 */
[C---:B------:R-:W-:Y:S01]  /*157e0*/  IMAD.WIDE R32, R2.reuse, 0x4, R32 ;  /* 0x0000000402207825 */ /* 0x040fe200078e0220 */
[----:B------:R-:W-:Y:S04]  /*157f0*/  STL.64 [R1+0xb38], R46 ;  /* 0x000b382e01007387 */ /* 0x000fe80000100a00 */
[----:B------:R1:W-:Y:S04]  /*15800*/  STL.64 [R1+0xb30], R32 ;  /* 0x000b302001007387 */ /* 0x0003e80000100a00 */
[----:B------:R1:W-:Y:S04]  /*15810*/  LDGSTS.E [R39+0x43000], [R46.64], !P0 ;  /* 0x430000002e277fae */ /* 0x0003e8000c121844 */
[----:B------:R1:W-:Y:S01]  /*15820*/  LDGSTS.E [R39+0x43200], [R32.64], !P0 ;  /* 0x4320000020277fae */ /* 0x0003e2000c121844 */
[----:B--2---:R-:W-:-:S03]  /*15830*/  IMAD.WIDE R42, R2, 0x4, R48 ;  /* 0x00000004022a7825 */ /* 0x004fc600078e0230 */
[----:B------:R3:W-:Y:S04]  /*15840*/  STL.64 [R1+0xb28], R44 ;  /* 0x000b282c01007387 */ /* 0x0007e80000100a00 */
[----:B------:R3:W-:Y:S01]  /*15850*/  LDGSTS.E [R39+0x43400], [R44.64], !P0 ;  /* 0x434000002c277fae */ /* 0x0007e2000c121844 */
[----:B-1----:R-:W-:-:S03]  /*15860*/  IADD3 R32, R252, -0x8f, RZ ;  /* 0xffffff71fc207810 */ /* 0x002fc60007ffe0ff */
[----:B------:R1:W-:Y:S04]  /*15870*/  STL.64 [R1+0xb20], R42 ;  /* 0x000b202a01007387 */ /* 0x0003e80000100a00 */
[----:B------:R1:W-:Y:S01]  /*15880*/  LDGSTS.E [R39+0x43600], [R42.64], !P0 ;  /* 0x436000002a277fae */ /* 0x0003e2000c121844 */
[----:B------:R-:W-:-:S03]  /*15890*/  ISETP.GE.U32.AND P0, PT, R32, 0x7fffff32, PT ;  /* 0x7fffff322000780c */ /* 0x000fc60003f06070 */
[----:B------:R-:W2:Y:S01]  /*158a0*/  LDL.LU.64 R82, [R1+0x9d0] ;  /* 0x0009d00001527983 */ /* 0x000ea20000300a00 */
[----:B------:R-:W-:-:S03]  /*158b0*/  IMAD.WIDE R46, R2, 0x4, R78 ;  /* 0x00000004022e7825 */ /* 0x000fc600078e024e */
[----:B------:R-:W2:Y:S04]  /*158c0*/  LDL.LU.64 R32, [R1+0x9c8] ;  /* 0x0009c80001207983 */ /* 0x000ea80000300a00 */
[----:B------:R-:W2:Y:S01]  /*158d0*/  LDL.LU.64 R48, [R1+0x9c0] ;  /* 0x0009c00001307983 */ /* 0x000ea20000300a00 */
[----:B------:R-:W-:-:S04]  /*158e0*/  IADD3 R36, R252, -0x8b, RZ ;  /* 0xffffff75fc247810 */ /* 0x000fc80007ffe0ff */
[----:B------:R-:W-:-:S13]  /*158f0*/  ISETP.GE.U32.AND P2, PT, R36, 0x7fffff36, PT ;  /* 0x7fffff362400780c */ /* 0x000fda0003f46070 */
[----:B------:R4:W-:Y:S01]  /*15900*/  LDGSTS.E [R39+0x45000], [R46.64], !P2 ;  /* 0x450000002e277fae */ /* 0x0009e2000d121844 */
[----:B---3--:R-:W-:-:S03]  /*15910*/  IMAD.WIDE R44, R2, 0x4, R74 ;  /* 0x00000004022c7825 */ /* 0x008fc600078e024a */
[----:B------:R-:W3:Y:S01]  /*15920*/  LDL.LU.64 R74, [R1+0x9b8] ;  /* 0x0009b800014a7983 */ /* 0x000ee20000300a00 */
[----:B-1----:R-:W-:-:S03]  /*15930*/  IMAD.WIDE R42, R2, 0x4, R40 ;  /* 0x00000004022a7825 */ /* 0x002fc600078e0228 */
[----:B------:R-:W-:Y:S01]  /*15940*/  STL.64 [R1+0xaf8], R46 ;  /* 0x000af82e01007387 */ /* 0x000fe20000100a00 */
[----:B------:R-:W-:-:S03]  /*15950*/  IMAD.WIDE R40, R2, 0x4, R90 ;  /* 0x0000000402287825 */ /* 0x000fc600078e025a */
[----:B------:R-:W-:Y:S04]  /*15960*/  STL.64 [R1+0xaf0], R44 ;  /* 0x000af02c01007387 */ /* 0x000fe80000100a00 */
[----:B------:R-:W-:Y:S04]  /*15970*/  STL.64 [R1+0xae8], R42 ;  /* 0x000ae82a01007387 */ /* 0x000fe80000100a00 */
[----:B------:R1:W-:Y:S04]  /*15980*/  STL.64 [R1+0xae0], R40 ;  /* 0x000ae02801007387 */ /* 0x0003e80000100a00 */
[----:B------:R-:W3:Y:S04]  /*15990*/  LDL.LU.64 R78, [R1+0x9b0] ;  /* 0x0009b000014e7983 */ /* 0x000ee80000300a00 */
[----:B------:R1:W-:Y:S04]  /*159a0*/  LDGSTS.E [R39+0x45200], [R44.64], !P2 ;  /* 0x452000002c277fae */ /* 0x0003e8000d121844 */
[----:B------:R1:W-:Y:S04]  /*159b0*/  LDGSTS.E [R39+0x45400], [R42.64], !P2 ;  /* 0x454000002a277fae */ /* 0x0003e8000d121844 */
[----:B------:R1:W-:Y:S04]  /*159c0*/  LDGSTS.E [R39+0x45600], [R40.64], !P2 ;  /* 0x4560000028277fae */ /* 0x0003e8000d121844 */
[----:B-1----:R-:W3:Y:S04]  /*159d0*/  LDL.LU.64 R40, [R1+0x9a8] ;  /* 0x0009a80001287983 */ /* 0x002ee80000300a00 */
[----:B------:R-:W3:Y:S01]  /*159e0*/  LDL.LU.64 R90, [R1+0x9a0] ;  /* 0x0009a000015a7983 */ /* 0x000ee20000300a00 */
[----:B----4-:R-:W-:-:S04]  /*159f0*/  IMAD.WIDE R46, R2, 0x4, R86 ;  /* 0x00000004022e7825 */ /* 0x010fc800078e0256 */
[C---:B------:R-:W-:Y:S01]  /*15a00*/  IMAD.WIDE R44, R2.reuse, 0x4, R76 ;  /* 0x00000004022c7825 */ /* 0x040fe200078e024c */
[----:B------:R-:W-:Y:S03]  /*15a10*/  STL.64 [R1+0xab8], R46 ;  /* 0x000ab82e01007387 */ /* 0x000fe60000100a00 */
[C---:B------:R-:W-:Y:S01]  /*15a20*/  IMAD.WIDE R42, R2.reuse, 0x4, R80 ;  /* 0x00000004022a7825 */ /* 0x040fe200078e0250 */
[----:B------:R-:W4:Y:S04]  /*15a30*/  LDL.LU.64 R76, [R1+0x998] ;  /* 0x00099800014c7983 */ /* 0x000f280000300a00 */
[----:B------:R-:W-:Y:S04]  /*15a40*/  STL.64 [R1+0xab0], R44 ;  /* 0x000ab02c01007387 */ /* 0x000fe80000100a00 */
[----:B------:R-:W-:Y:S04]  /*15a50*/  STL.64 [R1+0xaa8], R42 ;  /* 0x000aa82a01007387 */ /* 0x000fe80000100a00 */
[----:B------:R2:W-:Y:S04]  /*15a60*/  LDGSTS.E [R39+0x47000], [R46.64], !P0 ;  /* 0x470000002e277fae */ /* 0x0005e8000c121844 */
[----:B------:R1:W-:Y:S04]  /*15a70*/  LDGSTS.E [R39+0x47200], [R44.64], !P0 ;  /* 0x472000002c277fae */ /* 0x0003e8000c121844 */
[----:B------:R3:W-:Y:S01]  /*15a80*/  LDGSTS.E [R39+0x47400], [R42.64], !P0 ;  /* 0x474000002a277fae */ /* 0x0007e2000c121844 */
[----:B-----5:R-:W-:-:S05]  /*15a90*/  IMAD.WIDE R34, R2, 0x4, R34 ;  /* 0x0000000402227825 */ /* 0x020fca00078e0222 */
[----:B------:R5:W-:Y:S04]  /*15aa0*/  STL.64 [R1+0xaa0], R34 ;  /* 0x000aa02201007387 */ /* 0x000be80000100a00 */
[----:B------:R-:W4:Y:S04]  /*15ab0*/  LDL.LU.64 R86, [R1+0x990] ;  /* 0x0009900001567983 */ /* 0x000f280000300a00 */
[----:B------:R5:W-:Y:S04]  /*15ac0*/  LDGSTS.E [R39+0x47600], [R34.64], !P0 ;  /* 0x4760000022277fae */ /* 0x000be8000c121844 */
[----:B-----5:R-:W5:Y:S04]  /*15ad0*/  LDL.LU.64 R34, [R1+0x988] ;  /* 0x0009880001227983 */ /* 0x020f680000300a00 */
[----:B------:R-:W5:Y:S01]  /*15ae0*/  LDL.LU.64 R80, [R1+0x980] ;  /* 0x0009800001507983 */ /* 0x000f620000300a00 */
[----:B------:R-:W-:-:S04]  /*15af0*/  IADD3 R36, R252, -0x93, RZ ;  /* 0xffffff6dfc247810 */ /* 0x000fc80007ffe0ff */
[----:B------:R-:W-:Y:S01]  /*15b00*/  ISETP.GE.U32.AND P2, PT, R36, 0x7fffff2e, PT ;  /* 0x7fffff2e2400780c */ /* 0x000fe20003f46070 */
[----:B--2---:R-:W-:-:S04]  /*15b10*/  IMAD.WIDE R46, R2, 0x4, R82 ;  /* 0x00000004022e7825 */ /* 0x004fc800078e0252 */
[----:B------:R-:W-:-:S08]  /*15b20*/  IMAD.WIDE R32, R2, 0x4, R32 ;  /* 0x0000000402207825 */ /* 0x000fd000078e0220 */
[----:B------:R2:W-:Y:S01]  /*15b30*/  LDGSTS.E [R39+0x49000], [R46.64], !P2 ;  /* 0x490000002e277fae */ /* 0x0005e2000d121844 */
[----:B-1----:R-:W-:-:S03]  /*15b40*/  IMAD.WIDE R44, R2, 0x4, R48 ;  /* 0x00000004022c7825 */ /* 0x002fc600078e0230 */
[----:B------:R-:W5:Y:S04]  /*15b50*/  LDL.LU.64 R48, [R1+0x978] ;  /* 0x0009780001307983 */ /* 0x000f680000300a00 */
[----:B------:R-:W-:Y:S04]  /*15b60*/  STL.64 [R1+0xa78], R46 ;  /* 0x000a782e01007387 */ /* 0x000fe80000100a00 */
[----:B------:R1:W-:Y:S04]  /*15b70*/  STL.64 [R1+0xa70], R32 ;  /* 0x000a702001007387 */ /* 0x0003e80000100a00 */
[----:B------:R1:W-:Y:S04]  /*15b80*/  LDGSTS.E [R39+0x49200], [R32.64], !P2 ;  /* 0x4920000020277fae */ /* 0x0003e8000d121844 */
[----:B------:R2:W-:Y:S04]  /*15b90*/  STL.64 [R1+0xa68], R44 ;  /* 0x000a682c01007387 */ /* 0x0005e80000100a00 */
[----:B------:R2:W-:Y:S01]  /*15ba0*/  LDGSTS.E [R39+0x49400], [R44.64], !P2 ;  /* 0x494000002c277fae */ /* 0x0005e2000d121844 */
[----:B-1----:R-:W-:-:S02]  /*15bb0*/  IADD3 R32, R252, -0x9b, RZ ;  /* 0xffffff65fc207810 */ /* 0x002fc40007ffe0ff */
[----:B------:R-:W-:-:S04]  /*15bc0*/  IADD3 R36, R252, -0x97, RZ ;  /* 0xffffff69fc247810 */ /* 0x000fc80007ffe0ff */
[----:B------:R-:W-:Y:S01]  /*15bd0*/  ISETP.GE.U32.AND P0, PT, R36, 0x7fffff2a, PT ;  /* 0x7fffff2a2400780c */ /* 0x000fe20003f06070 */
[----:B---3--:R-:W-:-:S05]  /*15be0*/  IMAD.WIDE R42, R2, 0x4, R74 ;  /* 0x00000004022a7825 */ /* 0x008fca00078e024a */
[----:B------:R4:W-:Y:S04]  /*15bf0*/  STL.64 [R1+0xa60], R42 ;  /* 0x000a602a01007387 */ /* 0x0009e80000100a00 */
[----:B------:R4:W-:Y:S01]  /*15c00*/  LDGSTS.E [R39+0x49600], [R42.64], !P2 ;  /* 0x496000002a277fae */ /* 0x0009e2000d121844 */
[----:B------:R-:W-:-:S03]  /*15c10*/  ISETP.GE.U32.AND P2, PT, R32, 0x7fffff26, PT ;  /* 0x7fffff262000780c */ /* 0x000fc60003f46070 */
[----:B------:R-:W3:Y:S04]  /*15c20*/  LDL.LU.64 R74, [R1+0x970] ;  /* 0x00097000014a7983 */ /* 0x000ee80000300a00 */
[----:B------:R-:W3:Y:S01]  /*15c30*/  LDL.LU.64 R32, [R1+0x968] ;  /* 0x0009680001207983 */ /* 0x000ee20000300a00 */
[----:B------:R-:W-:-:S03]  /*15c40*/  IMAD.WIDE R50, R2, 0x4, R78 ;  /* 0x0000000402327825 */ /* 0x000fc600078e024e */
[----:B------:R-:W3:Y:S04]  /*15c50*/  LDL.LU.64 R78, [R1+0x960] ;  /* 0x00096000014e7983 */ /* 0x000ee80000300a00 */
[----:B------:R1:W-:Y:S01]  /*15c60*/  LDGSTS.E [R39+0x4b000], [R50.64], !P0 ;  /* 0x4b00000032277fae */ /* 0x0003e2000c121844 */
[----:B--2---:R-:W-:-:S03]  /*15c70*/  IMAD.WIDE R46, R2, 0x4, R40 ;  /* 0x00000004022e7825 */ /* 0x004fc600078e0228 */
[----:B------:R-:W2:Y:S01]  /*15c80*/  LDL.LU.64 R40, [R1+0x958] ;  /* 0x0009580001287983 */ /* 0x000ea20000300a00 */
[----:B------:R-:W-:-:S03]  /*15c90*/  IMAD.WIDE R44, R2, 0x4, R90 ;  /* 0x00000004022c7825 */ /* 0x000fc600078e025a */
[----:B------:R-:W-:Y:S04]  /*15ca0*/  STL.64 [R1+0xa38], R50 ;  /* 0x000a383201007387 */ /* 0x000fe80000100a00 */
[----:B------:R1:W-:Y:S04]  /*15cb0*/  STL.64 [R1+0xa30], R46 ;  /* 0x000a302e01007387 */ /* 0x0003e80000100a00 */
[----:B------:R5:W-:Y:S04]  /*15cc0*/  STL.64 [R1+0xa28], R44 ;  /* 0x000a282c01007387 */ /* 0x000be80000100a00 */
[----:B------:R1:W-:Y:S04]  /*15cd0*/  LDGSTS.E [R39+0x4b200], [R46.64], !P0 ;  /* 0x4b2000002e277fae */ /* 0x0003e8000c121844 */
[----:B------:R5:W-:Y:S01]  /*15ce0*/  LDGSTS.E [R39+0x4b400], [R44.64], !P0 ;  /* 0x4b4000002c277fae */ /* 0x000be2000c121844 */
[----:B----4-:R-:W-:-:S05]  /*15cf0*/  IMAD.WIDE R42, R2, 0x4, R76 ;  /* 0x00000004022a7825 */ /* 0x010fca00078e024c */
[----:B------:R4:W-:Y:S04]  /*15d00*/  STL.64 [R1+0xa20], R42 ;  /* 0x000a202a01007387 */ /* 0x0009e80000100a00 */
[----:B------:R-:W2:Y:S04]  /*15d10*/  LDL.LU.64 R90, [R1+0x950] ;  /* 0x00095000015a7983 */ /* 0x000ea80000300a00 */
[----:B------:R-:W2:Y:S01]  /*15d20*/  LDL.LU.64 R76, [R1+0x948] ;  /* 0x00094800014c7983 */ /* 0x000ea20000300a00 */
[----:B------:R-:W-:-:S03]  /*15d30*/  IADD3 R36, R252, -0x9f, RZ ;  /* 0xffffff61fc247810 */ /* 0x000fc60007ffe0ff */
[----:B------:R4:W-:Y:S01]  /*15d40*/  LDGSTS.E [R39+0x4b600], [R42.64], !P0 ;  /* 0x4b6000002a277fae */ /* 0x0009e2000c121844 */
[----:B-1----:R-:W-:-:S03]  /*15d50*/  IMAD.WIDE R46, R2, 0x4, R86 ;  /* 0x00000004022e7825 */ /* 0x002fc600078e0256 */
[----:B------:R-:W2:Y:S04]  /*15d60*/  LDL.LU.64 R86, [R1+0x940] ;  /* 0x0009400001567983 */ /* 0x000ea80000300a00 */
[----:B------:R-:W-:Y:S01]  /*15d70*/  STL.64 [R1+0x9f8], R46 ;  /* 0x0009f82e01007387 */ /* 0x000fe20000100a00 */
[----:B-----5:R-:W-:-:S04]  /*15d80*/  IMAD.WIDE R44, R2, 0x4, R80 ;  /* 0x00000004022c7825 */ /* 0x020fc800078e0250 */
[----:B------:R-:W-:Y:S01]  /*15d90*/  IMAD.WIDE R34, R2, 0x4, R34 ;  /* 0x0000000402227825 */ /* 0x000fe200078e0222 */
[----:B------:R-:W5:Y:S01]  /*15da0*/  LDL.LU.64 R80, [R1+0x938] ;  /* 0x0009380001507983 */ /* 0x000f620000300a00 */
[----:B------:R-:W-:-:S03]  /*15db0*/  ISETP.GE.U32.AND P0, PT, R36, 0x7fffff22, PT ;  /* 0x7fffff222400780c */ /* 0x000fc60003f06070 */
[----:B------:R1:W-:Y:S04]  /*15dc0*/  LDGSTS.E [R39+0x4d000], [R46.64], !P2 ;  /* 0x4d0000002e277fae */ /* 0x0003e8000d121844 */
[----:B------:R1:W-:Y:S04]  /*15dd0*/  STL.64 [R1+0x9f0], R34 ;  /* 0x0009f02201007387 */ /* 0x0003e80000100a00 */
[----:B------:R1:W-:Y:S01]  /*15de0*/  LDGSTS.E [R39+0x4d200], [R34.64], !P2 ;  /* 0x4d20000022277fae */ /* 0x0003e2000d121844 */
[----:B----4-:R-:W-:-:S03]  /*15df0*/  IMAD.WIDE R42, R2, 0x4, R48 ;  /* 0x00000004022a7825 */ /* 0x010fc600078e0230 */
[----:B------:R3:W-:Y:S04]  /*15e00*/  STL.64 [R1+0x9e8], R44 ;  /* 0x0009e82c01007387 */ /* 0x0007e80000100a00 */
[----:B------:R3:W-:Y:S01]  /*15e10*/  LDGSTS.E [R39+0x4d400], [R44.64], !P2 ;  /* 0x4d4000002c277fae */ /* 0x0007e2000d121844 */
[----:B-1----:R-:W-:-:S03]  /*15e20*/  IADD3 R34, R252, -0xa3, RZ ;  /* 0xffffff5dfc227810 */ /* 0x002fc60007ffe0ff */
[----:B------:R1:W-:Y:S04]  /*15e30*/  STL.64 [R1+0x9e0], R42 ;  /* 0x0009e02a01007387 */ /* 0x0003e80000100a00 */
[----:B------:R1:W-:Y:S01]  /*15e40*/  LDGSTS.E [R39+0x4d600], [R42.64], !P2 ;  /* 0x4d6000002a277fae */ /* 0x0003e2000d121844 */
[----:B------:R-:W-:-:S03]  /*15e50*/  ISETP.GE.U32.AND P2, PT, R34, 0x7fffff1e, PT ;  /* 0x7fffff1e2200780c */ /* 0x000fc60003f46070 */
        /* <DEDUP_REMOVED lines=8> */
[----:B------:R1:W-:Y:S04]  /*15ee0*/  STL.64 [R1+0x9d0], R32 ;  /* 0x0009d02001007387 */ /* 0x0003e80000100a00 */
[----:B------:R1:W-:Y:S04]  /*15ef0*/  LDGSTS.E [R39+0x4f000], [R44.64], !P0 ;  /* 0x4f0000002c277fae */ /* 0x0003e8000c121844 */
[----:B------:R1:W-:Y:S04]  /*15f00*/  LDGSTS.E [R39+0x4f200], [R32.64], !P0 ;  /* 0x4f20000020277fae */ /* 0x0003e8000c121844 */
[----:B------:R-:W-:Y:S04]  /*15f10*/  STL.64 [R1+0x9c8], R42 ;  /* 0x0009c82a01007387 */ /* 0x000fe80000100a00 */
[----:B------:R5:W-:Y:S04]  /*15f20*/  LDGSTS.E [R39+0x4f400], [R42.64], !P0 ;  /* 0x4f4000002a277fae */ /* 0x000be8000c121844 */
[----:B-1----:R-:W3:Y:S01]  /*15f30*/  LDL.LU.64 R32, [R1+0x910] ;  /* 0x0009100001207983 */ /* 0x002ee20000300a00 */
[----:B--2---:R-:W-:-:S05]  /*15f40*/  IMAD.WIDE R40, R2, 0x4, R40 ;  /* 0x0000000402287825 */ /* 0x004fca00078e0228 */
[----:B------:R1:W-:Y:S04]  /*15f50*/  STL.64 [R1+0x9c0], R40 ;  /* 0x0009c02801007387 */ /* 0x0003e80000100a00 */
[----:B------:R1:W-:Y:S04]  /*15f60*/  LDGSTS.E [R39+0x4f600], [R40.64], !P0 ;  /* 0x4f60000028277fae */ /* 0x0003e8000c121844 */
[----:B------:R-:W2:Y:S04]  /*15f70*/  LDL.LU.64 R78, [R1+0x908] ;  /* 0x00090800014e7983 */ /* 0x000ea80000300a00 */
[----:B-1----:R-:W2:Y:S01]  /*15f80*/  LDL.LU.64 R40, [R1+0x900] ;  /* 0x0009000001287983 */ /* 0x002ea20000300a00 */
[----:B------:R-:W-:-:S04]  /*15f90*/  IMAD.WIDE R50, R2, 0x4, R90 ;  /* 0x0000000402327825 */ /* 0x000fc800078e025a */
[----:B------:R-:W-:Y:S01]  /*15fa0*/  IMAD.WIDE R46, R2, 0x4, R76 ;  /* 0x00000004022e7825 */ /* 0x000fe200078e024c */
[----:B------:R-:W-:Y:S04]  /*15fb0*/  STL.64 [R1+0x9b8], R50 ;  /* 0x0009b83201007387 */ /* 0x000fe80000100a00 */
[----:B------:R-:W2:Y:S04]  /*15fc0*/  LDL.LU.64 R76, [R1+0x8f8] ;  /* 0x0008f800014c7983 */ /* 0x000ea80000300a00 */
[----:B------:R1:W-:Y:S01]  /*15fd0*/  STL.64 [R1+0x9b0], R46 ;  /* 0x0009b02e01007387 */ /* 0x0003e20000100a00 */
[----:B------:R-:W-:-:S03]  /*15fe0*/  IADD3 R36, R252, -0xa7, RZ ;  /* 0xffffff59fc247810 */ /* 0x000fc60007ffe0ff */
[----:B------:R1:W-:Y:S01]  /*15ff0*/  LDGSTS.E [R39+0x51000], [R50.64], !P2 ;  /* 0x5100000032277fae */ /* 0x0003e2000d121844 */
[----:B------:R-:W-:-:S04]  /*16000*/  IMAD.WIDE R44, R2, 0x4, R86 ;  /* 0x00000004022c7825 */ /* 0x000fc800078e0256 */
[----:B-----5:R-:W-:Y:S01]  /*16010*/  IMAD.WIDE R42, R2, 0x4, R80 ;  /* 0x00000004022a7825 */ /* 0x020fe200078e0250 */
[----:B------:R5:W-:Y:S04]  /*16020*/  STL.64 [R1+0x9a8], R44 ;  /* 0x0009a82c01007387 */ /* 0x000be80000100a00 */
[----:B------:R3:W-:Y:S04]  /*16030*/  STL.64 [R1+0x9a0], R42 ;  /* 0x0009a02a01007387 */ /* 0x0007e80000100a00 */
[----:B------:R-:W2:Y:S04]  /*16040*/  LDL.LU.64 R90, [R1+0x8f0] ;  /* 0x0008f000015a7983 */ /* 0x000ea80000300a00 */
[----:B------:R-:W2:Y:S04]  /*16050*/  LDL.LU.64 R86, [R1+0x8e8] ;  /* 0x0008e80001567983 */ /* 0x000ea80000300a00 */
[----:B------:R-:W2:Y:S01]  /*16060*/  LDL.LU.64 R80, [R1+0x8e0] ;  /* 0x0008e00001507983 */ /* 0x000ea20000300a00 */
[----:B------:R-:W-:-:S03]  /*16070*/  ISETP.GE.U32.AND P0, PT, R36, 0x7fffff1a, PT ;  /* 0x7fffff1a2400780c */ /* 0x000fc60003f06070 */
[----:B------:R1:W-:Y:S04]  /*16080*/  LDGSTS.E [R39+0x51200], [R46.64], !P2 ;  /* 0x512000002e277fae */ /* 0x0003e8000d121844 */
[----:B------:R5:W-:Y:S04]  /*16090*/  LDGSTS.E [R39+0x51400], [R44.64], !P2 ;  /* 0x514000002c277fae */ /* 0x000be8000d121844 */
[----:B------:R3:W-:Y:S01]  /*160a0*/  LDGSTS.E [R39+0x51600], [R42.64], !P2 ;  /* 0x516000002a277fae */ /* 0x0007e2000d121844 */
[----:B----4-:R-:W-:-:S04]  /*160b0*/  IMAD.WIDE R48, R2, 0x4, R48 ;  /* 0x0000000402307825 */ /* 0x010fc800078e0230 */
[C---:B-1----:R-:W-:Y:S01]  /*160c0*/  IMAD.WIDE R46, R2.reuse, 0x4, R34 ;  /* 0x00000004022e7825 */ /* 0x042fe200078e0222 */
[----:B------:R1:W-:Y:S03]  /*160d0*/  LDGSTS.E [R39+0x53000], [R48.64], !P0 ;  /* 0x5300000030277fae */ /* 0x0003e6000c121844 */
[----:B-----5:R-:W-:Y:S01]  /*160e0*/  IMAD.WIDE R44, R2, 0x4, R82 ;  /* 0x00000004022c7825 */ /* 0x020fe200078e0252 */
[----:B------:R-:W4:Y:S04]  /*160f0*/  LDL.LU.64 R34, [R1+0x8d8] ;  /* 0x0008d80001227983 */ /* 0x000f280000300a00 */
[----:B------:R-:W-:Y:S04]  /*16100*/  STL.64 [R1+0x998], R48 ;  /* 0x0009983001007387 */ /* 0x000fe80000100a00 */
[----:B------:R-:W-:Y:S04]  /*16110*/  STL.64 [R1+0x990], R46 ;  /* 0x0009902e01007387 */ /* 0x000fe80000100a00 */
[----:B------:R2:W-:Y:S04]  /*16120*/  LDGSTS.E [R39+0x53200], [R46.64], !P0 ;  /* 0x532000002e277fae */ /* 0x0005e8000c121844 */
[----:B------:R5:W-:Y:S04]  /*16130*/  STL.64 [R1+0x988], R44 ;  /* 0x0009882c01007387 */ /* 0x000be80000100a00 */
[----:B------:R5:W-:Y:S01]  /*16140*/  LDGSTS.E [R39+0x53400], [R44.64], !P0 ;  /* 0x534000002c277fae */ /* 0x000be2000c121844 */
[----:B------:R-:W-:-:S04]  /*16150*/  IADD3 R36, R252, -0xab, RZ ;  /* 0xffffff55fc247810 */ /* 0x000fc80007ffe0ff */
[----:B------:R-:W-:Y:S01]  /*16160*/  ISETP.GE.U32.AND P2, PT, R36, 0x7fffff16, PT ;  /* 0x7fffff162400780c */ /* 0x000fe20003f46070 */
[----:B---3--:R-:W-:-:S05]  /*16170*/  IMAD.WIDE R42, R2, 0x4, R74 ;  /* 0x00000004022a7825 */ /* 0x008fca00078e024a */
[----:B------:R3:W-:Y:S04]  /*16180*/  STL.64 [R1+0x980], R42 ;  /* 0x0009802a01007387 */ /* 0x0007e80000100a00 */
[----:B-----5:R-:W5:Y:S04]  /*16190*/  LDL.LU.64 R44, [R1+0x8d0] ;  /* 0x0008d000012c7983 */ /* 0x020f680000300a00 */
[----:B------:R3:W-:Y:S01]  /*161a0*/  LDGSTS.E [R39+0x53600], [R42.64], !P0 ;  /* 0x536000002a277fae */ /* 0x0007e2000c121844 */
[----:B-1----:R-:W-:-:S03]  /*161b0*/  IMAD.WIDE R48, R2, 0x4, R32 ;  /* 0x0000000402307825 */ /* 0x002fc600078e0220 */
[----:B------:R-:W5:Y:S04]  /*161c0*/  LDL.LU.64 R32, [R1+0x8c8] ;  /* 0x0008c80001207983 */ /* 0x000f680000300a00 */
[----:B------:R-:W5:Y:S04]  /*161d0*/  LDL.LU.64 R82, [R1+0x8c0] ;  /* 0x0008c00001527983 */ /* 0x000f680000300a00 */
[----:B------:R-:W-:Y:S04]  /*161e0*/  STL.64 [R1+0x978], R48 ;  /* 0x0009783001007387 */ /* 0x000fe80000100a00 */
[----:B------:R-:W5:Y:S01]  /*161f0*/  LDL.LU.64 R74, [R1+0x8b8] ;  /* 0x0008b800014a7983 */ /* 0x000f620000300a00 */
[----:B--2---:R-:W-:-:S03]  /*16200*/  IMAD.WIDE R46, R2, 0x4, R78 ;  /* 0x00000004022e7825 */ /* 0x004fc600078e024e */
[----:B------:R1:W-:Y:S01]  /*16210*/  LDGSTS.E [R39+0x55000], [R48.64], !P2 ;  /* 0x5500000030277fae */ /* 0x0003e2000d121844 */
[----:B---3--:R-:W-:-:S03]  /*16220*/  IMAD.WIDE R42, R2, 0x4, R40 ;  /* 0x00000004022a7825 */ /* 0x008fc600078e0228 */
[----:B------:R-:W-:Y:S04]  /*16230*/  STL.64 [R1+0x970], R46 ;  /* 0x0009702e01007387 */ /* 0x000fe80000100a00 */
[----:B------:R2:W-:Y:S04]  /*16240*/  LDGSTS.E [R39+0x55200], [R46.64], !P2 ;  /* 0x552000002e277fae */ /* 0x0005e8000d121844 */
[----:B------:R-:W-:Y:S04]  /*16250*/  STL.64 [R1+0x968], R42 ;  /* 0x0009682a01007387 */ /* 0x000fe80000100a00 */
[----:B------:R3:W-:Y:S01]  /*16260*/  LDGSTS.E [R39+0x55400], [R42.64], !P2 ;  /* 0x554000002a277fae */ /* 0x0007e2000d121844 */
[----:B------:R-:W-:-:S05]  /*16270*/  IMAD.WIDE R40, R2, 0x4, R76 ;  /* 0x0000000402287825 */ /* 0x000fca00078e024c */
[----:B------:R1:W-:Y:S04]  /*16280*/  STL.64 [R1+0x960], R40 ;  /* 0x0009602801007387 */ /* 0x0003e80000100a00 */
[----:B------:R1:W-:Y:S04]  /*16290*/  LDGSTS.E [R39+0x55600], [R40.64], !P2 ;  /* 0x5560000028277fae */ /* 0x0003e8000d121844 */
[----:B-1----:R-:W5:Y:S04]  /*162a0*/  LDL.LU.64 R40, [R1+0x8b0] ;  /* 0x0008b00001287983 */ /* 0x002f680000300a00 */
[----:B------:R-:W5:Y:S04]  /*162b0*/  LDL.LU.64 R48, [R1+0x8a8] ;  /* 0x0008a80001307983 */ /* 0x000f680000300a00 */
[----:B------:R-:W5:Y:S01]  /*162c0*/  LDL.LU.64 R76, [R1+0x8a0] ;  /* 0x0008a000014c7983 */ /* 0x000f620000300a00 */
[----:B---3--:R-:W-:-:S03]  /*162d0*/  IMAD.WIDE R42, R2, 0x4, R80 ;  /* 0x00000004022a7825 */ /* 0x008fc600078e0250 */
[----:B------:R-:W3:Y:S01]  /*162e0*/  LDL.LU.64 R80, [R1+0x898] ;  /* 0x0008980001507983 */ /* 0x000ee20000300a00 */
[----:B------:R-:W-:-:S04]  /*162f0*/  IADD3 R36, R252, -0xaf, RZ ;  /* 0xffffff51fc247810 */ /* 0x000fc80007ffe0ff */
[----:B------:R-:W-:Y:S01]  /*16300*/  ISETP.GE.U32.AND P0, PT, R36, 0x7fffff12, PT ;  /* 0x7fffff122400780c */ /* 0x000fe20003f06070 */
[----:B------:R-:W-:Y:S01]  /*16310*/  IMAD.WIDE R50, R2, 0x4, R90 ;  /* 0x0000000402327825 */ /* 0x000fe200078e025a */
[----:B------:R-:W-:-:S03]  /*16320*/  IADD3 R36, R252, -0xb3, RZ ;  /* 0xffffff4dfc247810 */ /* 0x000fc60007ffe0ff */
[----:B--2---:R-:W-:Y:S01]  /*16330*/  IMAD.WIDE R46, R2, 0x4, R86 ;  /* 0x00000004022e7825 */ /* 0x004fe200078e0256 */
[----:B------:R-:W-:Y:S01]  /*16340*/  STL.64 [R1+0x958], R50 ;  /* 0x0009583201007387 */ /* 0x000fe20000100a00 */
[----:B------:R-:W-:-:S03]  /*16350*/  ISETP.GE.U32.AND P2, PT, R36, 0x7fffff0e, PT ;  /* 0x7fffff0e2400780c */ /* 0x000fc60003f46070 */
[----:B------:R-:W-:Y:S04]  /*16360*/  STL.64 [R1+0x950], R46 ;  /* 0x0009502e01007387 */ /* 0x000fe80000100a00 */
[----:B------:R1:W-:Y:S01]  /*16370*/  LDGSTS.E [R39+0x57000], [R50.64], !P0 ;  /* 0x5700000032277fae */ /* 0x0003e2000c121844 */
[----:B----4-:R-:W-:-:S03]  /*16380*/  IMAD.WIDE R34, R2, 0x4, R34 ;  /* 0x0000000402227825 */ /* 0x010fc600078e0222 */
[----:B------:R-:W-:Y:S04]  /*16390*/  STL.64 [R1+0x948], R42 ;  /* 0x0009482a01007387 */ /* 0x000fe80000100a00 */
[----:B------:R5:W-:Y:S04]  /*163a0*/  LDGSTS.E [R39+0x57200], [R46.64], !P0 ;  /* 0x572000002e277fae */ /* 0x000be8000c121844 */
[----:B------:R2:W-:Y:S04]  /*163b0*/  STL.64 [R1+0x940], R34 ;  /* 0x0009402201007387 */ /* 0x0005e80000100a00 */
[----:B------:R4:W-:Y:S04]  /*163c0*/  LDGSTS.E [R39+0x57400], [R42.64], !P0 ;  /* 0x574000002a277fae */ /* 0x0009e8000c121844 */
[----:B------:R-:W3:Y:S04]  /*163d0*/  LDL.LU.64 R78, [R1+0x890] ;  /* 0x00089000014e7983 */ /* 0x000ee80000300a00 */
[----:B------:R2:W-:Y:S04]  /*163e0*/  LDGSTS.E [R39+0x57600], [R34.64], !P0 ;  /* 0x5760000022277fae */ /* 0x0005e8000c121844 */
[----:B--2---:R-:W2:Y:S04]  /*163f0*/  LDL.LU.64 R34, [R1+0x888] ;  /* 0x0008880001227983 */ /* 0x004ea80000300a00 */
[----:B------:R-:W2:Y:S04]  /*16400*/  LDL.LU.64 R90, [R1+0x880] ;  /* 0x00088000015a7983 */ /* 0x000ea80000300a00 */
[----:B------:R-:W2:Y:S01]  /*16410*/  LDL.LU.64 R86, [R1+0x878] ;  /* 0x0008780001567983 */ /* 0x000ea20000300a00 */
[----:B-----5:R-:W-:-:S05]  /*16420*/  IMAD.WIDE R46, R2, 0x4, R44 ;  /* 0x00000004022e7825 */ /* 0x020fca00078e022c */
[----:B------:R-:W-:Y:S04]  /*16430*/  STL.64 [R1+0x938], R46 ;  /* 0x0009382e01007387 */ /* 0x000fe80000100a00 */
[----:B------:R5:W-:Y:S01]  /*16440*/  LDGSTS.E [R39+0x59000], [R46.64], !P2 ;  /* 0x590000002e277fae */ /* 0x000be2000d121844 */
[----:B------:R-:W-:-:S04]  /*16450*/  IMAD.WIDE R32, R2, 0x4, R32 ;  /* 0x0000000402207825 */ /* 0x000fc800078e0220 */
[C---:B------:R-:W-:Y:S01]  /*16460*/  IMAD.WIDE R44, R2.reuse, 0x4, R82 ;  /* 0x00000004022c7825 */ /* 0x040fe200078e0252 */
[----:B------:R1:W-:Y:S04]  /*16470*/  STL.64 [R1+0x930], R32 ;  /* 0x0009302001007387 */ /* 0x0003e80000100a00 */
[----:B------:R1:W-:Y:S01]  /*16480*/  STL.64 [R1+0x928], R44 ;  /* 0x0009282c01007387 */ /* 0x0003e20000100a00 */
[----:B----4-:R-:W-:-:S03]  /*16490*/  IMAD.WIDE R42, R2, 0x4, R74 ;  /* 0x00000004022a7825 */ /* 0x010fc600078e024a */
[----:B------:R1:W-:Y:S04]  /*164a0*/  LDGSTS.E [R39+0x59200], [R32.64], !P2 ;  /* 0x5920000020277fae */ /* 0x0003e8000d121844 */
[----:B------:R-:W2:Y:S04]  /*164b0*/  LDL.LU.64 R74, [R1+0x870] ;  /* 0x00087000014a7983 */ /* 0x000ea80000300a00 */
[----:B------:R3:W-:Y:S04]  /*164c0*/  STL.64 [R1+0x920], R42 ;  /* 0x0009202a01007387 */ /* 0x0007e80000100a00 */
[----:B-1----:R-:W2:Y:S04]  /*164d0*/  LDL.LU.64 R32, [R1+0x868] ;  /* 0x0008680001207983 */ /* 0x002ea80000300a00 */
[----:B------:R1:W-:Y:S04]  /*164e0*/  LDGSTS.E [R39+0x59400], [R44.64], !P2 ;  /* 0x594000002c277fae */ /* 0x0003e8000d121844 */
[----:B------:R3:W-:Y:S01]  /*164f0*/  LDGSTS.E [R39+0x59600], [R42.64], !P2 ;  /* 0x596000002a277fae */ /* 0x0007e2000d121844 */
[----:B------:R-:W-:-:S03]  /*16500*/  IMAD.WIDE R50, R2, 0x4, R40 ;  /* 0x0000000402327825 */ /* 0x000fc600078e0228 */
[----:B------:R-:W4:Y:S01]  /*16510*/  LDL.LU.64 R40, [R1+0x860] ;  /* 0x0008600001287983 */ /* 0x000f220000300a00 */
[----:B-----5:R-:W-:-:S03]  /*16520*/  IMAD.WIDE R46, R2, 0x4, R48 ;  /* 0x00000004022e7825 */ /* 0x020fc600078e0230 */
[----:B------:R-:W-:Y:S01]  /*16530*/  STL.64 [R1+0x918], R50 ;  /* 0x0009183201007387 */ /* 0x000fe20000100a00 */
[----:B-1----:R-:W-:-:S03]  /*16540*/  IMAD.WIDE R44, R2, 0x4, R76 ;  /* 0x00000004022c7825 */ /* 0x002fc600078e024c */
[----:B------:R-:W5:Y:S04]  /*16550*/  LDL.LU.64 R48, [R1+0x858] ;  /* 0x0008580001307983 */ /* 0x000f680000300a00 */
[----:B------:R1:W-:Y:S04]  /*16560*/  STL.64 [R1+0x910], R46 ;  /* 0x0009102e01007387 */ /* 0x0003e80000100a00 */
[----:B------:R1:W-:Y:S01]  /*16570*/  STL.64 [R1+0x908], R44 ;  /* 0x0009082c01007387 */ /* 0x0003e20000100a00 */
[----:B---3--:R-:W-:-:S05]  /*16580*/  IMAD.WIDE R42, R2, 0x4, R80 ;  /* 0x00000004022a7825 */ /* 0x008fca00078e0250 */
[----:B------:R3:W-:Y:S04]  /*16590*/  STL.64 [R1+0x900], R42 ;  /* 0x0009002a01007387 */ /* 0x0007e80000100a00 */
[----:B------:R-:W5:Y:S04]  /*165a0*/  LDL.LU.64 R76, [R1+0x850] ;  /* 0x00085000014c7983 */ /* 0x000f680000300a00 */
[----:B------:R-:W5:Y:S01]  /*165b0*/  LDL.LU.64 R80, [R1+0x848] ;  /* 0x0008480001507983 */ /* 0x000f620000300a00 */
[----:B------:R-:W-:-:S04]  /*165c0*/  IADD3 R36, R252, -0xb7, RZ ;  /* 0xffffff49fc247810 */ /* 0x000fc80007ffe0ff */
[----:B------:R-:W-:Y:S02]  /*165d0*/  ISETP.GE.U32.AND P0, PT, R36, 0x7fffff0a, PT ;  /* 0x7fffff0a2400780c */ /* 0x000fe40003f06070 */
[----:B------:R-:W-:-:S04]  /*165e0*/  IADD3 R36, R252, -0xbb, RZ ;  /* 0xffffff45fc247810 */ /* 0x000fc80007ffe0ff */
[----:B------:R-:W-:-:S07]  /*165f0*/  ISETP.GE.U32.AND P2, PT, R36, 0x7fffff06, PT ;  /* 0x7fffff062400780c */ /* 0x000fce0003f46070 */
[----:B------:R1:W-:Y:S04]  /*16600*/  LDGSTS.E [R39+0x5b000], [R50.64], !P0 ;  /* 0x5b00000032277fae */ /* 0x0003e8000c121844 */
[----:B------:R1:W-:Y:S04]  /*16610*/  LDGSTS.E [R39+0x5b200], [R46.64], !P0 ;  /* 0x5b2000002e277fae */ /* 0x0003e8000c121844 */
[----:B------:R2:W-:Y:S04]  /*16620*/  LDGSTS.E [R39+0x5b400], [R44.64], !P0 ;  /* 0x5b4000002c277fae */ /* 0x0005e8000c121844 */
[----:B------:R3:W-:Y:S01]  /*16630*/  LDGSTS.E [R39+0x5b600], [R42.64], !P0 ;  /* 0x5b6000002a277fae */ /* 0x0007e2000c121844 */
[----:B-1----:R-:W-:-:S05]  /*16640*/  IMAD.WIDE R46, R2, 0x4, R78 ;  /* 0x00000004022e7825 */ /* 0x002fca00078e024e */
[----:B------:R-:W-:Y:S04]  /*16650*/  STL.64 [R1+0x8f8], R46 ;  /* 0x0008f82e01007387 */ /* 0x000fe80000100a00 */
[----:B------:R1:W-:Y:S01]  /*16660*/  LDGSTS.E [R39+0x5d000], [R46.64], !P2 ;  /* 0x5d0000002e277fae */ /* 0x0003e2000d121844 */
[----:B--2---:R-:W-:-:S04]  /*16670*/  IMAD.WIDE R34, R2, 0x4, R34 ;  /* 0x0000000402227825 */ /* 0x004fc800078e0222 */
[C---:B------:R-:W-:Y:S01]  /*16680*/  IMAD.WIDE R44, R2.reuse, 0x4, R90 ;  /* 0x00000004022c7825 */ /* 0x040fe200078e025a */
[----:B------:R2:W-:Y:S03]  /*16690*/  LDGSTS.E [R39+0x5d200], [R34.64], !P2 ;  /* 0x5d20000022277fae */ /* 0x0005e6000d121844 */
[----:B---3--:R-:W-:Y:S01]  /*166a0*/  IMAD.WIDE R42, R2, 0x4, R86 ;  /* 0x00000004022a7825 */ /* 0x008fe200078e0256 */
[----:B------:R-:W3:Y:S04]  /*166b0*/  LDL.LU.64 R90, [R1+0x840] ;  /* 0x00084000015a7983 */ /* 0x000ee80000300a00 */
[----:B------:R2:W-:Y:S04]  /*166c0*/  STL.64 [R1+0x700], R34 ;  /* 0x0007002201007387 */ /* 0x0005e80000100a00 */
[----:B------:R-:W3:Y:S04]  /*166d0*/  LDL.LU.64 R86, [R1+0x838] ;  /* 0x0008380001567983 */ /* 0x000ee80000300a00 */
[----:B------:R1:W-:Y:S04]  /*166e0*/  STL.64 [R1+0x6f0], R44 ;  /* 0x0006f02c01007387 */ /* 0x0003e80000100a00 */
[----:B------:R1:W-:Y:S01]  /*166f0*/  LDGSTS.E [R39+0x5d400], [R44.64], !P2 ;  /* 0x5d4000002c277fae */ /* 0x0003e2000d121844 */
[----:B--2---:R-:W-:-:S03]  /*16700*/  IADD3 R34, R252, -0x84, RZ ;  /* 0xffffff7cfc227810 */ /* 0x004fc60007ffe0ff */
[----:B------:R4:W-:Y:S04]  /*16710*/  STL.64 [R1+0x6e0], R42 ;  /* 0x0006e02a01007387 */ /* 0x0009e80000100a00 */
[----:B------:R4:W-:Y:S01]  /*16720*/  LDGSTS.E [R39+0x5d600], [R42.64], !P2 ;  /* 0x5d6000002a277fae */ /* 0x0009e2000d121844 */
[----:B------:R-:W-:Y:S02]  /*16730*/  ISETP.GE.U32.AND P2, PT, R34, 0x7fffff3d, PT ;  /* 0x7fffff3d2200780c */ /* 0x000fe40003f46070 */
[----:B------:R-:W-:-:S04]  /*16740*/  IADD3 R36, R252, -0xbf, RZ ;  /* 0xffffff41fc247810 */ /* 0x000fc80007ffe0ff */
[----:B------:R-:W-:Y:S01]  /*16750*/  ISETP.GE.U32.AND P0, PT, R36, 0x7fffff02, PT ;  /* 0x7fffff022400780c */ /* 0x000fe20003f06070 */
[----:B-1----:R-:W-:-:S04]  /*16760*/  IMAD.WIDE R46, R2, 0x4, R74 ;  /* 0x00000004022e7825 */ /* 0x002fc800078e024a */
[----:B------:R-:W-:-:S08]  /*16770*/  IMAD.WIDE R44, R2, 0x4, R32 ;  /* 0x00000004022c7825 */ /* 0x000fd000078e0220 */
[----:B------:R1:W-:Y:S04]  /*16780*/  LDGSTS.E [R39+0x5f000], [R46.64], !P0 ;  /* 0x5f0000002e277fae */ /* 0x0003e8000c121844 */
[----:B------:R-:W2:Y:S04]  /*16790*/  LDL.LU.64 R32, [R1+0x830] ;  /* 0x0008300001207983 */ /* 0x000ea80000300a00 */
[----:B------:R-:W2:Y:S04]  /*167a0*/  LDL.LU.64 R78, [R1+0x828] ;  /* 0x00082800014e7983 */ /* 0x000ea80000300a00 */
[----:B------:R1:W-:Y:S04]  /*167b0*/  STL.64 [R1+0x6d8], R46 ;  /* 0x0006d82e01007387 */ /* 0x0003e80000100a00 */
[----:B------:R-:W2:Y:S04]  /*167c0*/  LDL.LU.64 R74, [R1+0x820] ;  /* 0x00082000014a7983 */ /* 0x000ea80000300a00 */
[----:B------:R-:W-:Y:S04]  /*167d0*/  STL.64 [R1+0x6c8], R44 ;  /* 0x0006c82c01007387 */ /* 0x000fe80000100a00 */
[----:B------:R-:W2:Y:S01]  /*167e0*/  LDL.LU.64 R34, [R1+0x458] ;  /* 0x0004580001227983 */ /* 0x000ea20000300a00 */
[----:B------:R-:W-:-:S02]  /*167f0*/  IADD3 R36, R252, -0x88, RZ ;  /* 0xffffff78fc247810 */ /* 0x000fc40007ffe0ff */
[----:B------:R-:W-:Y:S01]  /*16800*/  SHF.L.U32 R37, R37, 0x2, RZ ;  /* 0x0000000225257819 */ /* 0x000fe200000006ff */
[----:B------:R1:W-:Y:S03]  /*16810*/  LDGSTS.E [R39+0x5f200], [R44.64], !P0 ;  /* 0x5f2000002c277fae */ /* 0x0003e6000c121844 */
[----:B------:R-:W-:Y:S01]  /*16820*/  LOP3.LUT R51, R37, 0x60, RZ, 0x3c, !PT ;  /* 0x0000006025337812 */ /* 0x000fe200078e3cff */
[----:B----4-:R-:W-:-:S04]  /*16830*/  IMAD.WIDE R42, R2, 0x4, R40 ;  /* 0x00000004022a7825 */ /* 0x010fc800078e0228 */
[----:B-----5:R-:W-:Y:S01]  /*16840*/  IMAD.WIDE R40, R2, 0x4, R48 ;  /* 0x0000000402287825 */ /* 0x020fe200078e0230 */
[----:B------:R4:W-:Y:S04]  /*16850*/  STL.64 [R1+0x6c0], R42 ;  /* 0x0006c02a01007387 */ /* 0x0009e80000100a00 */
[----:B------:R4:W-:Y:S04]  /*16860*/  LDGSTS.E [R39+0x5f400], [R42.64], !P0 ;  /* 0x5f4000002a277fae */ /* 0x0009e8000c121844 */
[----:B------:R-:W-:Y:S04]  /*16870*/  STL.64 [R1+0x6b0], R40 ;  /* 0x0006b02801007387 */ /* 0x000fe80000100a00 */
[----:B------:R5:W-:Y:S01]  /*16880*/  LDGSTS.E [R39+0x5f600], [R40.64], !P0 ;  /* 0x5f60000028277fae */ /* 0x000be2000c121844 */
[----:B------:R-:W-:Y:S01]  /*16890*/  ISETP.GE.U32.AND P0, PT, R36, 0x7fffff39, PT ;  /* 0x7fffff392400780c */ /* 0x000fe20003f06070 */
[----:B-1----:R-:W-:-:S04]  /*168a0*/  IMAD.WIDE R46, R2, 0x4, R76 ;  /* 0x00000004022e7825 */ /* 0x002fc800078e024c */
[----:B----4-:R-:W-:Y:S01]  /*168b0*/  IMAD.WIDE R42, R2, 0x4, R80 ;  /* 0x00000004022a7825 */ /* 0x010fe200078e0250 */
[----:B------:R1:W-:Y:S04]  /*168c0*/  LDGSTS.E [R51+0x41800], [R46.64], !P2 ;  /* 0x418000002e337fae */ /* 0x0003e8000d121844 */
[----:B------:R-:W4:Y:S04]  /*168d0*/  LDL.LU.64 R80, [R1+0x438] ;  /* 0x0004380001507983 */ /* 0x000f280000300a00 */
[----:B------:R-:W-:Y:S04]  /*168e0*/  STL.64 [R1+0xb58], R46 ;  /* 0x000b582e01007387 */ /* 0x000fe80000100a00 */
[----:B------:R-:W4:Y:S04]  /*168f0*/  LDL.LU.64 R36, [R1+0x418] ;  /* 0x0004180001247983 */ /* 0x000f280000300a00 */
[----:B------:R-:W4:Y:S04]  /*16900*/  LDL.LU.64 R76, [R1+0x3c0] ;  /* 0x0003c000014c7983 */ /* 0x000f280000300a00 */
[----:B------:R1:W-:Y:S04]  /*16910*/  STL.64 [R1+0xb50], R42 ;  /* 0x000b502a01007387 */ /* 0x0003e80000100a00 */
[----:B-----5:R-:W5:Y:S04]  /*16920*/  LDL.LU.64 R38, [R1+0x3a8] ;  /* 0x0003a80001267983 */ /* 0x020f680000300a00 */
[----:B------:R1:W-:Y:S02]  /*16930*/  LDGSTS.E [R51+0x41a00], [R42.64], !P2 ;  /* 0x41a000002a337fae */ /* 0x0003e4000d121844 */
[----:B-1----:R-:W-:Y:S01]  /*16940*/  IADD3 R42, R252, -0x8c, RZ ;  /* 0xffffff74fc2a7810 */ /* 0x002fe20007ffe0ff */
[----:B---3--:R-:W-:-:S04]  /*16950*/  IMAD.WIDE R40, R2, 0x4, R90 ;  /* 0x0000000402287825 */ /* 0x008fc800078e025a */
[----:B------:R-:W-:Y:S01]  /*16960*/  IMAD.WIDE R44, R2, 0x4, R86 ;  /* 0x00000004022c7825 */ /* 0x000fe200078e0256 */
[----:B------:R1:W-:Y:S04]  /*16970*/  STL.64 [R1+0xb48], R40 ;  /* 0x000b482801007387 */ /* 0x0003e80000100a00 */
[----:B------:R1:W-:Y:S04]  /*16980*/  LDGSTS.E [R51+0x41c00], [R40.64], !P2 ;  /* 0x41c0000028337fae */ /* 0x0003e8000d121844 */
[----:B------:R3:W-:Y:S04]  /*16990*/  STL.64 [R1+0xb40], R44 ;  /* 0x000b402c01007387 */ /* 0x0007e80000100a00 */
[----:B------:R3:W-:Y:S01]  /*169a0*/  LDGSTS.E [R51+0x41e00], [R44.64], !P2 ;  /* 0x41e000002c337fae */ /* 0x0007e2000d121844 */
[----:B------:R-:W-:-:S03]  /*169b0*/  ISETP.GE.U32.AND P2, PT, R42, 0x7fffff35, PT ;  /* 0x7fffff352a00780c */ /* 0x000fc60003f46070 */
[----:B------:R-:W5:Y:S04]  /*169c0*/  LDL.LU.64 R86, [R1+0x388] ;  /* 0x0003880001567983 */ /* 0x000f680000300a00 */
[----:B------:R-:W5:Y:S04]  /*169d0*/  LDL.LU.64 R90, [R1+0x368] ;  /* 0x00036800015a7983 */ /* 0x000f680000300a00 */
[----:B------:R-:W5:Y:S04]  /*169e0*/  LDL.LU.64 R48, [R1+0x338] ;  /* 0x0003380001307983 */ /* 0x000f680000300a00 */
[----:B-1----:R-:W5:Y:S01]  /*169f0*/  LDL.LU.64 R40, [R1+0xc8] ;  /* 0x0000c80001287983 */ /* 0x002f620000300a00 */
[----:B--2---:R-:W-:-:S04]  /*16a00*/  IMAD.WIDE R32, R2, 0x4, R32 ;  /* 0x0000000402207825 */ /* 0x004fc800078e0220 */
[C---:B------:R-:W-:Y:S01]  /*16a10*/  IMAD.WIDE R42, R2.reuse, 0x4, R78 ;  /* 0x00000004022a7825 */ /* 0x040fe200078e024e */
[----:B------:R1:W-:Y:S04]  /*16a20*/  STL.64 [R1+0xb18], R32 ;  /* 0x000b182001007387 */ /* 0x0003e80000100a00 */
[----:B------:R-:W2:Y:S01]  /*16a30*/  LDL.LU.64 R78, [R1+0xb0] ;  /* 0x0000b000014e7983 */ /* 0x000ea20000300a00 */
[----:B------:R-:W-:-:S03]  /*16a40*/  IMAD.WIDE R74, R2, 0x4, R74 ;  /* 0x00000004024a7825 */ /* 0x000fc600078e024a */
[----:B------:R1:W-:Y:S04]  /*16a50*/  STL.64 [R1+0xb10], R42 ;  /* 0x000b102a01007387 */ /* 0x0003e80000100a00 */
[----:B------:R-:W2:Y:S01]  /*16a60*/  LDL.LU.64 R82, [R1+0x98] ;  /* 0x0000980001527983 */ /* 0x000ea20000300a00 */
[----:B------:R-:W-:-:S03]  /*16a70*/  IMAD.WIDE R34, R2, 0x4, R34 ;  /* 0x0000000402227825 */ /* 0x000fc600078e0222 */
[----:B------:R1:W-:Y:S04]  /*16a80*/  STL.64 [R1+0xb08], R74 ;  /* 0x000b084a01007387 */ /* 0x0003e80000100a00 */
[----:B---3--:R-:W3:Y:S04]  /*16a90*/  LDL.LU.64 R44, [R1+0x70] ;  /* 0x00007000012c7983 */ /* 0x008ee80000300a00 */
[----:B------:R1:W-:Y:S04]  /*16aa0*/  STL.64 [R1+0xb00], R34 ;  /* 0x000b002201007387 */ /* 0x0003e80000100a00 */
[----:B------:R-:W3:Y:S04]  /*16ab0*/  LDL.LU.64 R46, [R1+0x60] ;  /* 0x00006000012e7983 */ /* 0x000ee80000300a00 */
[----:B------:R1:W-:Y:S04]  /*16ac0*/  LDGSTS.E [R51+0x43800], [R32.64], !P0 ;  /* 0x4380000020337fae */ /* 0x0003e8000c121844 */
[----:B------:R1:W-:Y:S04]  /*16ad0*/  LDGSTS.E [R51+0x43a00], [R42.64], !P0 ;  /* 0x43a000002a337fae */ /* 0x0003e8000c121844 */
[----:B------:R1:W-:Y:S04]  /*16ae0*/  LDGSTS.E [R51+0x43c00], [R74.64], !P0 ;  /* 0x43c000004a337fae */ /* 0x0003e8000c121844 */
[----:B-1----:R-:W3:Y:S01]  /*16af0*/  LDL.LU.64 R32, [R1+0x2350] ;  /* 0x0023500001207983 */ /* 0x002ee20000300a00 */
[----:B------:R-:W-:-:S03]  /*16b00*/  IADD3 R42, R252, -0x90, RZ ;  /* 0xffffff70fc2a7810 */ /* 0x000fc60007ffe0ff */
[----:B------:R1:W-:Y:S01]  /*16b10*/  LDGSTS.E [R51+0x43e00], [R34.64], !P0 ;  /* 0x43e0000022337fae */ /* 0x0003e2000c121844 */
[----:B------:R-:W-:-:S03]  /*16b20*/  ISETP.GE.U32.AND P0, PT, R42, 0x7fffff31, PT ;  /* 0x7fffff312a00780c */ /* 0x000fc60003f06070 */
[----:B------:R-:W3:Y:S04]  /*16b30*/  LDL.LU.64 R74, [R1+0x2348] ;  /* 0x00234800014a7983 */ /* 0x000ee80000300a00 */
[----:B-1----:R-:W3:Y:S04]  /*16b40*/  LDL.LU.64 R34, [R1+0x2340] ;  /* 0x0023400001227983 */ /* 0x002ee80000300a00 */
[----:B------:R-:W3:Y:S01]  /*16b50*/  LDL.LU.64 R42, [R1+0x8] ;  /* 0x00000800012a7983 */ /* 0x000ee20000300a00 */
[----:B----4-:R-:W-:-:S05]  /*16b60*/  IMAD.WIDE R80, R2, 0x4, R80 ;  /* 0x0000000402507825 */ /* 0x010fca00078e0250 */
[----:B------:R1:W-:Y:S01]  /*16b70*/  STL.64 [R1+0xad8], R80 ;  /* 0x000ad85001007387 */ /* 0x0003e20000100a00 */
[----:B------:R-:W-:-:S03]  /*16b80*/  IMAD.WIDE R36, R2, 0x4, R36 ;  /* 0x0000000402247825 */ /* 0x000fc600078e0224 */
[----:B------:R1:W-:Y:S01]  /*16b90*/  LDGSTS.E [R51+0x45800], [R80.64], !P2 ;  /* 0x4580000050337fae */ /* 0x0003e2000d121844 */
[----:B------:R-:W-:-:S03]  /*16ba0*/  IMAD.WIDE R76, R2, 0x4, R76 ;  /* 0x00000004024c7825 */ /* 0x000fc600078e024c */
[----:B------:R4:W-:Y:S04]  /*16bb0*/  LDGSTS.E [R51+0x45a00], [R36.64], !P2 ;  /* 0x45a0000024337fae */ /* 0x0009e8000d121844 */
[----:B------:R4:W-:Y:S01]  /*16bc0*/  LDGSTS.E [R51+0x45c00], [R76.64], !P2 ;  /* 0x45c000004c337fae */ /* 0x0009e2000d121844 */
[----:B-----5:R-:W-:-:S03]  /*16bd0*/  IMAD.WIDE R38, R2, 0x4, R38 ;  /* 0x0000000402267825 */ /* 0x020fc600078e0226 */
[----:B-1----:R-:W5:Y:S04]  /*16be0*/  LDL.LU.64 R80, [R1+0x2338] ;  /* 0x0023380001507983 */ /* 0x002f680000300a00 */
[----:B------:R4:W-:Y:S04]  /*16bf0*/  STL.64 [R1+0xad0], R36 ;  /* 0x000ad02401007387 */ /* 0x0009e80000100a00 */
[----:B------:R1:W-:Y:S04]  /*16c00*/  LDGSTS.E [R51+0x45e00], [R38.64], !P2 ;  /* 0x45e0000026337fae */ /* 0x0003e8000d121844 */
[----:B----4-:R-:W4:Y:S04]  /*16c10*/  LDL.LU.64 R36, [R1+0x2330] ;  /* 0x0023300001247983 */ /* 0x010f280000300a00 */
[----:B------:R1:W-:Y:S04]  /*16c20*/  STL.64 [R1+0xac8], R76 ;  /* 0x000ac84c01007387 */ /* 0x0003e80000100a00 */
[----:B------:R1:W-:Y:S04]  /*16c30*/  STL.64 [R1+0xac0], R38 ;  /* 0x000ac02601007387 */ /* 0x0003e80000100a00 */
[----:B-1----:R-:W4:Y:S04]  /*16c40*/  LDL.LU.64 R76, [R1+0x2328] ;  /* 0x00232800014c7983 */ /* 0x002f280000300a00 */
[----:B------:R-:W4:Y:S01]  /*16c50*/  LDL.LU.64 R38, [R1+0x2320] ;  /* 0x0023200001267983 */ /* 0x000f220000300a00 */
[----:B------:R-:W-:-:S04]  /*16c60*/  IADD3 R50, R252, -0x94, RZ ;  /* 0xffffff6cfc327810 */ /* 0x000fc80007ffe0ff */
[----:B------:R-:W-:Y:S02]  /*16c70*/  ISETP.GE.U32.AND P2, PT, R50, 0x7fffff2d, PT ;  /* 0x7fffff2d3200780c */ /* 0x000fe40003f46070 */
[----:B------:R-:W-:Y:S01]  /*16c80*/  IADD3 R50, R252, -0x98, RZ ;  /* 0xffffff68fc327810 */ /* 0x000fe20007ffe0ff */
[----:B------:R-:W-:-:S04]  /*16c90*/  IMAD.WIDE R86, R2, 0x4, R86 ;  /* 0x0000000402567825 */ /* 0x000fc800078e0256 */
        /* <DEDUP_REMOVED lines=8> */
[----:B------:R1:W-:Y:S01]  /*16d20*/  STL.64 [R1+0xa98], R86 ;  /* 0x000a985601007387 */ /* 0x0003e20000100a00 */
[----:B------:R-:W-:-:S03]  /*16d30*/  IADD3 R50, R252, -0x9c, RZ ;  /* 0xffffff64fc327810 */ /* 0x000fc60007ffe0ff */
[----:B-1----:R-:W4:Y:S04]  /*16d40*/  LDL.LU.64 R86, [R1+0x2318] ;  /* 0x0023180001567983 */ /* 0x002f280000300a00 */
[----:B------:R1:W-:Y:S04]  /*16d50*/  STL.64 [R1+0xa90], R90 ;  /* 0x000a905a01007387 */ /* 0x0003e80000100a00 */
[----:B-1----:R-:W4:Y:S04]  /*16d60*/  LDL.LU.64 R90, [R1+0x2310] ;  /* 0x00231000015a7983 */ /* 0x002f280000300a00 */
[----:B------:R1:W-:Y:S04]  /*16d70*/  STL.64 [R1+0xa88], R48 ;  /* 0x000a883001007387 */ /* 0x0003e80000100a00 */
[----:B------:R1:W-:Y:S04]  /*16d80*/  STL.64 [R1+0xa80], R40 ;  /* 0x000a802801007387 */ /* 0x0003e80000100a00 */
[----:B-1----:R-:W4:Y:S04]  /*16d90*/  LDL.LU.64 R48, [R1+0x2308] ;  /* 0x0023080001307983 */ /* 0x002f280000300a00 */
[----:B------:R-:W4:Y:S01]  /*16da0*/  LDL.LU.64 R40, [R1+0x2300] ;  /* 0x0023000001287983 */ /* 0x000f220000300a00 */
[----:B--2---:R-:W-:-:S05]  /*16db0*/  IMAD.WIDE R78, R2, 0x4, R78 ;  /* 0x00000004024e7825 */ /* 0x004fca00078e024e */
[----:B------:R1:W-:Y:S01]  /*16dc0*/  LDGSTS.E [R51+0x49800], [R78.64], !P2 ;  /* 0x498000004e337fae */ /* 0x0003e2000d121844 */
[----:B------:R-:W-:-:S05]  /*16dd0*/  IMAD.WIDE R82, R2, 0x4, R82 ;  /* 0x0000000402527825 */ /* 0x000fca00078e0252 */
[----:B------:R1:W-:Y:S01]  /*16de0*/  LDGSTS.E [R51+0x49a00], [R82.64], !P2 ;  /* 0x49a0000052337fae */ /* 0x0003e2000d121844 */
[----:B---3--:R-:W-:-:S04]  /*16df0*/  IMAD.WIDE R44, R2, 0x4, R44 ;  /* 0x00000004022c7825 */ /* 0x008fc800078e022c */
[----:B------:R-:W-:Y:S01]  /*16e00*/  IMAD.WIDE R46, R2, 0x4, R46 ;  /* 0x00000004022e7825 */ /* 0x000fe200078e022e */
[----:B------:R1:W-:Y:S04]  /*16e10*/  LDGSTS.E [R51+0x49c00], [R44.64], !P2 ;  /* 0x49c000002c337fae */ /* 0x0003e8000d121844 */
[----:B------:R1:W-:Y:S01]  /*16e20*/  LDGSTS.E [R51+0x49e00], [R46.64], !P2 ;  /* 0x49e000002e337fae */ /* 0x0003e2000d121844 */
[----:B------:R-:W-:-:S03]  /*16e30*/  ISETP.GE.U32.AND P2, PT, R50, 0x7fffff25, PT ;  /* 0x7fffff253200780c */ /* 0x000fc60003f46070 */
[----:B------:R2:W-:Y:S01]  /*16e40*/  STL.64 [R1+0xa58], R78 ;  /* 0x000a584e01007387 */ /* 0x0005e20000100a00 */
[C---:B-1----:R-:W-:Y:S01]  /*16e50*/  IMAD.WIDE R50, R2.reuse, 0x4, R250 ;  /* 0x0000000402327825 */ /* 0x042fe200078e02fa */
[----:B------:R-:W-:Y:S02]  /*16e60*/  LOP3.LUT R251, R89, 0x60, RZ, 0x3c, !PT ;  /* 0x0000006059fb7812 */ /* 0x000fe400078e3cff */
[----:B--2---:R-:W2:Y:S01]  /*16e70*/  LDL.LU.64 R78, [R1+0x22f8] ;  /* 0x0022f800014e7983 */ /* 0x004ea20000300a00 */
[----:B------:R-:W-:-:S03]  /*16e80*/  IMAD.WIDE R88, R2, 0x4, R84 ;  /* 0x0000000402587825 */ /* 0x000fc600078e0254 */
[----:B------:R1:W-:Y:S01]  /*16e90*/  STL.64 [R1+0xa50], R82 ;  /* 0x000a505201007387 */ /* 0x0003e20000100a00 */
[----:B------:R-:W-:Y:S01]  /*16ea0*/  IMAD.WIDE R84, R2, 0x4, R10 ;  /* 0x0000000402547825 */ /* 0x000fe200078e020a */
[----:B------:R-:W-:-:S03]  /*16eb0*/  IADD3 R10, R252, -0xa0, RZ ;  /* 0xffffff60fc0a7810 */ /* 0x000fc60007ffe0ff */
[C---:B------:R-:W-:Y:S01]  /*16ec0*/  IMAD.WIDE R42, R2.reuse, 0x4, R42 ;  /* 0x00000004022a7825 */ /* 0x040fe200078e022a */
[----:B-1----:R-:W2:Y:S04]  /*16ed0*/  LDL.LU.64 R82, [R1+0x22f0] ;  /* 0x0022f00001527983 */ /* 0x002ea80000300a00 */
[----:B------:R1:W-:Y:S01]  /*16ee0*/  STL.64 [R1+0xa48], R44 ;  /* 0x000a482c01007387 */ /* 0x0003e20000100a00 */
[----:B------:R-:W-:-:S03]  /*16ef0*/  IMAD.WIDE R52, R2, 0x4, R52 ;  /* 0x0000000402347825 */ /* 0x000fc600078e0234 */
[----:B------:R1:W-:Y:S04]  /*16f00*/  STL.64 [R1+0xa40], R46 ;  /* 0x000a402e01007387 */ /* 0x0003e80000100a00 */
[----:B------:R1:W-:Y:S01]  /*16f10*/  LDGSTS.E [R251+0x4b800], [R42.64], !P0 ;  /* 0x4b8000002afb7fae */ /* 0x0003e2000c121844 */
[----:B------:R-:W-:-:S03]  /*16f20*/  IMAD.WIDE R12, R2, 0x4, R12 ;  /* 0x00000004020c7825 */ /* 0x000fc600078e020c */
[----:B-1----:R-:W2:Y:S04]  /*16f30*/  LDL.LU.64 R44, [R1+0x22e8] ;  /* 0x0022e800012c7983 */ /* 0x002ea80000300a00 */
[----:B------:R1:W-:Y:S01]  /*16f40*/  LDGSTS.E [R251+0x4ba00], [R50.64], !P0 ;  /* 0x4ba0000032fb7fae */ /* 0x0003e2000c121844 */
[----:B------:R-:W-:-:S03]  /*16f50*/  IMAD.WIDE R54, R2, 0x4, R54 ;  /* 0x0000000402367825 */ /* 0x000fc600078e0236 */
[----:B------:R-:W2:Y:S04]  /*16f60*/  LDL.LU.64 R46, [R1+0x22e0] ;  /* 0x0022e000012e7983 */ /* 0x000ea80000300a00 */
[----:B------:R1:W-:Y:S01]  /*16f70*/  LDGSTS.E [R251+0x4bc00], [R88.64], !P0 ;  /* 0x4bc0000058fb7fae */ /* 0x0003e2000c121844 */
[----:B------:R-:W-:-:S03]  /*16f80*/  IMAD.WIDE R14, R2, 0x4, R14 ;  /* 0x00000004020e7825 */ /* 0x000fc600078e020e */
[----:B------:R1:W-:Y:S04]  /*16f90*/  STL.64 [R1+0xa18], R42 ;  /* 0x000a182a01007387 */ /* 0x0003e80000100a00 */
[----:B------:R4:W-:Y:S01]  /*16fa0*/  LDGSTS.E [R251+0x4be00], [R84.64], !P0 ;  /* 0x4be0000054fb7fae */ /* 0x0009e2000c121844 */
[----:B------:R-:W-:-:S03]  /*16fb0*/  ISETP.GE.U32.AND P0, PT, R10, 0x7fffff21, PT ;  /* 0x7fffff210a00780c */ /* 0x000fc60003f06070 */
[----:B------:R1:W-:Y:S01]  /*16fc0*/  STL.64 [R1+0xa10], R50 ;  /* 0x000a103201007387 */ /* 0x0003e20000100a00 */
[----:B------:R-:W-:-:S03]  /*16fd0*/  IADD3 R10, R252, -0xa4, RZ ;  /* 0xffffff5cfc0a7810 */ /* 0x000fc60007ffe0ff */
[----:B-1----:R-:W2:Y:S04]  /*16fe0*/  LDL.LU.64 R42, [R1+0x22d8] ;  /* 0x0022d800012a7983 */ /* 0x002ea80000300a00 */
[----:B------:R1:W-:Y:S04]  /*16ff0*/  LDGSTS.E [R251+0x4d800], [R52.64], !P2 ;  /* 0x4d80000034fb7fae */ /* 0x0003e8000d121844 */
[----:B------:R-:W2:Y:S04]  /*17000*/  LDL.LU.64 R50, [R1+0x22d0] ;  /* 0x0022d00001327983 */ /* 0x000ea80000300a00 */
[----:B------:R1:W-:Y:S04]  /*17010*/  STL.64 [R1+0xa08], R88 ;  /* 0x000a085801007387 */ /* 0x0003e80000100a00 */
[----:B------:R-:W-:Y:S04]  /*17020*/  STL.64 [R1+0xa00], R84 ;  /* 0x000a005401007387 */ /* 0x000fe80000100a00 */
[----:B------:R5:W-:Y:S04]  /*17030*/  LDGSTS.E [R251+0x4da00], [R12.64], !P2 ;  /* 0x4da000000cfb7fae */ /* 0x000be8000d121844 */
[----:B-1----:R-:W2:Y:S01]  /*17040*/  LDL.LU.64 R88, [R1+0x22c8] ;  /* 0x0022c80001587983 */ /* 0x002ea20000300a00 */
[----:B------:R-:W-:-:S03]  /*17050*/  IMAD.WIDE R16, R2, 0x4, R16 ;  /* 0x0000000402107825 */ /* 0x000fc600078e0210 */
[----:B------:R1:W-:Y:S04]  /*17060*/  STL.64 [R1+0x8f0], R52 ;  /* 0x0008f03401007387 */ /* 0x0003e80000100a00 */
[----:B------:R2:W-:Y:S04]  /*17070*/  LDGSTS.E [R251+0x4dc00], [R54.64], !P2 ;  /* 0x4dc0000036fb7fae */ /* 0x0005e8000d121844 */
[----:B------:R5:W-:Y:S04]  /*17080*/  STL.64 [R1+0x8e8], R12 ;  /* 0x0008e80c01007387 */ /* 0x000be80000100a00 */
[----:B------:R5:W-:Y:S01]  /*17090*/  LDGSTS.E [R251+0x4de00], [R14.64], !P2 ;  /* 0x4de000000efb7fae */ /* 0x000be2000d121844 */
[----:B------:R-:W-:Y:S01]  /*170a0*/  ISETP.GE.U32.AND P2, PT, R10, 0x7fffff1d, PT ;  /* 0x7fffff1d0a00780c */ /* 0x000fe20003f46070 */
[----:B-1----:R-:W-:-:S02]  /*170b0*/  IMAD.WIDE R52, R2, 0x4, R56 ;  /* 0x0000000402347825 */ /* 0x002fc400078e0238 */
[----:B------:R-:W-:Y:S04]  /*170c0*/  STL.64 [R1+0x8e0], R54 ;  /* 0x0008e03601007387 */ /* 0x000fe80000100a00 */
[----:B------:R1:W-:Y:S01]  /*170d0*/  STL.64 [R1+0x8d8], R14 ;  /* 0x0008d80e01007387 */ /* 0x0003e20000100a00 */
[----:B-----5:R-:W-:Y:S01]  /*170e0*/  IMAD.WIDE R12, R2, 0x4, R18 ;  /* 0x00000004020c7825 */ /* 0x020fe200078e0212 */
[----:B------:R-:W-:Y:S02]  /*170f0*/  IADD3 R10, R252, -0xa8, RZ ;  /* 0xffffff58fc0a7810 */ /* 0x000fe40007ffe0ff */
[----:B------:R5:W-:Y:S01]  /*17100*/  LDGSTS.E [R251+0x4f800], [R52.64], !P0 ;  /* 0x4f80000034fb7fae */ /* 0x000be2000c121844 */
[----:B------:R-:W-:-:S03]  /*17110*/  IMAD.WIDE R18, R2, 0x4, R60 ;  /* 0x0000000402127825 */ /* 0x000fc600078e023c */
[----:B------:R5:W-:Y:S01]  /*17120*/  LDGSTS.E [R251+0x4fa00], [R16.64], !P0 ;  /* 0x4fa0000010fb7fae */ /* 0x000be2000c121844 */
[----:B-1----:R-:W-:-:S03]  /*17130*/  IMAD.WIDE R14, R2, 0x4, R58 ;  /* 0x00000004020e7825 */ /* 0x002fc600078e023a */
[----:B------:R-:W-:Y:S04]  /*17140*/  STL.64 [R1+0x8d0], R52 ;  /* 0x0008d03401007387 */ /* 0x000fe80000100a00 */
[----:B------:R1:W-:Y:S04]  /*17150*/  LDGSTS.E [R251+0x4fc00], [R14.64], !P0 ;  /* 0x4fc000000efb7fae */ /* 0x0003e8000c121844 */
[----:B------:R5:W-:Y:S04]  /*17160*/  STL.64 [R1+0x8c8], R16 ;  /* 0x0008c81001007387 */ /* 0x000be80000100a00 */
[----:B------:R1:W-:Y:S01]  /*17170*/  LDGSTS.E [R251+0x4fe00], [R12.64], !P0 ;  /* 0x4fe000000cfb7fae */ /* 0x0003e2000c121844 */
[----:B------:R-:W-:-:S03]  /*17180*/  ISETP.GE.U32.AND P0, PT, R10, 0x7fffff19, PT ;  /* 0x7fffff190a00780c */ /* 0x000fc60003f06070 */
[----:B------:R1:W-:Y:S01]  /*17190*/  STL.64 [R1+0x8c0], R14 ;  /* 0x0008c00e01007387 */ /* 0x0003e20000100a00 */
[----:B-----5:R-:W-:-:S03]  /*171a0*/  IMAD.WIDE R16, R2, 0x4, R20 ;  /* 0x0000000402107825 */ /* 0x020fc600078e0214 */
[----:B------:R5:W-:Y:S01]  /*171b0*/  STL.64 [R1+0x8b8], R12 ;  /* 0x0008b80c01007387 */ /* 0x000be20000100a00 */
[----:B------:R-:W-:-:S03]  /*171c0*/  IADD3 R10, R252, -0xac, RZ ;  /* 0xffffff54fc0a7810 */ /* 0x000fc60007ffe0ff */
[----:B------:R5:W-:Y:S01]  /*171d0*/  LDGSTS.E [R251+0x51800], [R18.64], !P2 ;  /* 0x5180000012fb7fae */ /* 0x000be2000d121844 */
[----:B-1----:R-:W-:-:S03]  /*171e0*/  IMAD.WIDE R14, R2, 0x4, R62 ;  /* 0x00000004020e7825 */ /* 0x002fc600078e023e */
[----:B------:R1:W-:Y:S01]  /*171f0*/  LDGSTS.E [R251+0x51a00], [R16.64], !P2 ;  /* 0x51a0000010fb7fae */ /* 0x0003e2000d121844 */
[----:B-----5:R-:W-:-:S03]  /*17200*/  IMAD.WIDE R12, R2, 0x4, R22 ;  /* 0x00000004020c7825 */ /* 0x020fc600078e0216 */
[----:B------:R5:W-:Y:S04]  /*17210*/  LDGSTS.E [R251+0x51c00], [R14.64], !P2 ;  /* 0x51c000000efb7fae */ /* 0x000be8000d121844 */
[----:B------:R1:W-:Y:S04]  /*17220*/  STL.64 [R1+0x8b0], R18 ;  /* 0x0008b01201007387 */ /* 0x0003e80000100a00 */
[----:B------:R5:W-:Y:S01]  /*17230*/  LDGSTS.E [R251+0x51e00], [R12.64], !P2 ;  /* 0x51e000000cfb7fae */ /* 0x000be2000d121844 */
[----:B------:R-:W-:-:S03]  /*17240*/  ISETP.GE.U32.AND P2, PT, R10, 0x7fffff15, PT ;  /* 0x7fffff150a00780c */ /* 0x000fc60003f46070 */
[----:B------:R5:W-:Y:S01]  /*17250*/  STL.64 [R1+0x8a8], R16 ;  /* 0x0008a81001007387 */ /* 0x000be20000100a00 */
[----:B-1----:R-:W-:-:S03]  /*17260*/  IMAD.WIDE R18, R2, 0x4, R64 ;  /* 0x0000000402127825 */ /* 0x002fc600078e0240 */
[----:B------:R1:W-:Y:S01]  /*17270*/  STL.64 [R1+0x8a0], R14 ;  /* 0x0008a00e01007387 */ /* 0x0003e20000100a00 */
[----:B------:R-:W-:-:S03]  /*17280*/  IADD3 R10, R252, -0xb0, RZ ;  /* 0xffffff50fc0a7810 */ /* 0x000fc60007ffe0ff */
[----:B------:R1:W-:Y:S01]  /*17290*/  STL.64 [R1+0x898], R12 ;  /* 0x0008980c01007387 */ /* 0x0003e20000100a00 */
[----:B-----5:R-:W-:-:S03]  /*172a0*/  IMAD.WIDE R16, R2, 0x4, R24 ;  /* 0x0000000402107825 */ /* 0x020fc600078e0218 */
[----:B------:R5:W-:Y:S01]  /*172b0*/  LDGSTS.E [R251+0x53800], [R18.64], !P0 ;  /* 0x5380000012fb7fae */ /* 0x000be2000c121844 */
[----:B-1----:R-:W-:-:S03]  /*172c0*/  IMAD.WIDE R14, R2, 0x4, R66 ;  /* 0x00000004020e7825 */ /* 0x002fc600078e0242 */
[----:B------:R1:W-:Y:S01]  /*172d0*/  LDGSTS.E [R251+0x53a00], [R16.64], !P0 ;  /* 0x53a0000010fb7fae */ /* 0x0003e2000c121844 */
[----:B------:R-:W-:-:S03]  /*172e0*/  IMAD.WIDE R12, R2, 0x4, R26 ;  /* 0x00000004020c7825 */ /* 0x000fc600078e021a */
[----:B------:R5:W-:Y:S04]  /*172f0*/  STL.64 [R1+0x890], R18 ;  /* 0x0008901201007387 */ /* 0x000be80000100a00 */
[----:B------:R1:W-:Y:S04]  /*17300*/  LDGSTS.E [R251+0x53c00], [R14.64], !P0 ;  /* 0x53c000000efb7fae */ /* 0x0003e8000c121844 */
[----:B------:R1:W-:Y:S04]  /*17310*/  STL.64 [R1+0x888], R16 ;  /* 0x0008881001007387 */ /* 0x0003e80000100a00 */
[----:B------:R1:W-:Y:S01]  /*17320*/  LDGSTS.E [R251+0x53e00], [R12.64], !P0 ;  /* 0x53e000000cfb7fae */ /* 0x0003e2000c121844 */
[----:B-----5:R-:W-:Y:S01]  /*17330*/  IMAD.WIDE R18, R2, 0x4, R68 ;  /* 0x0000000402127825 */ /* 0x020fe200078e0244 */
[----:B------:R-:W-:-:S02]  /*17340*/  ISETP.GE.U32.AND P0, PT, R10, 0x7fffff11, PT ;  /* 0x7fffff110a00780c */ /* 0x000fc40003f06070 */
[----:B------:R5:W-:Y:S01]  /*17350*/  STL.64 [R1+0x880], R14 ;  /* 0x0008800e01007387 */ /* 0x000be20000100a00 */
[----:B-1----:R-:W-:-:S03]  /*17360*/  IMAD.WIDE R16, R2, 0x4, R28 ;  /* 0x0000000402107825 */ /* 0x002fc600078e021c */
[----:B------:R1:W-:Y:S01]  /*17370*/  STL.64 [R1+0x878], R12 ;  /* 0x0008780c01007387 */ /* 0x0003e20000100a00 */
[----:B------:R-:W-:-:S03]  /*17380*/  IADD3 R10, R252, -0xb4, RZ ;  /* 0xffffff4cfc0a7810 */ /* 0x000fc60007ffe0ff */
[----:B------:R4:W-:Y:S01]  /*17390*/  LDGSTS.E [R251+0x55800], [R18.64], !P2 ;  /* 0x5580000012fb7fae */ /* 0x0009e2000d121844 */
[----:B-----5:R-:W-:-:S03]  /*173a0*/  IMAD.WIDE R14, R2, 0x4, R70 ;  /* 0x00000004020e7825 */ /* 0x020fc600078e0246 */
[----:B------:R5:W-:Y:S01]  /*173b0*/  LDGSTS.E [R251+0x55a00], [R16.64], !P2 ;  /* 0x55a0000010fb7fae */ /* 0x000be2000d121844 */
[----:B-1----:R-:W-:-:S03]  /*173c0*/  IMAD.WIDE R12, R2, 0x4, R30 ;  /* 0x00000004020c7825 */ /* 0x002fc600078e021e */
[----:B------:R1:W-:Y:S04]  /*173d0*/  LDGSTS.E [R251+0x55c00], [R14.64], !P2 ;  /* 0x55c000000efb7fae */ /* 0x0003e8000d121844 */
[----:B------:R4:W-:Y:S04]  /*173e0*/  STL.64 [R1+0x870], R18 ;  /* 0x0008701201007387 */ /* 0x0009e80000100a00 */
[----:B------:R1:W-:Y:S01]  /*173f0*/  LDGSTS.E [R251+0x55e00], [R12.64], !P2 ;  /* 0x55e000000cfb7fae */ /* 0x0003e2000d121844 */
[----:B------:R-:W-:-:S03]  /*17400*/  ISETP.GE.U32.AND P2, PT, R10, 0x7fffff0d, PT ;  /* 0x7fffff0d0a00780c */ /* 0x000fc60003f46070 */
[----:B------:R5:W-:Y:S01]  /*17410*/  STL.64 [R1+0x868], R16 ;  /* 0x0008681001007387 */ /* 0x000be20000100a00 */
[----:B----4-:R-:W-:-:S03]  /*17420*/  IMAD.WIDE R18, R2, 0x4, R72 ;  /* 0x0000000402127825 */ /* 0x010fc600078e0248 */
[----:B------:R1:W-:Y:S04]  /*17430*/  STL.64 [R1+0x860], R14 ;  /* 0x0008600e01007387 */ /* 0x0003e80000100a00 */
[----:B------:R4:W-:Y:S01]  /*17440*/  STL.64 [R1+0x858], R12 ;  /* 0x0008580c01007387 */ /* 0x0009e20000100a00 */
[----:B-----5:R-:W-:-:S03]  /*17450*/  IMAD.WIDE R16, R2, 0x4, R32 ;  /* 0x0000000402107825 */ /* 0x020fc600078e0220 */
[----:B------:R-:W-:Y:S01]  /*17460*/  STL.64 [R1+0x850], R18 ;  /* 0x0008501201007387 */ /* 0x000fe20000100a00 */
[----:B-1----:R-:W-:-:S03]  /*17470*/  IMAD.WIDE R14, R2, 0x4, R74 ;  /* 0x00000004020e7825 */ /* 0x002fc600078e024a */
[----:B------:R1:W-:Y:S01]  /*17480*/  LDGSTS.E [R251+0x57800], [R18.64], !P0 ;  /* 0x5780000012fb7fae */ /* 0x0003e2000c121844 */
[----:B----4-:R-:W-:-:S03]  /*17490*/  IMAD.WIDE R12, R2, 0x4, R34 ;  /* 0x00000004020c7825 */ /* 0x010fc600078e0222 */
[----:B------:R4:W-:Y:S04]  /*174a0*/  STL.64 [R1+0x848], R16 ;  /* 0x0008481001007387 */ /* 0x0009e80000100a00 */
[----:B------:R4:W-:Y:S01]  /*174b0*/  LDGSTS.E [R251+0x57a00], [R16.64], !P0 ;  /* 0x57a0000010fb7fae */ /* 0x0009e2000c121844 */
[----:B------:R-:W-:-:S03]  /*174c0*/  IMAD.MOV.U32 R250, RZ, RZ, 0x3f ;  /* 0x0000003ffffa7424 */ /* 0x000fc600078e00ff */
[----:B------:R5:W-:Y:S01]  /*174d0*/  STL.64 [R1+0x840], R14 ;  /* 0x0008400e01007387 */ /* 0x000be20000100a00 */
[----:B------:R-:W-:-:S03]  /*174e0*/  IMAD.WIDE R10, R2, 0x4, R38 ;  /* 0x00000004020a7825 */ /* 0x000fc600078e0226 */
[----:B------:R5:W-:Y:S01]  /*174f0*/  LDGSTS.E [R251+0x57c00], [R14.64], !P0 ;  /* 0x57c000000efb7fae */ /* 0x000be2000c121844 */
[----:B----4-:R-:W-:-:S03]  /*17500*/  IMAD.WIDE R16, R2, 0x4, R80 ;  /* 0x0000000402107825 */ /* 0x010fc600078e0250 */
[----:B------:R4:W-:Y:S04]  /*17510*/  STL.64 [R1+0x838], R12 ;  /* 0x0008380c01007387 */ /* 0x0009e80000100a00 */
[----:B------:R4:W-:Y:S01]  /*17520*/  LDGSTS.E [R251+0x57e00], [R12.64], !P0 ;  /* 0x57e000000cfb7fae */ /* 0x0009e2000c121844 */
[----:B-----5:R-:W-:-:S03]  /*17530*/  IMAD.WIDE R14, R2, 0x4, R36 ;  /* 0x00000004020e7825 */ /* 0x020fc600078e0224 */
[----:B------:R-:W-:Y:S01]  /*17540*/  STL.64 [R1+0x830], R16 ;  /* 0x0008301001007387 */ /* 0x000fe20000100a00 */
[----:B------:R-:W-:Y:S02]  /*17550*/  ISETP.NE.U32.AND P0, PT, R0, RZ, PT ;  /* 0x000000ff0000720c */ /* 0x000fe40003f05070 */
[----:B------:R-:W-:Y:S01]  /*17560*/  IADD3 R0, R252, -0xb8, RZ ;  /* 0xffffff48fc007810 */ /* 0x000fe20007ffe0ff */
[----:B------:R5:W-:Y:S01]  /*17570*/  LDGSTS.E [R251+0x59800], [R16.64], !P2 ;  /* 0x5980000010fb7fae */ /* 0x000be2000d121844 */
[----:B----4-:R-:W-:-:S03]  /*17580*/  IMAD.WIDE R12, R2, 0x4, R76 ;  /* 0x00000004020c7825 */ /* 0x010fc600078e024c */
[----:B------:R-:W-:Y:S01]  /*17590*/  STL.64 [R1+0x828], R14 ;  /* 0x0008280e01007387 */ /* 0x000fe20000100a00 */
[----:B------:R-:W-:-:S03]  /*175a0*/  IADD3 R250, R250, c[0x0][0x180], RZ ;  /* 0x00006000fafa7a10 */ /* 0x000fc60007ffe0ff */
[----:B------:R4:W-:Y:S04]  /*175b0*/  LDGSTS.E [R251+0x59a00], [R14.64], !P2 ;  /* 0x59a000000efb7fae */ /* 0x0009e8000d121844 */
[----:B------:R-:W-:Y:S04]  /*175c0*/  STL.64 [R1+0x820], R12 ;  /* 0x0008200c01007387 */ /* 0x000fe80000100a00 */
[----:B------:R1:W-:Y:S04]  /*175d0*/  STL.64 [R1+0x818], R10 ;  /* 0x0008180a01007387 */ /* 0x0003e80000100a00 */
[----:B------:R1:W-:Y:S04]  /*175e0*/  LDGSTS.E [R251+0x59c00], [R12.64], !P2 ;  /* 0x59c000000cfb7fae */ /* 0x0003e8000d121844 */
[----:B------:R1:W-:Y:S01]  /*175f0*/  LDGSTS.E [R251+0x59e00], [R10.64], !P2 ;  /* 0x59e000000afb7fae */ /* 0x0003e2000d121844 */
[----:B------:R-:W-:-:S03]  /*17600*/  ISETP.GE.U32.AND P2, PT, R0, 0x7fffff09, PT ;  /* 0x7fffff090000780c */ /* 0x000fc60003f46070 */
[----:B------:R-:W3:Y:S01]  /*17610*/  LDL.LU.64 R84, [R1+0x28] ;  /* 0x0000280001547983 */ /* 0x000ee20000300a00 */
[----:B------:R-:W-:Y:S02]  /*17620*/  IADD3 R0, R252, -0xbc, RZ ;  /* 0xffffff44fc007810 */ /* 0x000fe40007ffe0ff */
[----:B-1----:R-:W-:Y:S02]  /*17630*/  SEL R10, RZ, 0x4, P6 ;  /* 0x00000004ff0a7807 */ /* 0x002fe40003000000 */
[----:B------:R-:W-:-:S04]  /*17640*/  ISETP.GT.AND P6, PT, R250, 0xff, PT ;  /* 0x000000fffa00780c */ /* 0x000fc80003fc4270 */
[----:B------:R-:W-:Y:S02]  /*17650*/  SEL R10, R10, RZ, P6 ;  /* 0x000000ff0a0a7207 */ /* 0x000fe40003000000 */
[----:B------:R-:W-:Y:S02]  /*17660*/  ISETP.GE.U32.AND P6, PT, R0, 0x7fffff05, PT ;  /* 0x7fffff050000780c */ /* 0x000fe40003fc6070 */
[----:B------:R-:W-:Y:S02]  /*17670*/  SEL R0, RZ, 0x4, P3 ;  /* 0x00000004ff007807 */ /* 0x000fe40001800000 */
[----:B------:R-:W-:Y:S02]  /*17680*/  ISETP.GT.AND P3, PT, R250, 0x13f, PT ;  /* 0x0000013ffa00780c */ /* 0x000fe40003f64270 */
[----:B------:R-:W3:Y:S01]  /*17690*/  LDL R250, [R1+0x1520] ;  /* 0x0015200001fa7983 */ /* 0x000ee20000100800 */
[----:B------:R-:W-:-:S04]  /*176a0*/  IMAD.WIDE R18, R2, 0x4, R86 ;  /* 0x0000000402127825 */ /* 0x000fc800078e0256 */
[C---:B-----5:R-:W-:Y:S01]  /*176b0*/  IMAD.WIDE R16, R2.reuse, 0x4, R90 ;  /* 0x0000000402107825 */ /* 0x060fe200078e025a */
[----:B------:R2:W-:Y:S03]  /*176c0*/  STL.64 [R1+0x810], R18 ;  /* 0x0008101201007387 */ /* 0x0005e60000100a00 */
[C---:B----4-:R-:W-:Y:S01]  /*176d0*/  IMAD.WIDE R14, R2.reuse, 0x4, R48 ;  /* 0x00000004020e7825 */ /* 0x050fe200078e0230 */
[----:B------:R2:W-:Y:S03]  /*176e0*/  LDGSTS.E [R251+0x5b800], [R18.64], !P2 ;  /* 0x5b80000012fb7fae */ /* 0x0005e6000d121844 */
[----:B------:R-:W-:Y:S01]  /*176f0*/  IMAD.WIDE R12, R2, 0x4, R40 ;  /* 0x00000004020c7825 */ /* 0x000fe200078e0228 */
[----:B------:R1:W-:Y:S01]  /*17700*/  STL.64 [R1+0xb90], R16 ;  /* 0x000b901001007387 */ /* 0x0003e20000100a00 */
[----:B------:R-:W-:-:S03]  /*17710*/  SEL R0, R0, RZ, P3 ;  /* 0x000000ff00007207 */ /* 0x000fc60001800000 */
        /* <DEDUP_REMOVED lines=8> */
[----:B------:R-:W-:Y:S01]  /*177a0*/  STL.64 [R1+0x808], R18 ;  /* 0x0008081201007387 */ /* 0x000fe20000100a00 */
[----:B------:R-:W-:-:S03]  /*177b0*/  ISETP.NE.U32.AND P2, PT, R0, RZ, PT ;  /* 0x000000ff0000720c */ /* 0x000fc60003f45070 */
[----:B------:R2:W-:Y:S01]  /*177c0*/  LDGSTS.E [R251+0x5d800], [R18.64], !P6 ;  /* 0x5d80000012fb7fae */ /* 0x0005e2000f121844 */
[----:B-1----:R-:W-:-:S03]  /*177d0*/  IMAD.WIDE R12, R2, 0x4, R46 ;  /* 0x00000004020c7825 */ /* 0x002fc600078e022e */
[----:B------:R-:W-:Y:S01]  /*177e0*/  STL.64 [R1+0x800], R16 ;  /* 0x0008001001007387 */ /* 0x000fe20000100a00 */
[----:B------:R-:W-:-:S03]  /*177f0*/  IADD3 R0, R252, -0xc1, RZ ;  /* 0xffffff3ffc007810 */ /* 0x000fc60007ffe0ff */
[----:B------:R3:W-:Y:S01]  /*17800*/  LDGSTS.E [R251+0x5da00], [R16.64], !P6 ;  /* 0x5da0000010fb7fae */ /* 0x0007e2000f121844 */
[----:B------:R-:W-:-:S03]  /*17810*/  ISETP.NE.U32.AND P3, PT, R10, RZ, PT ;  /* 0x000000ff0a00720c */ /* 0x000fc60003f65070 */
[----:B------:R1:W-:Y:S01]  /*17820*/  STL.64 [R1+0x7f8], R14 ;  /* 0x0007f80e01007387 */ /* 0x0003e20000100a00 */
[----:B------:R-:W-:-:S03]  /*17830*/  IMAD.WIDE R10, R2, 0x4, R88 ;  /* 0x00000004020a7825 */ /* 0x000fc600078e0258 */
[----:B------:R1:W-:Y:S04]  /*17840*/  LDGSTS.E [R251+0x5dc00], [R14.64], !P6 ;  /* 0x5dc000000efb7fae */ /* 0x0003e8000f121844 */
[----:B------:R4:W-:Y:S04]  /*17850*/  STL.64 [R1+0x7f0], R12 ;  /* 0x0007f00c01007387 */ /* 0x0009e80000100a00 */
[----:B------:R4:W-:Y:S01]  /*17860*/  LDGSTS.E [R251+0x5de00], [R12.64], !P6 ;  /* 0x5de000000cfb7fae */ /* 0x0009e2000f121844 */
[----:B-1----:R-:W-:Y:S01]  /*17870*/  IMAD.WIDE R14, R2, 0x4, R42 ;  /* 0x00000004020e7825 */ /* 0x002fe200078e022a */
[----:B------:R-:W-:-:S02]  /*17880*/  ISETP.GE.U32.AND P6, PT, R0, 0x7fffff00, PT ;  /* 0x7fffff000000780c */ /* 0x000fc40003fc6070 */
[----:B------:R-:W-:Y:S01]  /*17890*/  IADD3 R0, R252, -0xc5, RZ ;  /* 0xffffff3bfc007810 */ /* 0x000fe20007ffe0ff */
[----:B----4-:R-:W-:-:S04]  /*178a0*/  IMAD.WIDE R12, R2, 0x4, R50 ;  /* 0x00000004020c7825 */ /* 0x010fc800078e0232 */
[----:B------:R-:W-:-:S04]  /*178b0*/  IMAD.WIDE R8, R3, 0x4, R8 ;  /* 0x0000000403087825 */ /* 0x000fc800078e0208 */
[----:B---3--:R-:W-:-:S05]  /*178c0*/  IMAD.WIDE R16, R2, 0x4, R84 ;  /* 0x0000000402107825 */ /* 0x008fca00078e0254 */
        /* <DEDUP_REMOVED lines=8> */
[----:B------:R-:W-:-:S02]  /*17950*/  ISETP.GE.U32.AND P4, PT, R0, 0x7ffffefc, PT ;  /* 0x7ffffefc0000780c */ /* 0x000fc40003f86070 */
[C---:B------:R-:W-:Y:S01]  /*17960*/  IADD3 R0, R250.reuse, 0x100000, RZ ;  /* 0x00100000fa007810 */ /* 0x040fe20007ffe0ff */
[----:B------:R-:W0:Y:S01]  /*17970*/  LDGDEPBAR ;  /* 0x00000000000079af */ /* 0x000e220000000000 */
[C---:B-1----:R-:W-:Y:S01]  /*17980*/  IMAD.WIDE R10, R3.reuse, 0x4, R6 ;  /* 0x00000004030a7825 */ /* 0x042fe200078e0206 */
[----:B------:R-:W-:Y:S02]  /*17990*/  IADD3 R6, R250, 0x100000, RZ ;  /* 0x00100000fa067810 */ /* 0x000fe40007ffe0ff */
[----:B------:R1:W-:Y:S04]  /*179a0*/  STL.64 [R1+0x7c8], R8 ;  /* 0x0007c80801007387 */ /* 0x0003e80000100a00 */
[----:B------:R1:W-:Y:S04]  /*179b0*/  LDGSTS.E [R6+-0x40000], [R8.64], P0 ;  /* 0xc000000008067fae */ /* 0x0003e80008121844 */
[----:B------:R3:W-:Y:S04]  /*179c0*/  STL.64 [R1+0x7c0], R10 ;  /* 0x0007c00a01007387 */ /* 0x0007e80000100a00 */
[----:B------:R3:W-:Y:S01]  /*179d0*/  LDGSTS.E [R0+-0x3f800], [R10.64], P0 ;  /* 0xc08000000a007fae */ /* 0x0007e20008121844 */
[----:B-1----:R-:W-:-:S04]  /*179e0*/  IMAD.WIDE R8, R3, 0x4, R96 ;  /* 0x0000000403087825 */ /* 0x002fc800078e0260 */
[----:B---3--:R-:W-:-:S05]  /*179f0*/  IMAD.WIDE R10, R3, 0x4, R98 ;  /* 0x00000004030a7825 */ /* 0x008fca00078e0262 */
[----:B------:R1:W-:Y:S04]  /*17a00*/  STL.64 [R1+0x7b8], R10 ;  /* 0x0007b80a01007387 */ /* 0x0003e80000100a00 */
[----:B------:R1:W-:Y:S04]  /*17a10*/  LDGSTS.E [R6+-0x3f000], [R10.64], P0 ;  /* 0xc10000000a067fae */ /* 0x0003e80008121844 */
[----:B------:R3:W-:Y:S04]  /*17a20*/  STL.64 [R1+0x7b0], R8 ;  /* 0x0007b00801007387 */ /* 0x0007e80000100a00 */
[----:B------:R3:W-:Y:S01]  /*17a30*/  LDGSTS.E [R0+-0x3e800], [R8.64], P0 ;  /* 0xc180000008007fae */ /* 0x0007e20008121844 */
[----:B-1----:R-:W-:-:S04]  /*17a40*/  IMAD.WIDE R10, R3, 0x4, R100 ;  /* 0x00000004030a7825 */ /* 0x002fc800078e0264 */
[C---:B---3--:R-:W-:Y:S01]  /*17a50*/  IMAD.WIDE R8, R3.reuse, 0x4, R102 ;  /* 0x0000000403087825 */ /* 0x048fe200078e0266 */
        /* <DEDUP_REMOVED lines=49> */
[----:B------:R3:W-:Y:S04]  /*17d70*/  STL.64 [R1+0x720], R8 ;  /* 0x0007200801007387 */ /* 0x0007e80000100a00 */
[----:B--2---:R-:W2:Y:S04]  /*17d80*/  LDL R251, [R1+0x215c] ;  /* 0x00215c0001fb7983 */ /* 0x004ea80000100800 */
[----:B------:R1:W-:Y:S04]  /*17d90*/  LDGSTS.E [R6+-0x36000], [R10.64], P0 ;  /* 0xca0000000a067fae */ /* 0x0003e80008121844 */
        /* <DEDUP_REMOVED lines=32> */
[----:B---3--:R-:W-:Y:S01]  /*17fa0*/  IMAD.WIDE R8, R3, 0x4, R164 ;  /* 0x0000000403087825 */ /* 0x008fe200078e02a4 */
[----:B------:R1:W-:Y:S04]  /*17fb0*/  STL.64 [R1+0x658], R10 ;  /* 0x0006580a01007387 */ /* 0x0003e80000100a00 */
[----:B------:R3:W-:Y:S01]  /*17fc0*/  STL.64 [R1+0x640], R8 ;  /* 0x0006400801007387 */ /* 0x0007e20000100a00 */
[C---:B--2---:R-:W-:Y:S02]  /*17fd0*/  IADD3 R6, R251.reuse, 0x100000, RZ ;  /* 0x00100000fb067810 */ /* 0x044fe40007ffe0ff */
[----:B------:R-:W-:-:S03]  /*17fe0*/  IADD3 R0, R251, 0x100000, RZ ;  /* 0x00100000fb007810 */ /* 0x000fc60007ffe0ff */
        /* <DEDUP_REMOVED lines=9> */
[C---:B--2---:R-:W-:Y:S01]  /*18080*/  IMAD.WIDE R8, R3.reuse, 0x4, R174 ;  /* 0x0000000403087825 */ /* 0x044fe200078e02ae */
        /* <DEDUP_REMOVED lines=49> */
[----:B------:R2:W-:Y:S04]  /*183a0*/  STL.64 [R1+0x3c0], R8 ;  /* 0x0003c00801007387 */ /* 0x0005e80000100a00 */
[----:B------:R-:W3:Y:S04]  /*183b0*/  LDL R61, [R1+0x2158] ;  /* 0x00215800013d7983 */ /* 0x000ee80000100800 */
[----:B------:R1:W-:Y:S04]  /*183c0*/  LDGSTS.E [R6+-0x35e00], [R10.64], P0 ;  /* 0xca2000000a067fae */ /* 0x0003e80008121844 */
        /* <DEDUP_REMOVED lines=32> */
[----:B--2---:R-:W-:Y:S01]  /*185d0*/  IMAD.WIDE R8, R3, 0x4, R232 ;  /* 0x0000000403087825 */ /* 0x004fe200078e02e8 */
[----:B------:R1:W-:Y:S04]  /*185e0*/  STL.64 [R1+0x70], R10 ;  /* 0x0000700a01007387 */ /* 0x0003e80000100a00 */
[----:B------:R2:W-:Y:S01]  /*185f0*/  STL.64 [R1+0x60], R8 ;  /* 0x0000600801007387 */ /* 0x0005e20000100a00 */
[C---:B---3--:R-:W-:Y:S02]  /*18600*/  IADD3 R6, R61.reuse, 0x100000, RZ ;  /* 0x001000003d067810 */ /* 0x048fe40007ffe0ff */
[----:B------:R-:W-:-:S03]  /*18610*/  IADD3 R0, R61, 0x100000, RZ ;  /* 0x001000003d007810 */ /* 0x000fc60007ffe0ff */
[----:B------:R1:W-:Y:S04]  /*18620*/  LDGSTS.E [R6+-0x3fc00], [R10.64], P0 ;  /* 0xc04000000a067fae */ /* 0x0003e80008121844 */
[----:B------:R2:W-:Y:S01]  /*18630*/  LDGSTS.E [R0+-0x3f400], [R8.64], P0 ;  /* 0xc0c0000008007fae */ /* 0x0005e20008121844 */
[----:B-1----:R-:W-:-:S04]  /*18640*/  IMAD.WIDE R10, R3, 0x4, R234 ;  /* 0x00000004030a7825 */ /* 0x002fc800078e02ea */
[C---:B--2---:R-:W-:Y:S01]  /*18650*/  IMAD.WIDE R8, R3.reuse, 0x4, R236 ;  /* 0x0000000403087825 */ /* 0x044fe200078e02ec */
[----:B------:R-:W-:Y:S04]  /*18660*/  STL.64 [R1+0x48], R10 ;  /* 0x0000480a01007387 */ /* 0x000fe80000100a00 */
[----:B------:R1:W-:Y:S04]  /*18670*/  LDGSTS.E [R6+-0x3ec00], [R10.64], P0 ;  /* 0xc14000000a067fae */ /* 0x0003e80008121844 */
[----:B------:R2:W-:Y:S04]  /*18680*/  STL.64 [R1+0x28], R8 ;  /* 0x0000280801007387 */ /* 0x0005e80000100a00 */
[----:B------:R2:W-:Y:S02]  /*18690*/  LDGSTS.E [R0+-0x3e400], [R8.64], P0 ;  /* 0xc1c0000008007fae */ /* 0x0005e40008121844 */
[----:B--2---:R-:W-:-:S05]  /*186a0*/  IMAD.WIDE R8, R3, 0x4, R238 ;  /* 0x0000000403087825 */ /* 0x004fca00078e02ee */
[----:B------:R2:W-:Y:S04]  /*186b0*/  STL.64 [R1+0x8], R8 ;  /* 0x0000080801007387 */ /* 0x0005e80000100a00 */
[----:B------:R-:W3:Y:S04]  /*186c0*/  LDL.LU.64 R54, [R1] ;  /* 0x0000000001367983 */ /* 0x000ee80000300a00 */
[----:B------:R-:W4:Y:S04]  /*186d0*/  LDL.LU.64 R52, [R1+0x10] ;  /* 0x0000100001347983 */ /* 0x000f280000300a00 */
[----:B------:R-:W5:Y:S04]  /*186e0*/  LDL.LU.64 R16, [R1+0x18] ;  /* 0x0000180001107983 */ /* 0x000f680000300a00 */
[----:B------:R-:W2:Y:S01]  /*186f0*/  LDL.LU.64 R56, [R1+0x20] ;  /* 0x0000200001387983 */ /* 0x000ea20000300a00 */
[----:B------:R-:W-:-:S03]  /*18700*/  IMAD.WIDE R250, R3, 0x4, R240 ;  /* 0x0000000403fa7825 */ /* 0x000fc600078e02f0 */
[----:B------:R-:W2:Y:S01]  /*18710*/  LDL.LU.64 R14, [R1+0x30] ;  /* 0x00003000010e7983 */ /* 0x000ea20000300a00 */
[----:B------:R-:W-:-:S03]  /*18720*/  IMAD.WIDE R242, R3, 0x4, R242 ;  /* 0x0000000403f27825 */ /* 0x000fc600078e02f2 */
[----:B------:R-:W2:Y:S01]  /*18730*/  LDL.LU.64 R84, [R1+0x38] ;  /* 0x0000380001547983 */ /* 0x000ea20000300a00 */
[----:B------:R-:W-:-:S04]  /*18740*/  IMAD.WIDE R12, R3, 0x4, R92 ;  /* 0x00000004030c7825 */ /* 0x000fc800078e025c */
[C---:B------:R-:W-:Y:S01]  /*18750*/  IMAD.WIDE R32, R3.reuse, 0x4, R4 ;  /* 0x0000000403207825 */ /* 0x040fe200078e0204 */
[----:B------:R-:W-:Y:S03]  /*18760*/  STL.64 [R1+0x2240], R250 ;  /* 0x002240fa01007387 */ /* 0x000fe60000100a00 */
[C---:B------:R-:W-:Y:S01]  /*18770*/  IMAD.WIDE R94, R3.reuse, 0x4, R94 ;  /* 0x00000004035e7825 */ /* 0x040fe200078e025e */
[----:B------:R-:W-:Y:S03]  /*18780*/  STL.64 [R1+0x2238], R242 ;  /* 0x002238f201007387 */ /* 0x000fe60000100a00 */
[C---:B------:R-:W-:Y:S01]  /*18790*/  IMAD.WIDE R112, R3.reuse, 0x4, R112 ;  /* 0x0000000403707825 */ /* 0x040fe200078e0270 */
[----:B------:R1:W-:Y:S03]  /*187a0*/  STL.64 [R1+0x2248], R12 ;  /* 0x0022480c01007387 */ /* 0x0003e60000100a00 */
[C---:B------:R-:W-:Y:S01]  /*187b0*/  IMAD.WIDE R128, R3.reuse, 0x4, R128 ;  /* 0x0000000403807825 */ /* 0x040fe200078e0280 */
[----:B------:R-:W-:Y:S03]  /*187c0*/  STL.64 [R1+0x2230], R32 ;  /* 0x0022302001007387 */ /* 0x000fe60000100a00 */
[C---:B------:R-:W-:Y:S01]  /*187d0*/  IMAD.WIDE R146, R3.reuse, 0x4, R146 ;  /* 0x0000000403927825 */ /* 0x040fe200078e0292 */
[----:B------:R1:W-:Y:S03]  /*187e0*/  STL.64 [R1+0x2250], R94 ;  /* 0x0022505e01007387 */ /* 0x0003e60000100a00 */
[C---:B------:R-:W-:Y:S01]  /*187f0*/  IMAD.WIDE R166, R3.reuse, 0x4, R166 ;  /* 0x0000000403a67825 */ /* 0x040fe200078e02a6 */
[----:B------:R-:W-:Y:S03]  /*18800*/  STL.64 [R1+0x2258], R112 ;  /* 0x0022587001007387 */ /* 0x000fe60000100a00 */
[C---:B------:R-:W-:Y:S01]  /*18810*/  IMAD.WIDE R184, R3.reuse, 0x4, R184 ;  /* 0x0000000403b87825 */ /* 0x040fe200078e02b8 */
[----:B------:R-:W-:Y:S03]  /*18820*/  STL.64 [R1+0x2260], R128 ;  /* 0x0022608001007387 */ /* 0x000fe60000100a00 */
[C---:B------:R-:W-:Y:S01]  /*18830*/  IMAD.WIDE R196, R3.reuse, 0x4, R244 ;  /* 0x0000000403c47825 */ /* 0x040fe200078e02f4 */
[----:B------:R-:W-:Y:S03]  /*18840*/  STL.64 [R1+0x2268], R146 ;  /* 0x0022689201007387 */ /* 0x000fe60000100a00 */
[C---:B------:R-:W-:Y:S01]  /*18850*/  IMAD.WIDE R208, R3.reuse, 0x4, R246 ;  /* 0x0000000403d07825 */ /* 0x040fe200078e02f6 */
[----:B------:R-:W-:Y:S03]  /*18860*/  STL.64 [R1+0x2270], R166 ;  /* 0x002270a601007387 */ /* 0x000fe60000100a00 */
[C---:B------:R-:W-:Y:S01]  /*18870*/  IMAD.WIDE R214, R3.reuse, 0x4, R248 ;  /* 0x0000000403d67825 */ /* 0x040fe200078e02f8 */
[----:B------:R1:W-:Y:S04]  /*18880*/  STL.64 [R1+0x2278], R184 ;  /* 0x002278b801007387 */ /* 0x0003e80000100a00 */
[----:B------:R1:W-:Y:S04]  /*18890*/  STL.64 [R1+0x2280], R196 ;  /* 0x002280c401007387 */ /* 0x0003e80000100a00 */
[----:B------:R-:W-:Y:S04]  /*188a0*/  STL.64 [R1+0x2288], R208 ;  /* 0x002288d001007387 */ /* 0x000fe80000100a00 */
[----:B------:R1:W-:Y:S04]  /*188b0*/  STL.64 [R1+0x2290], R214 ;  /* 0x002290d601007387 */ /* 0x0003e80000100a00 */
[----:B------:R1:W-:Y:S01]  /*188c0*/  LDGSTS.E [R6+-0x3dc00], [R8.64], P0 ;  /* 0xc240000008067fae */ /* 0x0003e20008121844 */
[----:B---3--:R-:W-:-:S04]  /*188d0*/  IMAD.WIDE R216, R3, 0x4, R54 ;  /* 0x0000000403d87825 */ /* 0x008fc800078e0236 */
[C---:B----4-:R-:W-:Y:S01]  /*188e0*/  IMAD.WIDE R220, R3.reuse, 0x4, R52 ;  /* 0x0000000403dc7825 */ /* 0x050fe200078e0234 */
[----:B------:R-:W3:Y:S04]  /*188f0*/  LDL.LU.64 R54, [R1+0x40] ;  /* 0x0000400001367983 */ /* 0x000ee80000300a00 */
[----:B------:R-:W4:Y:S01]  /*18900*/  LDL.LU.64 R18, [R1+0x50] ;  /* 0x0000500001127983 */ /* 0x000f220000300a00 */
[----:B-----5:R-:W-:-:S03]  /*18910*/  IMAD.WIDE R222, R3, 0x4, R16 ;  /* 0x0000000403de7825 */ /* 0x020fc600078e0210 */
[----:B------:R-:W5:Y:S04]  /*18920*/  LDL.LU.64 R52, [R1+0x58] ;  /* 0x0000580001347983 */ /* 0x000f680000300a00 */
[----:B------:R1:W-:Y:S04]  /*18930*/  STL.64 [R1+0x2298], R216 ;  /* 0x002298d801007387 */ /* 0x0003e80000100a00 */
[----:B------:R-:W-:Y:S01]  /*18940*/  STL.64 [R1+0x22a0], R220 ;  /* 0x0022a0dc01007387 */ /* 0x000fe20000100a00 */
[----:B--2---:R-:W-:-:S03]  /*18950*/  IMAD.WIDE R224, R3, 0x4, R56 ;  /* 0x0000000403e07825 */ /* 0x004fc600078e0238 */
[----:B------:R-:W2:Y:S04]  /*18960*/  LDL.LU.64 R58, [R1+0x68] ;  /* 0x00006800013a7983 */ /* 0x000ea80000300a00 */
[----:B------:R-:W2:Y:S04]  /*18970*/  LDL.LU.64 R16, [R1+0x78] ;  /* 0x0000780001107983 */ /* 0x000ea80000300a00 */
[----:B------:R-:W2:Y:S01]  /*18980*/  LDL.LU.64 R56, [R1+0x80] ;  /* 0x0000800001387983 */ /* 0x000ea20000300a00 */
[----:B------:R-:W-:-:S03]  /*18990*/  IMAD.WIDE R226, R3, 0x4, R14 ;  /* 0x0000000403e27825 */ /* 0x000fc600078e020e */
[----:B------:R-:W-:Y:S01]  /*189a0*/  STL.64 [R1+0x22a8], R222 ;  /* 0x0022a8de01007387 */ /* 0x000fe20000100a00 */
[----:B------:R-:W-:-:S03]  /*189b0*/  IMAD.WIDE R228, R3, 0x4, R84 ;  /* 0x0000000403e47825 */ /* 0x000fc600078e0254 */
[----:B------:R-:W-:Y:S04]  /*189c0*/  STL.64 [R1+0x22b0], R224 ;  /* 0x0022b0e001007387 */ /* 0x000fe80000100a00 */
[----:B------:R-:W2:Y:S04]  /*189d0*/  LDL.LU.64 R14, [R1+0x88] ;  /* 0x00008800010e7983 */ /* 0x000ea80000300a00 */
[----:B------:R-:W2:Y:S04]  /*189e0*/  LDL.LU.64 R84, [R1+0x90] ;  /* 0x0000900001547983 */ /* 0x000ea80000300a00 */
[----:B-1----:R-:W2:Y:S04]  /*189f0*/  LDL R11, [R1+0x2154] ;  /* 0x00215400010b7983 */ /* 0x002ea80000100800 */
[----:B------:R-:W-:Y:S04]  /*18a00*/  STL.64 [R1+0x22b8], R226 ;  /* 0x0022b8e201007387 */ /* 0x000fe80000100a00 */
[----:B------:R-:W-:Y:S01]  /*18a10*/  STL.64 [R1+0x22c0], R228 ;  /* 0x0022c0e401007387 */ /* 0x000fe20000100a00 */
[----:B------:R-:W-:-:S03]  /*18a20*/  IADD3 R4, R61, 0x100000, RZ ;  /* 0x001000003d047810 */ /* 0x000fc60007ffe0ff */
        /* <DEDUP_REMOVED lines=19> */
[----:B---3--:R-:W-:-:S03]  /*18b60*/  IMAD.WIDE R230, R3, 0x4, R54 ;  /* 0x0000000403e67825 */ /* 0x008fc600078e0236 */
[----:B------:R-:W3:Y:S01]  /*18b70*/  LDL.LU.64 R54, [R1+0xa0] ;  /* 0x0000a00001367983 */ /* 0x000ee20000300a00 */
[----:B----4-:R-:W-:-:S03]  /*18b80*/  IMAD.WIDE R234, R3, 0x4, R18 ;  /* 0x0000000403ea7825 */ /* 0x010fc600078e0212 */
[----:B------:R-:W4:Y:S01]  /*18b90*/  LDL.LU.64 R18, [R1+0xa8] ;  /* 0x0000a80001127983 */ /* 0x000f220000300a00 */
[----:B-----5:R-:W-:-:S03]  /*18ba0*/  IMAD.WIDE R236, R3, 0x4, R52 ;  /* 0x0000000403ec7825 */ /* 0x020fc600078e0234 */
[----:B------:R-:W5:Y:S04]  /*18bb0*/  LDL.LU.64 R52, [R1+0xb8] ;  /* 0x0000b80001347983 */ /* 0x000f680000300a00 */
[----:B------:R1:W-:Y:S04]  /*18bc0*/  LDGSTS.E [R4+-0x33c00], [R230.64], P0 ;  /* 0xcc400000e6047fae */ /* 0x0003e80008121844 */
[----:B------:R1:W-:Y:S01]  /*18bd0*/  LDGSTS.E [R0+-0x33400], [R234.64], P0 ;  /* 0xccc00000ea007fae */ /* 0x0003e20008121844 */
[----:B--2---:R-:W-:-:S03]  /*18be0*/  IMAD.WIDE R238, R3, 0x4, R58 ;  /* 0x0000000403ee7825 */ /* 0x004fc600078e023a */
[----:B------:R-:W2:Y:S01]  /*18bf0*/  LDL.LU.64 R58, [R1+0xc0] ;  /* 0x0000c000013a7983 */ /* 0x000ea20000300a00 */
[----:B------:R-:W-:-:S03]  /*18c00*/  IMAD.WIDE R240, R3, 0x4, R16 ;  /* 0x0000000403f07825 */ /* 0x000fc600078e0210 */
[----:B------:R-:W2:Y:S01]  /*18c10*/  LDL.LU.64 R16, [R1+0xd0] ;  /* 0x0000d00001107983 */ /* 0x000ea20000300a00 */
[----:B------:R-:W-:-:S03]  /*18c20*/  IMAD.WIDE R8, R3, 0x4, R56 ;  /* 0x0000000403087825 */ /* 0x000fc600078e0238 */
[----:B------:R-:W2:Y:S04]  /*18c30*/  LDL.LU.64 R56, [R1+0xd8] ;  /* 0x0000d80001387983 */ /* 0x000ea80000300a00 */
[----:B------:R1:W-:Y:S04]  /*18c40*/  LDGSTS.E [R4+-0x32c00], [R236.64], P0 ;  /* 0xcd400000ec047fae */ /* 0x0003e80008121844 */
[----:B------:R1:W-:Y:S01]  /*18c50*/  LDGSTS.E [R0+-0x32400], [R238.64], P0 ;  /* 0xcdc00000ee007fae */ /* 0x0003e20008121844 */
[----:B------:R-:W-:-:S03]  /*18c60*/  IMAD.WIDE R156, R3, 0x4, R14 ;  /* 0x00000004039c7825 */ /* 0x000fc600078e020e */
[----:B------:R-:W2:Y:S01]  /*18c70*/  LDL.LU.64 R14, [R1+0xe0] ;  /* 0x0000e000010e7983 */ /* 0x000ea20000300a00 */
[----:B------:R-:W-:-:S03]  /*18c80*/  IMAD.WIDE R218, R3, 0x4, R84 ;  /* 0x0000000403da7825 */ /* 0x000fc600078e0254 */
[----:B------:R-:W2:Y:S04]  /*18c90*/  LDL.LU.64 R84, [R1+0xf0] ;  /* 0x0000f00001547983 */ /* 0x000ea80000300a00 */
        /* <DEDUP_REMOVED lines=10> */
[----:B------:R-:W5:Y:S01]  /*18d40*/  LDL.LU.64 R20, [R1+0x110] ;  /* 0x0001100001147983 */ /* 0x000f620000300a00 */
        /* <DEDUP_REMOVED lines=29> */
[----:B-----5:R-:W-:-:S04]  /*18f20*/  IMAD.WIDE R144, R3, 0x4, R18 ;  /* 0x0000000403907825 */ /* 0x020fc800078e0212 */
[C---:B------:R-:W-:Y:S02]  /*18f30*/  IMAD.WIDE R150, R3.reuse, 0x4, R52 ;  /* 0x0000000403967825 */ /* 0x040fe400078e0234 */
[----:B------:R-:W5:Y:S04]  /*18f40*/  LDL.LU.64 R52, [R1+0x190] ;  /* 0x0001900001347983 */ /* 0x000f680000300a00 */
[----:B------:R-:W4:Y:S04]  /*18f50*/  LDL.LU.64 R60, [R1+0x198] ;  /* 0x00019800013c7983 */ /* 0x000f280000300a00 */
[----:B------:R-:W4:Y:S01]  /*18f60*/  LDL.LU.64 R18, [R1+0x1a0] ;  /* 0x0001a00001127983 */ /* 0x000f220000300a00 */
[----:B--2---:R-:W-:-:S03]  /*18f70*/  IMAD.WIDE R158, R3, 0x4, R16 ;  /* 0x00000004039e7825 */ /* 0x004fc600078e0210 */
[----:B------:R-:W2:Y:S01]  /*18f80*/  LDL.LU.64 R16, [R1+0x1a8] ;  /* 0x0001a80001107983 */ /* 0x000ea20000300a00 */
[----:B------:R-:W-:-:S03]  /*18f90*/  IMAD.WIDE R164, R3, 0x4, R56 ;  /* 0x0000000403a47825 */ /* 0x000fc600078e0238 */
[----:B------:R-:W4:Y:S01]  /*18fa0*/  LDL.LU.64 R56, [R1+0x1b0] ;  /* 0x0001b00001387983 */ /* 0x000f220000300a00 */
[----:B------:R-:W-:-:S03]  /*18fb0*/  IMAD.WIDE R176, R3, 0x4, R58 ;  /* 0x0000000403b07825 */ /* 0x000fc600078e023a */
[----:B------:R-:W4:Y:S01]  /*18fc0*/  LDL.LU.64 R58, [R1+0x1b8] ;  /* 0x0001b800013a7983 */ /* 0x000f220000300a00 */
[----:B------:R-:W-:-:S03]  /*18fd0*/  IMAD.WIDE R182, R3, 0x4, R14 ;  /* 0x0000000403b67825 */ /* 0x000fc600078e020e */
[----:B------:R-:W4:Y:S01]  /*18fe0*/  LDL.LU.64 R14, [R1+0x1c0] ;  /* 0x0001c000010e7983 */ /* 0x000f220000300a00 */
[----:B------:R-:W-:-:S04]  /*18ff0*/  IMAD.WIDE R170, R3, 0x4, R62 ;  /* 0x0000000403aa7825 */ /* 0x000fc800078e023e */
[C---:B---3--:R-:W-:Y:S02]  /*19000*/  IMAD.WIDE R188, R3.reuse, 0x4, R54 ;  /* 0x0000000403bc7825 */ /* 0x048fe400078e0236 */
[----:B------:R-:W3:Y:S02]  /*19010*/  LDL.LU.64 R54, [R1+0x1c8] ;  /* 0x0001c80001367983 */ /* 0x000ee40000300a00 */
[C---:B-----5:R-:W-:Y:S02]  /*19020*/  IMAD.WIDE R194, R3.reuse, 0x4, R52 ;  /* 0x0000000403c27825 */ /* 0x060fe400078e0234 */
[----:B------:R-:W5:Y:S02]  /*19030*/  LDL.LU.64 R52, [R1+0x1d0] ;  /* 0x0001d00001347983 */ /* 0x000f640000300a00 */
[C---:B--2---:R-:W-:Y:S02]  /*19040*/  IMAD.WIDE R206, R3.reuse, 0x4, R16 ;  /* 0x0000000403ce7825 */ /* 0x044fe400078e0210 */
[----:B------:R-:W2:Y:S02]  /*19050*/  LDL.LU.64 R16, [R1+0x1d8] ;  /* 0x0001d80001107983 */ /* 0x000ea40000300a00 */
[----:B----4-:R-:W-:-:S02]  /*19060*/  IMAD.WIDE R210, R3, 0x4, R56 ;  /* 0x0000000403d27825 */ /* 0x010fc400078e0238 */
[----:B------:R-:W4:Y:S04]  /*19070*/  LDL.LU.64 R64, [R1+0x1e0] ;  /* 0x0001e00001407983 */ /* 0x000f280000300a00 */
[----:B------:R-:W4:Y:S04]  /*19080*/  LDL.LU.64 R62, [R1+0x1e8] ;  /* 0x0001e800013e7983 */ /* 0x000f280000300a00 */
[----:B------:R-:W4:Y:S01]  /*19090*/  LDL.LU.64 R56, [R1+0x1f0] ;  /* 0x0001f00001387983 */ /* 0x000f220000300a00 */
[----:B------:R-:W-:Y:S01]  /*190a0*/  IMAD.WIDE R192, R3, 0x4, R20 ;  /* 0x0000000403c07825 */ /* 0x000fe200078e0214 */
[----:B-1----:R-:W-:-:S02]  /*190b0*/  IADD3 R4, R11, 0x100000, RZ ;  /* 0x001000000b047810 */ /* 0x002fc40007ffe0ff */
[----:B------:R-:W-:Y:S01]  /*190c0*/  IADD3 R0, R11, 0x100000, RZ ;  /* 0x001000000b007810 */ /* 0x000fe20007ffe0ff */
[C---:B------:R-:W-:Y:S01]  /*190d0*/  IMAD.WIDE R198, R3.reuse, 0x4, R60 ;  /* 0x0000000403c67825 */ /* 0x040fe200078e023c */
[----:B------:R-:W4:Y:S03]  /*190e0*/  LDL.LU.64 R20, [R1+0x1f8] ;  /* 0x0001f80001147983 */ /* 0x000f260000300a00 */
[C---:B------:R-:W-:Y:S01]  /*190f0*/  IMAD.WIDE R204, R3.reuse, 0x4, R18 ;  /* 0x0000000403cc7825 */ /* 0x040fe200078e0212 */
[----:B------:R-:W4:Y:S03]  /*19100*/  LDL.LU.64 R60, [R1+0x200] ;  /* 0x00020000013c7983 */ /* 0x000f260000300a00 */
[C---:B------:R-:W-:Y:S01]  /*19110*/  IMAD.WIDE R10, R2.reuse, 0x4, R14 ;  /* 0x00000004020a7825 */ /* 0x040fe200078e020e */
[----:B------:R-:W4:Y:S03]  /*19120*/  LDL.LU.64 R18, [R1+0x208] ;  /* 0x0002080001127983 */ /* 0x000f260000300a00 */
[C---:B------:R-:W-:Y:S01]  /*19130*/  IMAD.WIDE R212, R2.reuse, 0x4, R58 ;  /* 0x0000000402d47825 */ /* 0x040fe200078e023a */
[----:B------:R1:W-:Y:S03]  /*19140*/  LDGSTS.E [R4+-0x3fa00], [R232.64], P0 ;  /* 0xc0600000e8047fae */ /* 0x0003e60008121844 */
[----:B------:R-:W-:Y:S01]  /*19150*/  IMAD.WIDE R84, R3, 0x4, R84 ;  /* 0x0000000403547825 */ /* 0x000fe200078e0254 */
        /* <DEDUP_REMOVED lines=30> */
[----:B------:R-:W1:Y:S04]  /*19340*/  S2R R13, SR_TID.X ;  /* 0x00000000000d7919 */ /* 0x000e680000002100 */
[----:B------:R1:W-:Y:S04]  /*19350*/  LDGSTS.E [R0+-0x30200], [R210.64], P0 ;  /* 0xcfe00000d2007fae */ /* 0x0003e80008121844 */
[----:B------:R-:W0:Y:S01]  /*19360*/  LDGDEPBAR ;  /* 0x00000000000079af */ /* 0x000e220000000000 */
[----:B---3--:R-:W-:-:S03]  /*19370*/  IMAD.WIDE R14, R2, 0x4, R54 ;  /* 0x00000004020e7825 */ /* 0x008fc600078e0236 */
[----:B------:R-:W3:Y:S01]  /*19380*/  LDL.LU.64 R54, [R1+0x210] ;  /* 0x0002100001367983 */ /* 0x000ee20000300a00 */
[----:B-----5:R-:W-:-:S03]  /*19390*/  IMAD.WIDE R30, R2, 0x4, R52 ;  /* 0x00000004021e7825 */ /* 0x020fc600078e0234 */
[----:B------:R-:W5:Y:S04]  /*193a0*/  LDL.LU.64 R52, [R1+0x218] ;  /* 0x0002180001347983 */ /* 0x000f680000300a00 */
[----:B------:R-:W5:Y:S04]  /*193b0*/  LDL.LU.64 R22, [R1+0x220] ;  /* 0x0002200001167983 */ /* 0x000f680000300a00 */
[----:B------:R-:W5:Y:S01]  /*193c0*/  LDL.LU.64 R58, [R1+0x228] ;  /* 0x00022800013a7983 */ /* 0x000f620000300a00 */
[----:B--2---:R-:W-:-:S03]  /*193d0*/  IMAD.WIDE R34, R2, 0x4, R16 ;  /* 0x0000000402227825 */ /* 0x004fc600078e0210 */
[----:B------:R-:W2:Y:S01]  /*193e0*/  LDL.LU.64 R16, [R1+0x230] ;  /* 0x0002300001107983 */ /* 0x000ea20000300a00 */
[----:B----4-:R-:W-:-:S03]  /*193f0*/  IMAD.WIDE R38, R2, 0x4, R56 ;  /* 0x0000000402267825 */ /* 0x010fc600078e0238 */
[----:B------:R-:W4:Y:S01]  /*19400*/  LDL.LU.64 R56, [R1+0x238] ;  /* 0x0002380001387983 */ /* 0x000f220000300a00 */
[----:B------:R-:W-:-:S03]  /*19410*/  IMAD.WIDE R36, R2, 0x4, R64 ;  /* 0x0000000402247825 */ /* 0x000fc600078e0240 */
[----:B------:R-:W4:Y:S01]  /*19420*/  LDL.LU.64 R64, [R1+0x240] ;  /* 0x0002400001407983 */ /* 0x000f220000300a00 */
[----:B------:R-:W-:-:S03]  /*19430*/  IMAD.WIDE R88, R2, 0x4, R62 ;  /* 0x0000000402587825 */ /* 0x000fc600078e023e */
[----:B------:R-:W4:Y:S01]  /*19440*/  LDL.LU.64 R62, [R1+0x248] ;  /* 0x00024800013e7983 */ /* 0x000f220000300a00 */
[----:B------:R-:W-:-:S03]  /*19450*/  IMAD.WIDE R90, R2, 0x4, R20 ;  /* 0x00000004025a7825 */ /* 0x000fc600078e0214 */
[----:B------:R-:W4:Y:S01]  /*19460*/  LDL.LU.64 R20, [R1+0x250] ;  /* 0x0002500001147983 */ /* 0x000f220000300a00 */
[----:B------:R-:W-:-:S03]  /*19470*/  IMAD.WIDE R40, R2, 0x4, R60 ;  /* 0x0000000402287825 */ /* 0x000fc600078e023c */
[----:B------:R-:W4:Y:S01]  /*19480*/  LDL.LU.64 R60, [R1+0x258] ;  /* 0x00025800013c7983 */ /* 0x000f220000300a00 */
[----:B------:R-:W-:Y:S01]  /*19490*/  IMAD.WIDE R96, R2, 0x4, R18 ;  /* 0x0000000402607825 */ /* 0x000fe200078e0212 */
[----:B-1----:R-:W-:Y:S02]  /*194a0*/  LOP3.LUT R94, R13, 0x7f, RZ, 0xc0, !PT ;  /* 0x0000007f0d5e7812 */ /* 0x002fe400078ec0ff */
[----:B------:R-:W-:Y:S01]  /*194b0*/  IADD3 R0, R252, -0xc9, RZ ;  /* 0xffffff37fc007810 */ /* 0x000fe20007ffe0ff */
[----:B------:R-:W-:Y:S01]  /*194c0*/  BAR.SYNC.DEFER_BLOCKING 0x0 ;  /* 0x0000000000007b1d */ /* 0x000fe20000010000 */
[----:B---3--:R-:W-:-:S04]  /*194d0*/  IMAD.WIDE R42, R2, 0x4, R54 ;  /* 0x00000004022a7825 */ /* 0x008fc800078e0236 */
[C---:B-----5:R-:W-:Y:S02]  /*194e0*/  IMAD.WIDE R100, R2.reuse, 0x4, R52 ;  /* 0x0000000402647825 */ /* 0x060fe400078e0234 */
[----:B------:R-:W3:Y:S04]  /*194f0*/  LDL.LU.64 R52, [R1+0x260] ;  /* 0x0002600001347983 */ /* 0x000ee80000300a00 */
[----:B------:R-:W5:Y:S01]  /*19500*/  LDL.LU.64 R18, [R1+0x268] ;  /* 0x0002680001127983 */ /* 0x000f620000300a00 */
[----:B------:R-:W-:-:S03]  /*19510*/  IMAD.WIDE R44, R2, 0x4, R22 ;  /* 0x00000004022c7825 */ /* 0x000fc600078e0216 */
[----:B------:R-:W3:Y:S01]  /*19520*/  LDL.LU.64 R54, [R1+0x270] ;  /* 0x0002700001367983 */ /* 0x000ee20000300a00 */
[----:B--2---:R-:W-:-:S03]  /*19530*/  IMAD.WIDE R46, R2, 0x4, R16 ;  /* 0x00000004022e7825 */ /* 0x004fc600078e0210 */
[----:B------:R-:W2:Y:S01]  /*19540*/  LDL.LU.64 R16, [R1+0x278] ;  /* 0x0002780001107983 */ /* 0x000ea20000300a00 */
[----:B------:R-:W-:-:S04]  /*19550*/  IMAD.WIDE R106, R2, 0x4, R58 ;  /* 0x00000004026a7825 */ /* 0x000fc800078e023a */
[C---:B----4-:R-:W-:Y:S02]  /*19560*/  IMAD.WIDE R108, R2.reuse, 0x4, R56 ;  /* 0x00000004026c7825 */ /* 0x050fe400078e0238 */
[----:B------:R-:W4:Y:S04]  /*19570*/  LDL.LU.64 R56, [R1+0x280] ;  /* 0x0002800001387983 */ /* 0x000f280000300a00 */
[----:B------:R-:W3:Y:S04]  /*19580*/  LDL.LU.64 R22, [R1+0x288] ;  /* 0x0002880001167983 */ /* 0x000ee80000300a00 */
[----:B------:R-:W4:Y:S04]  /*19590*/  LDL.LU.64 R58, [R1+0x290] ;  /* 0x00029000013a7983 */ /* 0x000f280000300a00 */
[----:B------:R-:W4:Y:S01]  /*195a0*/  LDL.LU.64 R24, [R1+0x298] ;  /* 0x0002980001187983 */ /* 0x000f220000300a00 */
[----:B------:R-:W-:-:S04]  /*195b0*/  IMAD.WIDE R114, R2, 0x4, R62 ;  /* 0x0000000402727825 */ /* 0x000fc800078e023e */
[C---:B------:R-:W-:Y:S02]  /*195c0*/  IMAD.WIDE R118, R2.reuse, 0x4, R60 ;  /* 0x0000000402767825 */ /* 0x040fe400078e023c */
[----:B------:R-:W4:Y:S02]  /*195d0*/  LDL.LU.64 R60, [R1+0x2a0] ;  /* 0x0002a000013c7983 */ /* 0x000f240000300a00 */
[C---:B------:R-:W-:Y:S02]  /*195e0*/  IMAD.WIDE R50, R2.reuse, 0x4, R20 ;  /* 0x0000000402327825 */ /* 0x040fe400078e0214 */
[----:B------:R-:W4:Y:S02]  /*195f0*/  LDL.LU.64 R62, [R1+0x2a8] ;  /* 0x0002a800013e7983 */ /* 0x000f240000300a00 */
[C---:B------:R-:W-:Y:S02]  /*19600*/  IMAD.WIDE R48, R2.reuse, 0x4, R64 ;  /* 0x0000000402307825 */ /* 0x040fe400078e0240 */
[----:B------:R-:W4:Y:S02]  /*19610*/  LDL.LU.64 R20, [R1+0x2b0] ;  /* 0x0002b00001147983 */ /* 0x000f240000300a00 */
[----:B-----5:R-:W-:-:S02]  /*19620*/  IMAD.WIDE R122, R2, 0x4, R18 ;  /* 0x00000004027a7825 */ /* 0x020fc400078e0212 */
[----:B------:R-:W5:Y:S04]  /*19630*/  LDL.LU.64 R18, [R1+0x2b8] ;  /* 0x0002b80001127983 */ /* 0x000f680000300a00 */
[----:B------:R-:W5:Y:S01]  /*19640*/  LDL.LU.64 R64, [R1+0x2c0] ;  /* 0x0002c00001407983 */ /* 0x000f620000300a00 */
[----:B--2---:R-:W-:-:S03]  /*19650*/  IMAD.WIDE R124, R2, 0x4, R16 ;  /* 0x00000004027c7825 */ /* 0x004fc600078e0210 */
[----:B------:R-:W2:Y:S04]  /*19660*/  LDL.LU.64 R66, [R1+0x2c8] ;  /* 0x0002c80001427983 */ /* 0x000ea80000300a00 */
[----:B------:R-:W2:Y:S01]  /*19670*/  LDL.LU.64 R16, [R1+0x2d0] ;  /* 0x0002d00001107983 */ /* 0x000ea20000300a00 */
[----:B---3--:R-:W-:-:S03]  /*19680*/  IMAD.WIDE R130, R2, 0x4, R22 ;  /* 0x0000000402827825 */ /* 0x008fc600078e0216 */
[----:B------:R-:W3:Y:S04]  /*19690*/  LDL.LU.64 R22, [R1+0x2d8] ;  /* 0x0002d80001167983 */ /* 0x000ee80000300a00 */
[----:B------:R-:W3:Y:S01]  /*196a0*/  LDL.LU.64 R68, [R1+0x2e0] ;  /* 0x0002e00001447983 */ /* 0x000ee20000300a00 */
[----:B----4-:R-:W-:-:S03]  /*196b0*/  IMAD.WIDE R134, R2, 0x4, R24 ;  /* 0x0000000402867825 */ /* 0x010fc600078e0218 */
[----:B------:R-:W4:Y:S04]  /*196c0*/  LDL.LU.64 R70, [R1+0x2e8] ;  /* 0x0002e80001467983 */ /* 0x000f280000300a00 */
[----:B------:R-:W4:Y:S04]  /*196d0*/  LDL.LU.64 R24, [R1+0x2f0] ;  /* 0x0002f00001187983 */ /* 0x000f280000300a00 */
[----:B------:R-:W4:Y:S01]  /*196e0*/  LDL.LU.64 R28, [R1+0x2f8] ;  /* 0x0002f800011c7983 */ /* 0x000f220000300a00 */
[----:B------:R-:W-:-:S03]  /*196f0*/  IMAD.WIDE R140, R2, 0x4, R62 ;  /* 0x00000004028c7825 */ /* 0x000fc600078e023e */
[----:B------:R-:W4:Y:S01]  /*19700*/  LDL.LU.64 R72, [R1+0x300] ;  /* 0x0003000001487983 */ /* 0x000f220000300a00 */
[----:B------:R-:W-:-:S03]  /*19710*/  IMAD.WIDE R62, R2, 0x4, R20 ;  /* 0x00000004023e7825 */ /* 0x000fc600078e0214 */
[----:B------:R-:W4:Y:S01]  /*19720*/  LDL.LU.64 R20, [R1+0x308] ;  /* 0x0003080001147983 */ /* 0x000f220000300a00 */
[----:B-----5:R-:W-:-:S03]  /*19730*/  IMAD.WIDE R142, R2, 0x4, R18 ;  /* 0x00000004028e7825 */ /* 0x020fc600078e0212 */
[----:B------:R-:W5:Y:S01]  /*19740*/  LDL.LU.64 R18, [R1+0x310] ;  /* 0x0003100001127983 */ /* 0x000f620000300a00 */
[----:B--2---:R-:W-:-:S04]  /*19750*/  IMAD.WIDE R148, R2, 0x4, R66 ;  /* 0x0000000402947825 */ /* 0x004fc800078e0242 */
[C---:B------:R-:W-:Y:S02]  /*19760*/  IMAD.WIDE R66, R2.reuse, 0x4, R16 ;  /* 0x0000000402427825 */ /* 0x040fe400078e0210 */
[----:B------:R-:W2:Y:S04]  /*19770*/  LDL.LU.64 R16, [R1+0x318] ;  /* 0x0003180001107983 */ /* 0x000ea80000300a00 */
[----:B------:R-:W2:Y:S04]  /*19780*/  LDL.LU.64 R76, [R1+0x328] ;  /* 0x00032800014c7983 */ /* 0x000ea80000300a00 */
[----:B------:R-:W2:Y:S01]  /*19790*/  LDL.LU.64 R26, [R1+0x330] ;  /* 0x00033000011a7983 */ /* 0x000ea20000300a00 */
[----:B---3--:R-:W-:-:S03]  /*197a0*/  IMAD.WIDE R152, R2, 0x4, R22 ;  /* 0x0000000402987825 */ /* 0x008fc600078e0216 */
[----:B------:R-:W3:Y:S01]  /*197b0*/  LDL.LU.64 R22, [R1+0x340] ;  /* 0x0003400001167983 */ /* 0x000ee20000300a00 */
[----:B----4-:R-:W-:-:S04]  /*197c0*/  IMAD.WIDE R160, R2, 0x4, R70 ;  /* 0x0000000402a07825 */ /* 0x010fc800078e0246 */
[C---:B------:R-:W-:Y:S02]  /*197d0*/  IMAD.WIDE R70, R2.reuse, 0x4, R24 ;  /* 0x0000000402467825 */ /* 0x040fe400078e0218 */
[----:B------:R-:W4:Y:S02]  /*197e0*/  LDL.LU.64 R24, [R1+0x348] ;  /* 0x0003480001187983 */ /* 0x000f240000300a00 */
[C---:B------:R-:W-:Y:S02]  /*197f0*/  IMAD.WIDE R162, R2.reuse, 0x4, R28 ;  /* 0x0000000402a27825 */ /* 0x040fe400078e021c */
[----:B------:R-:W4:Y:S04]  /*19800*/  LDL.LU.64 R80, [R1+0x358] ;  /* 0x0003580001507983 */ /* 0x000f280000300a00 */
[----:B------:R-:W4:Y:S04]  /*19810*/  LDL.LU.64 R82, [R1+0x360] ;  /* 0x0003600001527983 */ /* 0x000f280000300a00 */
[----:B------:R-:W4:Y:S01]  /*19820*/  LDL.LU.64 R28, [R1+0x370] ;  /* 0x00037000011c7983 */ /* 0x000f220000300a00 */
[----:B------:R-:W-:-:S03]  /*19830*/  IMAD.WIDE R168, R2, 0x4, R20 ;  /* 0x0000000402a87825 */ /* 0x000fc600078e0214 */
[----:B------:R-:W4:Y:S01]  /*19840*/  LDL.LU.64 R190, [R1+0x378] ;  /* 0x0003780001be7983 */ /* 0x000f220000300a00 */
[----:B-----5:R-:W-:-:S04]  /*19850*/  IMAD.WIDE R74, R2, 0x4, R18 ;  /* 0x00000004024a7825 */ /* 0x020fc800078e0212 */
[C---:B--2---:R-:W-:Y:S02]  /*19860*/  IMAD.WIDE R172, R2.reuse, 0x4, R16 ;  /* 0x0000000402ac7825 */ /* 0x044fe400078e0210 */
[----:B------:R-:W2:Y:S04]  /*19870*/  LDL.LU.64 R16, [R1+0x380] ;  /* 0x0003800001107983 */ /* 0x000ea80000300a00 */
[----:B------:R-:W5:Y:S04]  /*19880*/  LDL.LU.64 R18, [R1+0x390] ;  /* 0x0003900001127983 */ /* 0x000f680000300a00 */
[----:B------:R-:W2:Y:S01]  /*19890*/  LDL.LU.64 R20, [R1+0x398] ;  /* 0x0003980001147983 */ /* 0x000ea20000300a00 */
[----:B---3--:R-:W-:-:S03]  /*198a0*/  IMAD.WIDE R78, R2, 0x4, R22 ;  /* 0x00000004024e7825 */ /* 0x008fc600078e0216 */
[----:B------:R-:W3:Y:S01]  /*198b0*/  LDL.LU.64 R6, [R1+0x3a0] ;  /* 0x0003a00001067983 */ /* 0x000ee20000300a00 */
[----:B------:R-:W-:-:S03]  /*198c0*/  IMAD.WIDE R178, R2, 0x4, R26 ;  /* 0x0000000402b27825 */ /* 0x000fc600078e021a */
[----:B------:R-:W2:Y:S01]  /*198d0*/  LDL.LU.64 R22, [R1+0x3b0] ;  /* 0x0003b00001167983 */ /* 0x000ea20000300a00 */
[----:B----4-:R-:W-:-:S03]  /*198e0*/  IMAD.WIDE R180, R2, 0x4, R24 ;  /* 0x0000000402b47825 */ /* 0x010fc600078e0218 */
[----:B------:R-:W4:Y:S04]  /*198f0*/  LDL.LU.64 R24, [R1+0x3b8] ;  /* 0x0003b80001187983 */ /* 0x000f280000300a00 */
[----:B------:R-:W2:Y:S04]  /*19900*/  LDL.LU.64 R26, [R1+0x3c8] ;  /* 0x0003c800011a7983 */ /* 0x000ea80000300a00 */
[----:B------:R-:W2:Y:S01]  /*19910*/  LDL.LU.64 R250, [R1+0x3d0] ;  /* 0x0003d00001fa7983 */ /* 0x000ea20000300a00 */
[----:B------:R-:W-:-:S04]  /*19920*/  IMAD.WIDE R186, R2, 0x4, R82 ;  /* 0x0000000402ba7825 */ /* 0x000fc800078e0252 */
[----:B------:R-:W-:Y:S02]  /*19930*/  IMAD.WIDE R82, R2, 0x4, R28 ;  /* 0x0000000402527825 */ /* 0x000fe400078e021c */
[----:B------:R-:W3:Y:S04]  /*19940*/  LDL.LU.64 R28, [R1+0x3d8] ;  /* 0x0003d800011c7983 */ /* 0x000ee80000300a00 */
[----:B------:R-:W3:Y:S04]  /*19950*/  LDL.LU.64 R32, [R1+0x3e8] ;  /* 0x0003e80001207983 */ /* 0x000ee80000300a00 */
[----:B------:R-:W3:Y:S04]  /*19960*/  LDL.LU.64 R184, [R1+0x3f0] ;  /* 0x0003f00001b87983 */ /* 0x000ee80000300a00 */
[----:B------:R-:W3:Y:S04]  /*19970*/  LDL.LU.64 R166, [R1+0x3f8] ;  /* 0x0003f80001a67983 */ /* 0x000ee80000300a00 */
[----:B------:R-:W3:Y:S04]  /*19980*/  LDL.LU.64 R112, [R1+0x408] ;  /* 0x0004080001707983 */ /* 0x000ee80000300a00 */
[----:B------:R-:W3:Y:S04]  /*19990*/  LDL.LU.64 R196, [R1+0x410] ;  /* 0x0004100001c47983 */ /* 0x000ee80000300a00 */
[----:B------:R-:W3:Y:S04]  /*199a0*/  LDL.LU.64 R242, [R1+0x420] ;  /* 0x0004200001f27983 */ /* 0x000ee80000300a00 */
[----:B------:R-:W3:Y:S01]  /*199b0*/  LDL.LU.64 R146, [R1+0x428] ;  /* 0x0004280001927983 */ /* 0x000ee20000300a00 */
[----:B------:R-:W-:Y:S01]  /*199c0*/  IMAD.SHL.U32 R95, R94, 0x4, RZ ;  /* 0x000000045e5f7824 */ /* 0x000fe200078e00ff */
[----:B------:R-:W-:-:S02]  /*199d0*/  ISETP.GE.U32.AND P0, PT, R0, 0x7ffffef8, PT ;  /* 0x7ffffef80000780c */ /* 0x000fc40003f06070 */
[----:B------:R-:W-:Y:S02]  /*199e0*/  IADD3 R0, R252, -0xcd, RZ ;  /* 0xffffff33fc007810 */ /* 0x000fe40007ffe0ff */
[----:B------:R-:W-:Y:S01]  /*199f0*/  @!PT LDS RZ, [RZ] ;  /* 0x00000000fffff984 */ /* 0x000fe20000000800 */
[----:B------:R-:W-:Y:S01]  /*19a00*/  @!PT LDS RZ, [RZ] ;  /* 0x00000000fffff984 */ /* 0x000fe20000000800 */
[----:B------:R-:W-:Y:S01]  /*19a10*/  @!PT LDS RZ, [RZ] ;  /* 0x00000000fffff984 */ /* 0x000fe20000000800 */
        /* <DEDUP_REMOVED lines=16> */
[----:B--2---:R-:W-:Y:S01]  /*19b20*/  IMAD.WIDE R4, R2, 0x4, R250 ;  /* 0x0000000402047825 */ /* 0x004fe200078e02fa */
[----:B------:R-:W-:-:S02]  /*19b30*/  ISETP.GE.U32.AND P0, PT, R0, 0x7ffffeec, PT ;  /* 0x7ffffeec0000780c */ /* 0x000fc40003f06070 */
[----:B------:R-:W2:Y:S01]  /*19b40*/  LDL.LU.64 R250, [R1+0x430] ;  /* 0x0004300001fa7983 */ /* 0x000ea20000300a00 */
[----:B------:R-:W-:-:S03]  /*19b50*/  IADD3 R0, R252, -0xd9, RZ ;  /* 0xffffff27fc007810 */ /* 0x000fc60007ffe0ff */
[----:B------:R1:W-:Y:S04]  /*19b60*/  LDGSTS.E [R95+0x66000], [R100.64], !P6 ;  /* 0x66000000645f7fae */ /* 0x0003e8000f121844 */
[----:B------:R1:W-:Y:S04]  /*19b70*/  LDGSTS.E [R95+0x66200], [R44.64], !P6 ;  /* 0x662000002c5f7fae */ /* 0x0003e8000f121844 */
[----:B------:R1:W-:Y:S04]  /*19b80*/  LDGSTS.E [R95+0x66400], [R106.64], !P6 ;  /* 0x664000006a5f7fae */ /* 0x0003e8000f121844 */
[----:B------:R1:W-:Y:S01]  /*19b90*/  LDGSTS.E [R95+0x66600], [R46.64], !P6 ;  /* 0x666000002e5f7fae */ /* 0x0003e2000f121844 */
[----:B------:R-:W-:-:S02]  /*19ba0*/  ISETP.GE.U32.AND P6, PT, R0, 0x7ffffee8, PT ;  /* 0x7ffffee80000780c */ /* 0x000fc40003fc6070 */
[----:B------:R-:W-:Y:S01]  /*19bb0*/  IADD3 R0, R252, -0xdd, RZ ;  /* 0xffffff23fc007810 */ /* 0x000fe20007ffe0ff */
[----:B------:R1:W-:Y:S01]  /*19bc0*/  LDGSTS.E [R95+0x68000], [R108.64], !P4 ;  /* 0x680000006c5f7fae */ /* 0x0003e2000e121844 */
[----:B------:R-:W-:-:S03]  /*19bd0*/  IMAD.WIDE R52, R2, 0x4, R52 ;  /* 0x0000000402347825 */ /* 0x000fc600078e0234 */
[----:B------:R1:W-:Y:S01]  /*19be0*/  LDGSTS.E [R95+0x68200], [R48.64], !P4 ;  /* 0x68200000305f7fae */ /* 0x0003e2000e121844 */
[----:B------:R-:W-:-:S03]  /*19bf0*/  IMAD.WIDE R54, R2, 0x4, R54 ;  /* 0x0000000402367825 */ /* 0x000fc600078e0236 */
[----:B------:R1:W-:Y:S04]  /*19c00*/  LDGSTS.E [R95+0x68400], [R114.64], !P4 ;  /* 0x68400000725f7fae */ /* 0x0003e8000e121844 */
[----:B------:R1:W-:Y:S01]  /*19c10*/  LDGSTS.E [R95+0x68600], [R50.64], !P4 ;  /* 0x68600000325f7fae */ /* 0x0003e2000e121844 */
[----:B------:R-:W-:Y:S01]  /*19c20*/  ISETP.GE.U32.AND P4, PT, R0, 0x7ffffee4, PT ;  /* 0x7ffffee40000780c */ /* 0x000fe20003f86070 */
[----:B------:R-:W-:Y:S01]  /*19c30*/  IMAD.WIDE R56, R2, 0x4, R56 ;  /* 0x0000000402387825 */ /* 0x000fe200078e0238 */
[----:B------:R-:W-:Y:S01]  /*19c40*/  IADD3 R0, R252, -0xe1, RZ ;  /* 0xffffff1ffc007810 */ /* 0x000fe20007ffe0ff */
[----:B------:R1:W-:Y:S02]  /*19c50*/  LDGSTS.E [R95+0x6a000], [R118.64], !P0 ;  /* 0x6a000000765f7fae */ /* 0x0003e4000c121844 */
[----:B------:R-:W-:-:S02]  /*19c60*/  IMAD.WIDE R58, R2, 0x4, R58 ;  /* 0x00000004023a7825 */ /* 0x000fc400078e023a */
[----:B------:R1:W-:Y:S04]  /*19c70*/  LDGSTS.E [R95+0x6a200], [R52.64], !P0 ;  /* 0x6a200000345f7fae */ /* 0x0003e8000c121844 */
[----:B------:R1:W-:Y:S01]  /*19c80*/  LDGSTS.E [R95+0x6a400], [R122.64], !P0 ;  /* 0x6a4000007a5f7fae */ /* 0x0003e2000c121844 */
[----:B------:R-:W-:-:S03]  /*19c90*/  IMAD.WIDE R60, R2, 0x4, R60 ;  /* 0x00000004023c7825 */ /* 0x000fc600078e023c */
        /* <DEDUP_REMOVED lines=11> */
[----:B------:R1:W-:Y:S04]  /*19d50*/  LDGSTS.E [R95+0x6e200], [R60.64], !P4 ;  /* 0x6e2000003c5f7fae */ /* 0x0003e8000e121844 */
[----:B------:R1:W-:Y:S04]  /*19d60*/  LDGSTS.E [R95+0x6e400], [R140.64], !P4 ;  /* 0x6e4000008c5f7fae */ /* 0x0003e8000e121844 */
[----:B------:R1:W-:Y:S01]  /*19d70*/  LDGSTS.E [R95+0x6e600], [R62.64], !P4 ;  /* 0x6e6000003e5f7fae */ /* 0x0003e2000e121844 */
[----:B------:R-:W-:Y:S01]  /*19d80*/  ISETP.GE.U32.AND P4, PT, R0, 0x7ffffed8, PT ;  /* 0x7ffffed80000780c */ /* 0x000fe20003f86070 */
[----:B------:R-:W-:Y:S01]  /*19d90*/  IMAD.WIDE R68, R2, 0x4, R68 ;  /* 0x0000000402447825 */ /* 0x000fe200078e0244 */
[----:B------:R-:W-:Y:S01]  /*19da0*/  IADD3 R0, R252, -0xed, RZ ;  /* 0xffffff13fc007810 */ /* 0x000fe20007ffe0ff */
[----:B------:R1:W-:Y:S04]  /*19db0*/  LDGSTS.E [R95+0x70000], [R142.64], !P0 ;  /* 0x700000008e5f7fae */ /* 0x0003e8000c121844 */
        /* <DEDUP_REMOVED lines=20> */
[----:B------:R1:W-:Y:S02]  /*19f00*/  LDGSTS.E [R95+0x76000], [R172.64], !P0 ;  /* 0x76000000ac5f7fae */ /* 0x0003e4000c121844 */
[----:B---3--:R-:W-:-:S02]  /*19f10*/  IMAD.WIDE R244, R2, 0x4, R32 ;  /* 0x0000000402f47825 */ /* 0x008fc400078e0220 */
[----:B------:R1:W-:Y:S04]  /*19f20*/  LDGSTS.E [R95+0x76200], [R76.64], !P0 ;  /* 0x762000004c5f7fae */ /* 0x0003e8000c121844 */
[----:B------:R1:W-:Y:S01]  /*19f30*/  LDGSTS.E [R95+0x76400], [R178.64], !P0 ;  /* 0x76400000b25f7fae */ /* 0x0003e2000c121844 */
[----:B------:R-:W-:-:S03]  /*19f40*/  IMAD.WIDE R190, R2, 0x4, R190 ;  /* 0x0000000402be7825 */ /* 0x000fc600078e02be */
[----:B------:R1:W-:Y:S01]  /*19f50*/  LDGSTS.E [R95+0x76600], [R78.64], !P0 ;  /* 0x766000004e5f7fae */ /* 0x0003e2000c121844 */
[----:B------:R-:W-:-:S03]  /*19f60*/  ISETP.GE.U32.AND P0, PT, R0, 0x7ffffec8, PT ;  /* 0x7ffffec80000780c */ /* 0x000fc60003f06070 */
[----:B------:R-:W3:Y:S01]  /*19f70*/  LDL.LU.64 R128, [R1+0x440] ;  /* 0x0004400001807983 */ /* 0x000ee20000300a00 */
[----:B------:R-:W-:Y:S01]  /*19f80*/  IADD3 R0, R252, -0xfd, RZ ;  /* 0xffffff03fc007810 */ /* 0x000fe20007ffe0ff */
[C---:B------:R-:W-:Y:S02]  /*19f90*/  IMAD.WIDE R16, R2.reuse, 0x4, R16 ;  /* 0x0000000402107825 */ /* 0x040fe400078e0210 */
[----:B------:R-:W3:Y:S01]  /*19fa0*/  LDL.LU.64 R32, [R1+0x448] ;  /* 0x0004480001207983 */ /* 0x000ee20000300a00 */
[----:B------:R-:W-:Y:S01]  /*19fb0*/  LOP3.LUT R13, R13, 0x7f, RZ, 0xc0, !PT ;  /* 0x0000007f0d0d7812 */ /* 0x000fe200078ec0ff */
[C---:B-----5:R-:W-:Y:S02]  /*19fc0*/  IMAD.WIDE R18, R2.reuse, 0x4, R18 ;  /* 0x0000000402127825 */ /* 0x060fe400078e0212 */
[----:B------:R1:W-:Y:S02]  /*19fd0*/  LDGSTS.E [R95+0x78000], [R180.64], !P6 ;  /* 0x78000000b45f7fae */ /* 0x0003e4000f121844 */
[----:B------:R-:W-:-:S02]  /*19fe0*/  IMAD.WIDE R20, R2, 0x4, R20 ;  /* 0x0000000402147825 */ /* 0x000fc400078e0214 */
[----:B------:R1:W-:Y:S04]  /*19ff0*/  LDGSTS.E [R95+0x78200], [R80.64], !P6 ;  /* 0x78200000505f7fae */ /* 0x0003e8000f121844 */
[----:B------:R1:W-:Y:S01]  /*1a000*/  LDGSTS.E [R95+0x78400], [R186.64], !P6 ;  /* 0x78400000ba5f7fae */ /* 0x0003e2000f121844 */
[----:B------:R-:W-:-:S03]  /*1a010*/  IMAD.WIDE R246, R2, 0x4, R184 ;  /* 0x0000000402f67825 */ /* 0x000fc600078e02b8 */
[----:B------:R1:W-:Y:S01]  /*1a020*/  LDGSTS.E [R95+0x78600], [R82.64], !P6 ;  /* 0x78600000525f7fae */ /* 0x0003e2000f121844 */
[----:B------:R-:W-:Y:S01]  /*1a030*/  ISETP.GE.U32.AND P6, PT, R0, 0x7ffffec4, PT ;  /* 0x7ffffec40000780c */ /* 0x000fe20003fc6070 */
[----:B------:R-:W-:Y:S01]  /*1a040*/  IMAD.WIDE R248, R2, 0x4, R166 ;  /* 0x0000000402f87825 */ /* 0x000fe200078e02a6 */
[----:B------:R-:W-:Y:S01]  /*1a050*/  IADD3 R0, R252, -0xc2, RZ ;  /* 0xffffff3efc007810 */ /* 0x000fe20007ffe0ff */
[----:B------:R1:W-:Y:S02]  /*1a060*/  LDGSTS.E [R95+0x7a000], [R190.64], !P4 ;  /* 0x7a000000be5f7fae */ /* 0x0003e4000e121844 */
[----:B------:R-:W-:Y:S02]  /*1a070*/  IMAD.SHL.U32 R185, R13, 0x4, RZ ;  /* 0x000000040db97824 */ /* 0x000fe400078e00ff */
[----:B------:R1:W-:Y:S01]  /*1a080*/  LDGSTS.E [R95+0x7a200], [R16.64], !P4 ;  /* 0x7a200000105f7fae */ /* 0x0003e2000e121844 */
[----:B------:R-:W-:-:S03]  /*1a090*/  IMAD.WIDE R6, R2, 0x4, R6 ;  /* 0x0000000402067825 */ /* 0x000fc600078e0206 */
[----:B------:R-:W5:Y:S01]  /*1a0a0*/  LDL.LU.64 R214, [R1+0x450] ;  /* 0x0004500001d67983 */ /* 0x000f620000300a00 */
[----:B------:R-:W-:-:S03]  /*1a0b0*/  IMAD.WIDE R22, R2, 0x4, R22 ;  /* 0x0000000402167825 */ /* 0x000fc600078e0216 */
[----:B------:R1:W-:Y:S04]  /*1a0c0*/  LDGSTS.E [R95+0x7a400], [R18.64], !P4 ;  /* 0x7a400000125f7fae */ /* 0x0003e8000e121844 */
[----:B------:R-:W5:Y:S01]  /*1a0d0*/  LDL.LU.64 R166, [R1+0x460] ;  /* 0x0004600001a67983 */ /* 0x000f620000300a00 */
[----:B----4-:R-:W-:-:S03]  /*1a0e0*/  IMAD.WIDE R24, R2, 0x4, R24 ;  /* 0x0000000402187825 */ /* 0x010fc600078e0218 */
[----:B------:R1:W-:Y:S01]  /*1a0f0*/  LDGSTS.E [R95+0x7a600], [R20.64], !P4 ;  /* 0x7a600000145f7fae */ /* 0x0003e2000e121844 */
[----:B------:R-:W-:-:S03]  /*1a100*/  ISETP.GE.U32.AND P4, PT, R0, 0x7ffffeff, PT ;  /* 0x7ffffeff0000780c */ /* 0x000fc60003f86070 */
[----:B------:R-:W4:Y:S01]  /*1a110*/  LDL.LU.64 R12, [R1+0x468] ;  /* 0x00046800010c7983 */ /* 0x000f220000300a00 */
[----:B------:R-:W-:-:S03]  /*1a120*/  IMAD.WIDE R26, R2, 0x4, R26 ;  /* 0x00000004021a7825 */ /* 0x000fc600078e021a */
[----:B------:R1:W-:Y:S01]  /*1a130*/  LDGSTS.E [R95+0x7c000], [R6.64], !P0 ;  /* 0x7c000000065f7fae */ /* 0x0003e2000c121844 */
[----:B------:R-:W-:-:S03]  /*1a140*/  IMAD.WIDE R216, R2, 0x4, R112 ;  /* 0x0000000402d87825 */ /* 0x000fc600078e0270 */
[----:B------:R-:W4:Y:S01]  /*1a150*/  LDL.LU.64 R112, [R1+0x478] ;  /* 0x0004780001707983 */ /* 0x000f220000300a00 */
[C---:B------:R-:W-:Y:S01]  /*1a160*/  IMAD.WIDE R28, R2.reuse, 0x4, R28 ;  /* 0x00000004021c7825 */ /* 0x040fe200078e021c */
[----:B------:R-:W-:Y:S02]  /*1a170*/  LOP3.LUT R185, R185, 0x20, RZ, 0x3c, !PT ;  /* 0x00000020b9b97812 */ /* 0x000fe400078e3cff */
[----:B------:R1:W-:Y:S01]  /*1a180*/  LDGSTS.E [R95+0x7c200], [R22.64], !P0 ;  /* 0x7c200000165f7fae */ /* 0x0003e2000c121844 */
[----:B------:R-:W-:-:S03]  /*1a190*/  IMAD.WIDE R208, R2, 0x4, R196 ;  /* 0x0000000402d07825 */ /* 0x000fc600078e02c4 */
[----:B------:R1:W-:Y:S01]  /*1a1a0*/  LDGSTS.E [R95+0x7c400], [R24.64], !P0 ;  /* 0x7c400000185f7fae */ /* 0x0003e2000c121844 */
[----:B------:R-:W-:-:S03]  /*1a1b0*/  IMAD.WIDE R196, R2, 0x4, R242 ;  /* 0x0000000402c47825 */ /* 0x000fc600078e02f2 */
[----:B------:R1:W-:Y:S04]  /*1a1c0*/  LDGSTS.E [R95+0x7c600], [R26.64], !P0 ;  /* 0x7c6000001a5f7fae */ /* 0x0003e8000c121844 */
[----:B------:R1:W-:Y:S04]  /*1a1d0*/  LDGSTS.E [R95+0x7e000], [R4.64], !P6 ;  /* 0x7e000000045f7fae */ /* 0x0003e8000f121844 */
[----:B------:R1:W-:Y:S04]  /*1a1e0*/  LDGSTS.E [R95+0x7e200], [R28.64], !P6 ;  /* 0x7e2000001c5f7fae */ /* 0x0003e8000f121844 */
[----:B------:R1:W-:Y:S04]  /*1a1f0*/  LDGSTS.E [R95+0x7e400], [R244.64], !P6 ;  /* 0x7e400000f45f7fae */ /* 0x0003e8000f121844 */
[----:B------:R1:W-:Y:S04]  /*1a200*/  LDGSTS.E [R95+0x7e600], [R246.64], !P6 ;  /* 0x7e600000f65f7fae */ /* 0x0003e8000f121844 */
[----:B------:R1:W-:Y:S04]  /*1a210*/  STL.64 [R1], R216 ;  /* 0x000000d801007387 */ /* 0x0003e80000100a00 */
[----:B------:R1:W-:Y:S04]  /*1a220*/  LDGSTS.E [R185+0x60800], [R248.64], !P4 ;  /* 0x60800000f8b97fae */ /* 0x0003e8000e121844 */
[----:B------:R1:W-:Y:S04]  /*1a230*/  LDGSTS.E [R185+0x60a00], [R216.64], !P4 ;  /* 0x60a00000d8b97fae */ /* 0x0003e8000e121844 */
[----:B------:R1:W-:Y:S04]  /*1a240*/  STL.64 [R1+0x10], R208 ;  /* 0x000010d001007387 */ /* 0x0003e80000100a00 */
[----:B------:R2:W-:Y:S04]  /*1a250*/  STL.64 [R1+0x20], R196 ;  /* 0x000020c401007387 */ /* 0x0005e80000100a00 */
[----:B------:R1:W-:Y:S02]  /*1a260*/  LDGSTS.E [R185+0x60c00], [R208.64], !P4 ;  /* 0x60c00000d0b97fae */ /* 0x0003e4000e121844 */
[----:B-1----:R-:W-:-:S02]  /*1a270*/  IMAD.WIDE R216, R2, 0x4, R146 ;  /* 0x0000000402d87825 */ /* 0x002fc400078e0292 */
[----:B------:R2:W-:Y:S04]  /*1a280*/  LDGSTS.E [R185+0x60e00], [R196.64], !P4 ;  /* 0x60e00000c4b97fae */ /* 0x0005e8000e121844 */
[----:B------:R-:W4:Y:S04]  /*1a290*/  LDL.LU.64 R208, [R1+0x480] ;  /* 0x0004800001d07983 */ /* 0x000f280000300a00 */
[----:B------:R-:W4:Y:S04]  /*1a2a0*/  LDL.LU.64 R242, [R1+0x488] ;  /* 0x0004880001f27983 */ /* 0x000f280000300a00 */
[----:B------:R-:W4:Y:S01]  /*1a2b0*/  LDL.LU.64 R146, [R1+0x498] ;  /* 0x0004980001927983 */ /* 0x000f220000300a00 */
[----:B--2---:R-:W-:-:S03]  /*1a2c0*/  IMAD.WIDE R196, R2, 0x4, R250 ;  /* 0x0000000402c47825 */ /* 0x004fc600078e02fa */
[----:B------:R-:W4:Y:S01]  /*1a2d0*/  LDL.LU.64 R250, [R1+0x4a0] ;  /* 0x0004a00001fa7983 */ /* 0x000f220000300a00 */
[----:B------:R-:W-:-:S04]  /*1a2e0*/  IADD3 R0, R252, -0xc6, RZ ;  /* 0xffffff3afc007810 */ /* 0x000fc80007ffe0ff */
[----:B------:R-:W-:Y:S01]  /*1a2f0*/  ISETP.GE.U32.AND P0, PT, R0, 0x7ffffefb, PT ;  /* 0x7ffffefb0000780c */ /* 0x000fe20003f06070 */
[----:B------:R-:W-:Y:S01]  /*1a300*/  STL.64 [R1+0x18], R216 ;  /* 0x000018d801007387 */ /* 0x000fe20000100a00 */
[----:B------:R-:W-:-:S03]  /*1a310*/  IADD3 R0, R252, -0xca, RZ ;  /* 0xffffff36fc007810 */ /* 0x000fc60007ffe0ff */
[----:B------:R1:W-:Y:S01]  /*1a320*/  STL.64 [R1+0x30], R196 ;  /* 0x000030c401007387 */ /* 0x0003e20000100a00 */
[----:B------:R-:W-:-:S07]  /*1a330*/  ISETP.GE.U32.AND P6, PT, R0, 0x7ffffef7, PT ;  /* 0x7ffffef70000780c */ /* 0x000fce0003fc6070 */
[----:B------:R5:W-:Y:S04]  /*1a340*/  LDGSTS.E [R185+0x62800], [R216.64], !P0 ;  /* 0x62800000d8b97fae */ /* 0x000be8000c121844 */
[----:B------:R1:W-:Y:S01]  /*1a350*/  LDGSTS.E [R185+0x62a00], [R196.64], !P0 ;  /* 0x62a00000c4b97fae */ /* 0x0003e2000c121844 */
[----:B------:R-:W-:-:S04]  /*1a360*/  IADD3 R0, R252, -0xce, RZ ;  /* 0xffffff32fc007810 */ /* 0x000fc80007ffe0ff */
[----:B------:R-:W-:Y:S01]  /*1a370*/  ISETP.GE.U32.AND P4, PT, R0, 0x7ffffef3, PT ;  /* 0x7ffffef30000780c */ /* 0x000fe20003f86070 */
[----:B---3--:R-:W-:-:S04]  /*1a380*/  IMAD.WIDE R128, R2, 0x4, R128 ;  /* 0x0000000402807825 */ /* 0x008fc800078e0280 */
[C---:B------:R-:W-:Y:S01]  /*1a390*/  IMAD.WIDE R32, R2.reuse, 0x4, R32 ;  /* 0x0000000402207825 */ /* 0x040fe200078e0220 */
[----:B------:R3:W-:Y:S04]  /*1a3a0*/  STL.64 [R1+0x38], R128 ;  /* 0x0000388001007387 */ /* 0x0007e80000100a00 */
[----:B------:R3:W-:Y:S04]  /*1a3b0*/  STL.64 [R1+0x50], R32 ;  /* 0x0000502001007387 */ /* 0x0007e80000100a00 */
[----:B-1----:R-:W2:Y:S04]  /*1a3c0*/  LDL.LU.64 R196, [R1+0x4a8] ;  /* 0x0004a80001c47983 */ /* 0x002ea80000300a00 */
[----:B------:R3:W-:Y:S04]  /*1a3d0*/  LDGSTS.E [R185+0x62c00], [R128.64], !P0 ;  /* 0x62c0000080b97fae */ /* 0x0007e8000c121844 */
[----:B------:R1:W-:Y:S04]  /*1a3e0*/  LDGSTS.E [R185+0x62e00], [R32.64], !P0 ;  /* 0x62e0000020b97fae */ /* 0x0003e8000c121844 */
[----:B---3--:R-:W3:Y:S01]  /*1a3f0*/  LDL.LU.64 R128, [R1+0x4b8] ;  /* 0x0004b80001807983 */ /* 0x008ee20000300a00 */
[----:B-----5:R-:W-:-:S03]  /*1a400*/  IMAD.WIDE R216, R2, 0x4, R214 ;  /* 0x0000000402d87825 */ /* 0x020fc600078e02d6 */
[----:B-1----:R-:W5:Y:S04]  /*1a410*/  LDL.LU.64 R32, [R1+0x4c0] ;  /* 0x0004c00001207983 */ /* 0x002f680000300a00 */
[----:B------:R1:W-:Y:S01]  /*1a420*/  LDGSTS.E [R185+0x64800], [R216.64], !P6 ;  /* 0x64800000d8b97fae */ /* 0x0003e2000f121844 */
[----:B------:R-:W-:-:S05]  /*1a430*/  IMAD.WIDE R214, R2, 0x4, R166 ;  /* 0x0000000402d67825 */ /* 0x000fca00078e02a6 */
[----:B------:R1:W-:Y:S01]  /*1a440*/  LDGSTS.E [R185+0x64a00], [R214.64], !P6 ;  /* 0x64a00000d6b97fae */ /* 0x0003e2000f121844 */
[----:B----4-:R-:W-:-:S03]  /*1a450*/  IMAD.WIDE R166, R2, 0x4, R12 ;  /* 0x0000000402a67825 */ /* 0x010fc600078e020c */
[----:B------:R-:W4:Y:S04]  /*1a460*/  LDL.LU.64 R12, [R1+0x4d0] ;  /* 0x0004d000010c7983 */ /* 0x000f280000300a00 */
[----:B------:R-:W-:Y:S01]  /*1a470*/  STL.64 [R1+0x40], R216 ;  /* 0x000040d801007387 */ /* 0x000fe20000100a00 */
[----:B------:R-:W-:-:S03]  /*1a480*/  IMAD.WIDE R112, R2, 0x4, R112 ;  /* 0x0000000402707825 */ /* 0x000fc600078e0270 */
[----:B------:R1:W-:Y:S04]  /*1a490*/  STL.64 [R1+0x58], R214 ;  /* 0x000058d601007387 */ /* 0x0003e80000100a00 */
[----:B------:R1:W-:Y:S04]  /*1a4a0*/  STL.64 [R1+0x68], R166 ;  /* 0x000068a601007387 */ /* 0x0003e80000100a00 */
[----:B------:R1:W-:Y:S04]  /*1a4b0*/  STL.64 [R1+0xa0], R112 ;  /* 0x0000a07001007387 */ /* 0x0003e80000100a00 */
[----:B------:R1:W-:Y:S04]  /*1a4c0*/  LDGSTS.E [R185+0x64c00], [R166.64], !P6 ;  /* 0x64c00000a6b97fae */ /* 0x0003e8000f121844 */
[----:B-1----:R-:W4:Y:S04]  /*1a4d0*/  LDL.LU.64 R214, [R1+0x4d8] ;  /* 0x0004d80001d67983 */ /* 0x002f280000300a00 */
[----:B------:R1:W-:Y:S04]  /*1a4e0*/  LDGSTS.E [R185+0x64e00], [R112.64], !P6 ;  /* 0x64e0000070b97fae */ /* 0x0003e8000f121844 */
[----:B------:R-:W4:Y:S04]  /*1a4f0*/  LDL.LU.64 R166, [R1+0x4e0] ;  /* 0x0004e00001a67983 */ /* 0x000f280000300a00 */
[----:B-1----:R-:W4:Y:S01]  /*1a500*/  LDL.LU.64 R112, [R1+0x4e8] ;  /* 0x0004e80001707983 */ /* 0x002f220000300a00 */
[----:B------:R-:W-:-:S04]  /*1a510*/  IMAD.WIDE R220, R2, 0x4, R208 ;  /* 0x0000000402dc7825 */ /* 0x000fc800078e02d0 */
[C---:B------:R-:W-:Y:S01]  /*1a520*/  IMAD.WIDE R216, R2.reuse, 0x4, R242 ;  /* 0x0000000402d87825 */ /* 0x040fe200078e02f2 */
[----:B------:R1:W-:Y:S04]  /*1a530*/  LDGSTS.E [R185+0x66800], [R220.64], !P4 ;  /* 0x66800000dcb97fae */ /* 0x0003e8000e121844 */
[----:B------:R-:W4:Y:S01]  /*1a540*/  LDL.LU.64 R242, [R1+0x4f0] ;  /* 0x0004f00001f27983 */ /* 0x000f220000300a00 */
[----:B------:R-:W-:-:S03]  /*1a550*/  IMAD.WIDE R208, R2, 0x4, R146 ;  /* 0x0000000402d07825 */ /* 0x000fc600078e0292 */
[----:B------:R-:W-:Y:S04]  /*1a560*/  STL.64 [R1+0x78], R220 ;  /* 0x000078dc01007387 */ /* 0x000fe80000100a00 */
[----:B------:R-:W-:Y:S04]  /*1a570*/  STL.64 [R1+0xa8], R216 ;  /* 0x0000a8d801007387 */ /* 0x000fe80000100a00 */
[----:B------:R2:W-:Y:S04]  /*1a580*/  LDGSTS.E [R185+0x66a00], [R216.64], !P4 ;  /* 0x66a00000d8b97fae */ /* 0x0005e8000e121844 */
[----:B------:R-:W-:Y:S04]  /*1a590*/  STL.64 [R1+0xb8], R208 ;  /* 0x0000b8d001007387 */ /* 0x000fe80000100a00 */
[----:B------:R3:W-:Y:S01]  /*1a5a0*/  LDGSTS.E [R185+0x66c00], [R208.64], !P4 ;  /* 0x66c00000d0b97fae */ /* 0x0007e2000e121844 */
[----:B------:R-:W-:-:S05]  /*1a5b0*/  IMAD.WIDE R146, R2, 0x4, R250 ;  /* 0x0000000402927825 */ /* 0x000fca00078e02fa */
[----:B------:R1:W-:Y:S04]  /*1a5c0*/  STL.64 [R1+0x1c0], R146 ;  /* 0x0001c09201007387 */ /* 0x0003e80000100a00 */
[----:B------:R1:W-:Y:S04]  /*1a5d0*/  LDGSTS.E [R185+0x66e00], [R146.64], !P4 ;  /* 0x66e0000092b97fae */ /* 0x0003e8000e121844 */
[----:B-1----:R-:W4:Y:S04]  /*1a5e0*/  LDL.LU.64 R146, [R1+0x4f8] ;  /* 0x0004f80001927983 */ /* 0x002f280000300a00 */
[----:B------:R-:W4:Y:S01]  /*1a5f0*/  LDL.LU.64 R250, [R1+0x500] ;  /* 0x0005000001fa7983 */ /* 0x000f220000300a00 */
[----:B------:R-:W-:-:S04]  /*1a600*/  IADD3 R0, R252, -0xd2, RZ ;  /* 0xffffff2efc007810 */ /* 0x000fc80007ffe0ff */
[----:B------:R-:W-:Y:S02]  /*1a610*/  ISETP.GE.U32.AND P0, PT, R0, 0x7ffffeef, PT ;  /* 0x7ffffeef0000780c */ /* 0x000fe40003f06070 */
[----:B------:R-:W-:-:S04]  /*1a620*/  IADD3 R0, R252, -0xd6, RZ ;  /* 0xffffff2afc007810 */ /* 0x000fc80007ffe0ff */
[----:B------:R-:W-:Y:S01]  /*1a630*/  ISETP.GE.U32.AND P6, PT, R0, 0x7ffffeeb, PT ;  /* 0x7ffffeeb0000780c */ /* 0x000fe20003fc6070 */
[----:B--2---:R-:W-:-:S06]  /*1a640*/  IMAD.WIDE R216, R2, 0x4, R196 ;  /* 0x0000000402d87825 */ /* 0x004fcc00078e02c4 */
[----:B------:R1:W-:Y:S01]  /*1a650*/  LDGSTS.E [R185+0x68800], [R216.64], !P0 ;  /* 0x68800000d8b97fae */ /* 0x0003e2000c121844 */
[----:B---3--:R-:W-:-:S03]  /*1a660*/  IMAD.WIDE R208, R2, 0x4, R128 ;  /* 0x0000000402d07825 */ /* 0x008fc600078e0280 */
[----:B------:R-:W2:Y:S01]  /*1a670*/  LDL.LU.64 R128, [R1+0x508] ;  /* 0x0005080001807983 */ /* 0x000ea20000300a00 */
[----:B-----5:R-:W-:-:S03]  /*1a680*/  IMAD.WIDE R196, R2, 0x4, R32 ;  /* 0x0000000402c47825 */ /* 0x020fc600078e0220 */
[----:B------:R-:W-:Y:S04]  /*1a690*/  STL.64 [R1+0xc0], R216 ;  /* 0x0000c0d801007387 */ /* 0x000fe80000100a00 */
[----:B------:R-:W3:Y:S04]  /*1a6a0*/  LDL.LU.64 R32, [R1+0x510] ;  /* 0x0005100001207983 */ /* 0x000ee80000300a00 */
[----:B------:R5:W-:Y:S01]  /*1a6b0*/  STL.64 [R1+0x1d8], R208 ;  /* 0x0001d8d001007387 */ /* 0x000be20000100a00 */
[----:B----4-:R-:W-:-:S03]  /*1a6c0*/  IMAD.WIDE R12, R2, 0x4, R12 ;  /* 0x00000004020c7825 */ /* 0x010fc600078e020c */
[----:B------:R4:W-:Y:S04]  /*1a6d0*/  STL.64 [R1+0x1e0], R196 ;  /* 0x0001e0c401007387 */ /* 0x0009e80000100a00 */
[----:B------:R5:W-:Y:S04]  /*1a6e0*/  LDGSTS.E [R185+0x68a00], [R208.64], !P0 ;  /* 0x68a00000d0b97fae */ /* 0x000be8000c121844 */
[----:B------:R1:W-:Y:S04]  /*1a6f0*/  STL.64 [R1+0x208], R12 ;  /* 0x0002080c01007387 */ /* 0x0003e80000100a00 */
[----:B------:R4:W-:Y:S04]  /*1a700*/  LDGSTS.E [R185+0x68c00], [R196.64], !P0 ;  /* 0x68c00000c4b97fae */ /* 0x0009e8000c121844 */
[----:B-----5:R-:W5:Y:S04]  /*1a710*/  LDL.LU.64 R208, [R1+0x518] ;  /* 0x0005180001d07983 */ /* 0x020f680000300a00 */
[----:B------:R1:W-:Y:S04]  /*1a720*/  LDGSTS.E [R185+0x68e00], [R12.64], !P0 ;  /* 0x68e000000cb97fae */ /* 0x0003e8000c121844 */
[----:B----4-:R-:W4:Y:S01]  /*1a730*/  LDL.LU.64 R196, [R1+0x520] ;  /* 0x0005200001c47983 */ /* 0x010f220000300a00 */
[----:B------:R-:W-:-:S05]  /*1a740*/  IMAD.WIDE R220, R2, 0x4, R214 ;  /* 0x0000000402dc7825 */ /* 0x000fca00078e02d6 */
[----:B------:R2:W-:Y:S04]  /*1a750*/  LDGSTS.E [R185+0x6a800], [R220.64], !P6 ;  /* 0x6a800000dcb97fae */ /* 0x0005e8000f121844 */
[----:B-1----:R-:W4:Y:S01]  /*1a760*/  LDL.LU.64 R12, [R1+0x528] ;  /* 0x00052800010c7983 */ /* 0x002f220000300a00 */
[----:B------:R-:W-:-:S04]  /*1a770*/  IMAD.WIDE R216, R2, 0x4, R166 ;  /* 0x0000000402d87825 */ /* 0x000fc800078e02a6 */
[C---:B------:R-:W-:Y:S01]  /*1a780*/  IMAD.WIDE R214, R2.reuse, 0x4, R112 ;  /* 0x0000000402d67825 */ /* 0x040fe200078e0270 */
[----:B------:R1:W-:Y:S04]  /*1a790*/  LDGSTS.E [R185+0x6aa00], [R216.64], !P6 ;  /* 0x6aa00000d8b97fae */ /* 0x0003e8000f121844 */
[----:B------:R-:W4:Y:S04]  /*1a7a0*/  LDL.LU.64 R112, [R1+0x530] ;  /* 0x0005300001707983 */ /* 0x000f280000300a00 */
[----:B------:R-:W-:Y:S04]  /*1a7b0*/  STL.64 [R1+0x1f8], R220 ;  /* 0x0001f8dc01007387 */ /* 0x000fe80000100a00 */
[----:B------:R-:W-:Y:S04]  /*1a7c0*/  STL.64 [R1+0x210], R216 ;  /* 0x000210d801007387 */ /* 0x000fe80000100a00 */
[----:B------:R-:W-:Y:S04]  /*1a7d0*/  STL.64 [R1+0x228], R214 ;  /* 0x000228d601007387 */ /* 0x000fe80000100a00 */
[----:B------:R1:W-:Y:S01]  /*1a7e0*/  LDGSTS.E [R185+0x6ac00], [R214.64], !P6 ;  /* 0x6ac00000d6b97fae */ /* 0x0003e2000f121844 */
[----:B------:R-:W-:-:S05]  /*1a7f0*/  IMAD.WIDE R166, R2, 0x4, R242 ;  /* 0x0000000402a67825 */ /* 0x000fca00078e02f2 */
[----:B------:R1:W-:Y:S04]  /*1a800*/  STL.64 [R1+0x238], R166 ;  /* 0x000238a601007387 */ /* 0x0003e80000100a00 */
[----:B------:R1:W-:Y:S04]  /*1a810*/  LDGSTS.E [R185+0x6ae00], [R166.64], !P6 ;  /* 0x6ae00000a6b97fae */ /* 0x0003e8000f121844 */
[----:B-1----:R-:W4:Y:S04]  /*1a820*/  LDL.LU.64 R166, [R1+0x538] ;  /* 0x0005380001a67983 */ /* 0x002f280000300a00 */
[----:B------:R-:W4:Y:S01]  /*1a830*/  LDL.LU.64 R242, [R1+0x540] ;  /* 0x0005400001f27983 */ /* 0x000f220000300a00 */
[----:B------:R-:W-:-:S03]  /*1a840*/  IMAD.WIDE R216, R2, 0x4, R146 ;  /* 0x0000000402d87825 */ /* 0x000fc600078e0292 */
[----:B------:R-:W4:Y:S01]  /*1a850*/  LDL.LU.64 R146, [R1+0x548] ;  /* 0x0005480001927983 */ /* 0x000f220000300a00 */
[----:B------:R-:W-:-:S03]  /*1a860*/  IMAD.WIDE R214, R2, 0x4, R250 ;  /* 0x0000000402d67825 */ /* 0x000fc600078e02fa */
[----:B------:R-:W4:Y:S01]  /*1a870*/  LDL.LU.64 R250, [R1+0x558] ;  /* 0x0005580001fa7983 */ /* 0x000f220000300a00 */
[----:B------:R-:W-:-:S04]  /*1a880*/  IADD3 R0, R252, -0xda, RZ ;  /* 0xffffff26fc007810 */ /* 0x000fc80007ffe0ff */
[----:B------:R-:W-:Y:S02]  /*1a890*/  ISETP.GE.U32.AND P4, PT, R0, 0x7ffffee7, PT ;  /* 0x7ffffee70000780c */ /* 0x000fe40003f86070 */
[----:B------:R-:W-:Y:S01]  /*1a8a0*/  IADD3 R0, R252, -0xde, RZ ;  /* 0xffffff22fc007810 */ /* 0x000fe20007ffe0ff */
[----:B------:R-:W-:Y:S03]  /*1a8b0*/  STL.64 [R1+0x230], R216 ;  /* 0x000230d801007387 */ /* 0x000fe60000100a00 */
[----:B------:R-:W-:Y:S01]  /*1a8c0*/  ISETP.GE.U32.AND P0, PT, R0, 0x7ffffee3, PT ;  /* 0x7ffffee30000780c */ /* 0x000fe20003f06070 */
[----:B------:R-:W-:Y:S06]  /*1a8d0*/  STL.64 [R1+0x240], R214 ;  /* 0x000240d601007387 */ /* 0x000fec0000100a00 */
[----:B------:R5:W-:Y:S04]  /*1a8e0*/  LDGSTS.E [R185+0x6c800], [R216.64], !P4 ;  /* 0x6c800000d8b97fae */ /* 0x000be8000e121844 */
[----:B------:R4:W-:Y:S01]  /*1a8f0*/  LDGSTS.E [R185+0x6ca00], [R214.64], !P4 ;  /* 0x6ca00000d6b97fae */ /* 0x0009e2000e121844 */
[----:B------:R-:W-:-:S04]  /*1a900*/  IADD3 R0, R252, -0xe2, RZ ;  /* 0xffffff1efc007810 */ /* 0x000fc80007ffe0ff */
[----:B------:R-:W-:Y:S01]  /*1a910*/  ISETP.GE.U32.AND P6, PT, R0, 0x7ffffedf, PT ;  /* 0x7ffffedf0000780c */ /* 0x000fe20003fc6070 */
[----:B--2---:R-:W-:-:S04]  /*1a920*/  IMAD.WIDE R128, R2, 0x4, R128 ;  /* 0x0000000402807825 */ /* 0x004fc800078e0280 */
[C---:B---3--:R-:W-:Y:S01]  /*1a930*/  IMAD.WIDE R32, R2.reuse, 0x4, R32 ;  /* 0x0000000402207825 */ /* 0x048fe200078e0220 */
[----:B------:R1:W-:Y:S04]  /*1a940*/  STL.64 [R1+0x248], R128 ;  /* 0x0002488001007387 */ /* 0x0003e80000100a00 */
[----:B------:R2:W-:Y:S04]  /*1a950*/  STL.64 [R1+0x258], R32 ;  /* 0x0002582001007387 */ /* 0x0005e80000100a00 */
[----:B------:R1:W-:Y:S04]  /*1a960*/  LDGSTS.E [R185+0x6cc00], [R128.64], !P4 ;  /* 0x6cc0000080b97fae */ /* 0x0003e8000e121844 */
[----:B------:R2:W-:Y:S04]  /*1a970*/  LDGSTS.E [R185+0x6ce00], [R32.64], !P4 ;  /* 0x6ce0000020b97fae */ /* 0x0005e8000e121844 */
[----:B-1----:R-:W3:Y:S04]  /*1a980*/  LDL.LU.64 R128, [R1+0x560] ;  /* 0x0005600001807983 */ /* 0x002ee80000300a00 */
[----:B--2---:R-:W2:Y:S01]  /*1a990*/  LDL.LU.64 R32, [R1+0x570] ;  /* 0x0005700001207983 */ /* 0x004ea20000300a00 */
[----:B-----5:R-:W-:-:S05]  /*1a9a0*/  IMAD.WIDE R216, R2, 0x4, R208 ;  /* 0x0000000402d87825 */ /* 0x020fca00078e02d0 */
[----:B------:R1:W-:Y:S01]  /*1a9b0*/  LDGSTS.E [R185+0x6e800], [R216.64], !P0 ;  /* 0x6e800000d8b97fae */ /* 0x0003e2000c121844 */
[----:B----4-:R-:W-:-:S03]  /*1a9c0*/  IMAD.WIDE R214, R2, 0x4, R196 ;  /* 0x0000000402d67825 */ /* 0x010fc600078e02c4 */
[----:B------:R-:W4:Y:S04]  /*1a9d0*/  LDL.LU.64 R196, [R1+0x578] ;  /* 0x0005780001c47983 */ /* 0x000f280000300a00 */
[----:B------:R-:W-:Y:S01]  /*1a9e0*/  STL.64 [R1+0x250], R216 ;  /* 0x000250d801007387 */ /* 0x000fe20000100a00 */
[----:B------:R-:W-:-:S03]  /*1a9f0*/  IMAD.WIDE R208, R2, 0x4, R12 ;  /* 0x0000000402d07825 */ /* 0x000fc600078e020c */
[----:B------:R5:W-:Y:S04]  /*1aa00*/  LDGSTS.E [R185+0x6ea00], [R214.64], !P0 ;  /* 0x6ea00000d6b97fae */ /* 0x000be8000c121844 */
[----:B------:R-:W4:Y:S01]  /*1aa10*/  LDL.LU.64 R12, [R1+0x588] ;  /* 0x00058800010c7983 */ /* 0x000f220000300a00 */
[----:B------:R-:W-:-:S03]  /*1aa20*/  IMAD.WIDE R112, R2, 0x4, R112 ;  /* 0x0000000402707825 */ /* 0x000fc600078e0270 */
[----:B------:R5:W-:Y:S04]  /*1aa30*/  STL.64 [R1+0x260], R214 ;  /* 0x000260d601007387 */ /* 0x000be80000100a00 */
[----:B------:R-:W-:Y:S04]  /*1aa40*/  STL.64 [R1+0x268], R208 ;  /* 0x000268d001007387 */ /* 0x000fe80000100a00 */
[----:B------:R1:W-:Y:S04]  /*1aa50*/  STL.64 [R1+0x278], R112 ;  /* 0x0002787001007387 */ /* 0x0003e80000100a00 */
[----:B------:R1:W-:Y:S04]  /*1aa60*/  LDGSTS.E [R185+0x6ec00], [R208.64], !P0 ;  /* 0x6ec00000d0b97fae */ /* 0x0003e8000c121844 */
[----:B------:R1:W-:Y:S04]  /*1aa70*/  LDGSTS.E [R185+0x6ee00], [R112.64], !P0 ;  /* 0x6ee0000070b97fae */ /* 0x0003e8000c121844 */
[----:B-----5:R-:W5:Y:S04]  /*1aa80*/  LDL.LU.64 R214, [R1+0x590] ;  /* 0x0005900001d67983 */ /* 0x020f680000300a00 */
[----:B-1----:R-:W5:Y:S01]  /*1aa90*/  LDL.LU.64 R112, [R1+0x5a0] ;  /* 0x0005a00001707983 */ /* 0x002f620000300a00 */
[----:B------:R-:W-:-:S03]  /*1aaa0*/  IMAD.WIDE R220, R2, 0x4, R166 ;  /* 0x0000000402dc7825 */ /* 0x000fc600078e02a6 */
[----:B------:R-:W5:Y:S01]  /*1aab0*/  LDL.LU.64 R166, [R1+0x5a8] ;  /* 0x0005a80001a67983 */ /* 0x000f620000300a00 */
[----:B------:R-:W-:-:S03]  /*1aac0*/  IMAD.WIDE R216, R2, 0x4, R242 ;  /* 0x0000000402d87825 */ /* 0x000fc600078e02f2 */
[----:B------:R-:W5:Y:S04]  /*1aad0*/  LDL.LU.64 R242, [R1+0x5b8] ;  /* 0x0005b80001f27983 */ /* 0x000f680000300a00 */
[----:B------:R-:W-:Y:S04]  /*1aae0*/  STL.64 [R1+0x270], R220 ;  /* 0x000270dc01007387 */ /* 0x000fe80000100a00 */
[----:B------:R-:W-:Y:S04]  /*1aaf0*/  STL.64 [R1+0x280], R216 ;  /* 0x000280d801007387 */ /* 0x000fe80000100a00 */
[----:B------:R5:W-:Y:S04]  /*1ab00*/  LDGSTS.E [R185+0x70800], [R220.64], !P6 ;  /* 0x70800000dcb97fae */ /* 0x000be8000f121844 */
[----:B------:R3:W-:Y:S01]  /*1ab10*/  LDGSTS.E [R185+0x70a00], [R216.64], !P6 ;  /* 0x70a00000d8b97fae */ /* 0x0007e2000f121844 */
[----:B------:R-:W-:-:S04]  /*1ab20*/  IMAD.WIDE R146, R2, 0x4, R146 ;  /* 0x0000000402927825 */ /* 0x000fc800078e0292 */
[----:B------:R-:W-:Y:S01]  /*1ab30*/  IMAD.WIDE R208, R2, 0x4, R250 ;  /* 0x0000000402d07825 */ /* 0x000fe200078e02fa */
[----:B------:R1:W-:Y:S04]  /*1ab40*/  STL.64 [R1+0x288], R146 ;  /* 0x0002889201007387 */ /* 0x0003e80000100a00 */
[----:B------:R2:W-:Y:S04]  /*1ab50*/  STL.64 [R1+0x298], R208 ;  /* 0x000298d001007387 */ /* 0x0005e80000100a00 */
[----:B------:R1:W-:Y:S01]  /*1ab60*/  LDGSTS.E [R185+0x70c00], [R146.64], !P6 ;  /* 0x70c0000092b97fae */ /* 0x0003e2000f121844 */
[----:B------:R-:W-:-:S03]  /*1ab70*/  IADD3 R0, R252, -0xe6, RZ ;  /* 0xffffff1afc007810 */ /* 0x000fc60007ffe0ff */
[----:B------:R2:W-:Y:S04]  /*1ab80*/  LDGSTS.E [R185+0x70e00], [R208.64], !P6 ;  /* 0x70e00000d0b97fae */ /* 0x0005e8000f121844 */
[----:B-1----:R-:W5:Y:S04]  /*1ab90*/  LDL.LU.64 R146, [R1+0x5c0] ;  /* 0x0005c00001927983 */ /* 0x002f680000300a00 */
[----:B------:R-:W5:Y:S01]  /*1aba0*/  LDL.LU.64 R250, [R1+0x5d0] ;  /* 0x0005d00001fa7983 */ /* 0x000f620000300a00 */
[----:B------:R-:W-:Y:S02]  /*1abb0*/  ISETP.GE.U32.AND P4, PT, R0, 0x7ffffedb, PT ;  /* 0x7ffffedb0000780c */ /* 0x000fe40003f86070 */
[----:B------:R-:W-:-:S04]  /*1abc0*/  IADD3 R0, R252, -0xea, RZ ;  /* 0xffffff16fc007810 */ /* 0x000fc80007ffe0ff */
[----:B------:R-:W-:Y:S01]  /*1abd0*/  ISETP.GE.U32.AND P0, PT, R0, 0x7ffffed7, PT ;  /* 0x7ffffed70000780c */ /* 0x000fe20003f06070 */
[C---:B---3--:R-:W-:Y:S02]  /*1abe0*/  IMAD.WIDE R216, R2.reuse, 0x4, R128 ;  /* 0x0000000402d87825 */ /* 0x048fe400078e0280 */
[----:B------:R-:W3:Y:S02]  /*1abf0*/  LDL.LU.64 R128, [R1+0x6a8] ;  /* 0x0006a80001807983 */ /* 0x000ee40000300a00 */
[C---:B--2---:R-:W-:Y:S02]  /*1ac00*/  IMAD.WIDE R208, R2.reuse, 0x4, R32 ;  /* 0x0000000402d07825 */ /* 0x044fe400078e0220 */
[----:B------:R-:W2:Y:S04]  /*1ac10*/  LDL.LU.64 R32, [R1+0x698] ;  /* 0x0006980001207983 */ /* 0x000ea80000300a00 */
[----:B------:R-:W-:Y:S01]  /*1ac20*/  STL.64 [R1+0x290], R216 ;  /* 0x000290d801007387 */ /* 0x000fe20000100a00 */
[----:B----4-:R-:W-:-:S03]  /*1ac30*/  IMAD.WIDE R196, R2, 0x4, R196 ;  /* 0x0000000402c47825 */ /* 0x010fc600078e02c4 */
[----:B------:R1:W-:Y:S04]  /*1ac40*/  STL.64 [R1+0x2a0], R208 ;  /* 0x0002a0d001007387 */ /* 0x0003e80000100a00 */
[----:B------:R4:W-:Y:S04]  /*1ac50*/  LDGSTS.E [R185+0x72800], [R216.64], !P4 ;  /* 0x72800000d8b97fae */ /* 0x0009e8000e121844 */
[----:B------:R1:W-:Y:S01]  /*1ac60*/  STL.64 [R1+0x2a8], R196 ;  /* 0x0002a8c401007387 */ /* 0x0003e20000100a00 */
[----:B------:R-:W-:-:S03]  /*1ac70*/  IMAD.WIDE R12, R2, 0x4, R12 ;  /* 0x00000004020c7825 */ /* 0x000fc600078e020c */
[----:B------:R1:W-:Y:S04]  /*1ac80*/  LDGSTS.E [R185+0x72a00], [R208.64], !P4 ;  /* 0x72a00000d0b97fae */ /* 0x0003e8000e121844 */
[----:B------:R4:W-:Y:S04]  /*1ac90*/  STL.64 [R1+0x2b8], R12 ;  /* 0x0002b80c01007387 */ /* 0x0009e80000100a00 */
[----:B------:R4:W-:Y:S04]  /*1aca0*/  LDGSTS.E [R185+0x72c00], [R196.64], !P4 ;  /* 0x72c00000c4b97fae */ /* 0x0009e8000e121844 */
[----:B-1----:R-:W2:Y:S04]  /*1acb0*/  LDL.LU.64 R208, [R1+0x690] ;  /* 0x0006900001d07983 */ /* 0x002ea80000300a00 */
[----:B------:R1:W-:Y:S04]  /*1acc0*/  LDGSTS.E [R185+0x72e00], [R12.64], !P4 ;  /* 0x72e000000cb97fae */ /* 0x0003e8000e121844 */
[----:B----4-:R-:W4:Y:S01]  /*1acd0*/  LDL.LU.64 R196, [R1+0x680] ;  /* 0x0006800001c47983 */ /* 0x010f220000300a00 */
[----:B-----5:R-:W-:-:S03]  /*1ace0*/  IMAD.WIDE R220, R2, 0x4, R214 ;  /* 0x0000000402dc7825 */ /* 0x020fc600078e02d6 */
[----:B-1----:R-:W4:Y:S04]  /*1acf0*/  LDL.LU.64 R12, [R1+0x678] ;  /* 0x00067800010c7983 */ /* 0x002f280000300a00 */
[----:B------:R1:W-:Y:S01]  /*1ad00*/  LDGSTS.E [R185+0x74800], [R220.64], !P0 ;  /* 0x74800000dcb97fae */ /* 0x0003e2000c121844 */
[----:B------:R-:W-:-:S03]  /*1ad10*/  IMAD.WIDE R216, R2, 0x4, R112 ;  /* 0x0000000402d87825 */ /* 0x000fc600078e0270 */
[----:B------:R-:W4:Y:S04]  /*1ad20*/  LDL.LU.64 R112, [R1+0x668] ;  /* 0x0006680001707983 */ /* 0x000f280000300a00 */
[----:B------:R-:W-:Y:S04]  /*1ad30*/  STL.64 [R1+0x2b0], R220 ;  /* 0x0002b0dc01007387 */ /* 0x000fe80000100a00 */
[----:B------:R-:W-:Y:S04]  /*1ad40*/  STL.64 [R1+0x2c0], R216 ;  /* 0x0002c0d801007387 */ /* 0x000fe80000100a00 */
[----:B------:R1:W-:Y:S01]  /*1ad50*/  LDGSTS.E [R185+0x74a00], [R216.64], !P0 ;  /* 0x74a00000d8b97fae */ /* 0x0003e2000c121844 */
[----:B------:R-:W-:-:S04]  /*1ad60*/  IMAD.WIDE R214, R2, 0x4, R166 ;  /* 0x0000000402d67825 */ /* 0x000fc800078e02a6 */
[C---:B------:R-:W-:Y:S01]  /*1ad70*/  IMAD.WIDE R166, R2.reuse, 0x4, R242 ;  /* 0x0000000402a67825 */ /* 0x040fe200078e02f2 */
[----:B------:R1:W-:Y:S04]  /*1ad80*/  STL.64 [R1+0x2c8], R214 ;  /* 0x0002c8d601007387 */ /* 0x0003e80000100a00 */
[----:B------:R1:W-:Y:S04]  /*1ad90*/  STL.64 [R1+0x2d8], R166 ;  /* 0x0002d8a601007387 */ /* 0x0003e80000100a00 */
[----:B------:R-:W4:Y:S04]  /*1ada0*/  LDL.LU.64 R242, [R1+0x660] ;  /* 0x0006600001f27983 */ /* 0x000f280000300a00 */
[----:B------:R1:W-:Y:S04]  /*1adb0*/  LDGSTS.E [R185+0x74c00], [R214.64], !P0 ;  /* 0x74c00000d6b97fae */ /* 0x0003e8000c121844 */
[----:B------:R1:W-:Y:S04]  /*1adc0*/  LDGSTS.E [R185+0x74e00], [R166.64], !P0 ;  /* 0x74e00000a6b97fae */ /* 0x0003e8000c121844 */
[----:B-1----:R-:W4:Y:S04]  /*1add0*/  LDL.LU.64 R214, [R1+0x650] ;  /* 0x0006500001d67983 */ /* 0x002f280000300a00 */
[----:B------:R-:W4:Y:S01]  /*1ade0*/  LDL.LU.64 R166, [R1+0x648] ;  /* 0x0006480001a67983 */ /* 0x000f220000300a00 */
[----:B------:R-:W-:-:S04]  /*1adf0*/  IMAD.WIDE R216, R2, 0x4, R146 ;  /* 0x0000000402d87825 */ /* 0x000fc800078e0292 */
[----:B------:R-:W-:Y:S01]  /*1ae00*/  IMAD.WIDE R146, R2, 0x4, R250 ;  /* 0x0000000402927825 */ /* 0x000fe200078e02fa */
[----:B------:R-:W-:Y:S04]  /*1ae10*/  STL.64 [R1+0x2d0], R216 ;  /* 0x0002d0d801007387 */ /* 0x000fe80000100a00 */
[----:B------:R-:W4:Y:S01]  /*1ae20*/  LDL.LU.64 R250, [R1+0x638] ;  /* 0x0006380001fa7983 */ /* 0x000f220000300a00 */
[----:B------:R-:W-:-:S04]  /*1ae30*/  IADD3 R0, R252, -0xee, RZ ;  /* 0xffffff12fc007810 */ /* 0x000fc80007ffe0ff */
[----:B------:R-:W-:Y:S02]  /*1ae40*/  ISETP.GE.U32.AND P6, PT, R0, 0x7ffffed3, PT ;  /* 0x7ffffed30000780c */ /* 0x000fe40003fc6070 */
[----:B------:R-:W-:Y:S01]  /*1ae50*/  IADD3 R0, R252, -0xf2, RZ ;  /* 0xffffff0efc007810 */ /* 0x000fe20007ffe0ff */
[----:B------:R1:W-:Y:S03]  /*1ae60*/  STL.64 [R1+0x2e0], R146 ;  /* 0x0002e09201007387 */ /* 0x0003e60000100a00 */
[----:B------:R-:W-:-:S07]  /*1ae70*/  ISETP.GE.U32.AND P4, PT, R0, 0x7ffffecf, PT ;  /* 0x7ffffecf0000780c */ /* 0x000fce0003f86070 */
[----:B------:R1:W-:Y:S04]  /*1ae80*/  LDGSTS.E [R185+0x76800], [R216.64], !P6 ;  /* 0x76800000d8b97fae */ /* 0x0003e8000f121844 */
[----:B------:R1:W-:Y:S01]  /*1ae90*/  LDGSTS.E [R185+0x76a00], [R146.64], !P6 ;  /* 0x76a0000092b97fae */ /* 0x0003e2000f121844 */
[----:B---3--:R-:W-:-:S04]  /*1aea0*/  IMAD.WIDE R128, R2, 0x4, R128 ;  /* 0x0000000402807825 */ /* 0x008fc800078e0280 */
[C---:B--2---:R-:W-:Y:S01]  /*1aeb0*/  IMAD.WIDE R32, R2.reuse, 0x4, R32 ;  /* 0x0000000402207825 */ /* 0x044fe200078e0220 */
[----:B------:R2:W-:Y:S04]  /*1aec0*/  STL.64 [R1+0x2e8], R128 ;  /* 0x0002e88001007387 */ /* 0x0005e80000100a00 */
[----:B------:R3:W-:Y:S04]  /*1aed0*/  STL.64 [R1+0x2f8], R32 ;  /* 0x0002f82001007387 */ /* 0x0007e80000100a00 */
[----:B-1----:R-:W5:Y:S04]  /*1aee0*/  LDL.LU.64 R146, [R1+0x630] ;  /* 0x0006300001927983 */ /* 0x002f680000300a00 */
[----:B------:R2:W-:Y:S04]  /*1aef0*/  LDGSTS.E [R185+0x76c00], [R128.64], !P6 ;  /* 0x76c0000080b97fae */ /* 0x0005e8000f121844 */
[----:B------:R3:W-:Y:S04]  /*1af00*/  LDGSTS.E [R185+0x76e00], [R32.64], !P6 ;  /* 0x76e0000020b97fae */ /* 0x0007e8000f121844 */
[----:B--2---:R-:W2:Y:S04]  /*1af10*/  LDL.LU.64 R128, [R1+0x620] ;  /* 0x0006200001807983 */ /* 0x004ea80000300a00 */
[----:B---3--:R-:W3:Y:S01]  /*1af20*/  LDL.LU.64 R32, [R1+0x618] ;  /* 0x0006180001207983 */ /* 0x008ee20000300a00 */
[----:B------:R-:W-:-:S05]  /*1af30*/  IMAD.WIDE R216, R2, 0x4, R208 ;  /* 0x0000000402d87825 */ /* 0x000fca00078e02d0 */
[----:B------:R1:W-:Y:S01]  /*1af40*/  LDGSTS.E [R185+0x78800], [R216.64], !P4 ;  /* 0x78800000d8b97fae */ /* 0x0003e2000e121844 */
[----:B----4-:R-:W-:-:S05]  /*1af50*/  IMAD.WIDE R208, R2, 0x4, R196 ;  /* 0x0000000402d07825 */ /* 0x010fca00078e02c4 */
[----:B------:R4:W-:Y:S01]  /*1af60*/  LDGSTS.E [R185+0x78a00], [R208.64], !P4 ;  /* 0x78a00000d0b97fae */ /* 0x0009e2000e121844 */
[----:B------:R-:W-:-:S03]  /*1af70*/  IMAD.WIDE R196, R2, 0x4, R12 ;  /* 0x0000000402c47825 */ /* 0x000fc600078e020c */
[----:B------:R-:W3:Y:S04]  /*1af80*/  LDL.LU.64 R12, [R1+0x608] ;  /* 0x00060800010c7983 */ /* 0x000ee80000300a00 */
[----:B------:R-:W-:Y:S01]  /*1af90*/  STL.64 [R1+0x2f0], R216 ;  /* 0x0002f0d801007387 */ /* 0x000fe20000100a00 */
[----:B------:R-:W-:-:S03]  /*1afa0*/  IMAD.WIDE R112, R2, 0x4, R112 ;  /* 0x0000000402707825 */ /* 0x000fc600078e0270 */
[----:B------:R4:W-:Y:S04]  /*1afb0*/  STL.64 [R1+0x300], R208 ;  /* 0x000300d001007387 */ /* 0x0009e80000100a00 */
[----:B------:R1:W-:Y:S04]  /*1afc0*/  STL.64 [R1+0x308], R196 ;  /* 0x000308c401007387 */ /* 0x0003e80000100a00 */
[----:B------:R1:W-:Y:S04]  /*1afd0*/  STL.64 [R1+0x318], R112 ;  /* 0x0003187001007387 */ /* 0x0003e80000100a00 */
[----:B------:R1:W-:Y:S04]  /*1afe0*/  LDGSTS.E [R185+0x78c00], [R196.64], !P4 ;  /* 0x78c00000c4b97fae */ /* 0x0003e8000e121844 */
[----:B----4-:R-:W4:Y:S04]  /*1aff0*/  LDL.LU.64 R208, [R1+0x600] ;  /* 0x0006000001d07983 */ /* 0x010f280000300a00 */
[----:B------:R1:W-:Y:S04]  /*1b000*/  LDGSTS.E [R185+0x78e00], [R112.64], !P4 ;  /* 0x78e0000070b97fae */ /* 0x0003e8000e121844 */
[----:B-1----:R-:W4:Y:S04]  /*1b010*/  LDL.LU.64 R196, [R1+0x5f0] ;  /* 0x0005f00001c47983 */ /* 0x002f280000300a00 */
[----:B------:R-:W4:Y:S01]  /*1b020*/  LDL.LU.64 R112, [R1+0x5e8] ;  /* 0x0005e80001707983 */ /* 0x000f220000300a00 */
[----:B------:R-:W-:-:S03]  /*1b030*/  IMAD.WIDE R220, R2, 0x4, R242 ;  /* 0x0000000402dc7825 */ /* 0x000fc600078e02f2 */
[----:B------:R-:W4:Y:S04]  /*1b040*/  LDL.LU.64 R242, [R1+0x5d8] ;  /* 0x0005d80001f27983 */ /* 0x000f280000300a00 */
[----:B------:R-:W-:Y:S01]  /*1b050*/  STL.64 [R1+0x310], R220 ;  /* 0x000310dc01007387 */ /* 0x000fe20000100a00 */
[----:B------:R-:W-:-:S04]  /*1b060*/  IMAD.WIDE R216, R2, 0x4, R214 ;  /* 0x0000000402d87825 */ /* 0x000fc800078e02d6 */
[C---:B------:R-:W-:Y:S01]  /*1b070*/  IMAD.WIDE R214, R2.reuse, 0x4, R166 ;  /* 0x0000000402d67825 */ /* 0x040fe200078e02a6 */
[----:B------:R-:W-:Y:S04]  /*1b080*/  STL.64 [R1+0x328], R216 ;  /* 0x000328d801007387 */ /* 0x000fe80000100a00 */
[----:B------:R-:W-:Y:S01]  /*1b090*/  STL.64 [R1+0x330], R214 ;  /* 0x000330d601007387 */ /* 0x000fe20000100a00 */
[----:B------:R-:W-:-:S05]  /*1b0a0*/  IMAD.WIDE R166, R2, 0x4, R250 ;  /* 0x0000000402a67825 */ /* 0x000fca00078e02fa */
[----:B------:R1:W-:Y:S04]  /*1b0b0*/  STL.64 [R1+0x348], R166 ;  /* 0x000348a601007387 */ /* 0x0003e80000100a00 */
[----:B------:R-:W4:Y:S01]  /*1b0c0*/  LDL.LU.64 R250, [R1+0xb78] ;  /* 0x000b780001fa7983 */ /* 0x000f220000300a00 */
        /* <DEDUP_REMOVED lines=8> */
[----:B------:R-:W-:-:S03]  /*1b150*/  IADD3 R0, R252, -0xfe, RZ ;  /* 0xffffff02fc007810 */ /* 0x000fc60007ffe0ff */
[----:B-1----:R-:W4:Y:S01]  /*1b160*/  LDL.LU.64 R166, [R1+0xb70] ;  /* 0x000b700001a67983 */ /* 0x002f220000300a00 */
[----:B------:R-:W-:Y:S01]  /*1b170*/  ISETP.GE.U32.AND P4, PT, R0, 0x7ffffec3, PT ;  /* 0x7ffffec30000780c */ /* 0x000fe20003f86070 */
[----:B-----5:R-:W-:-:S05]  /*1b180*/  IMAD.WIDE R216, R2, 0x4, R146 ;  /* 0x0000000402d87825 */ /* 0x020fca00078e0292 */
[----:B------:R-:W-:Y:S04]  /*1b190*/  STL.64 [R1+0x340], R216 ;  /* 0x000340d801007387 */ /* 0x000fe80000100a00 */
[----:B------:R-:W5:Y:S04]  /*1b1a0*/  LDL.LU.64 R146, [R1+0xb68] ;  /* 0x000b680001927983 */ /* 0x000f680000300a00 */
[----:B------:R4:W-:Y:S01]  /*1b1b0*/  LDGSTS.E [R185+0x7c800], [R216.64], !P6 ;  /* 0x7c800000d8b97fae */ /* 0x0009e2000f121844 */
[----:B--2---:R-:W-:-:S04]  /*1b1c0*/  IMAD.WIDE R214, R2, 0x4, R128 ;  /* 0x0000000402d67825 */ /* 0x004fc800078e0280 */
[C---:B---3--:R-:W-:Y:S01]  /*1b1d0*/  IMAD.WIDE R128, R2.reuse, 0x4, R32 ;  /* 0x0000000402807825 */ /* 0x048fe200078e0220 */
[----:B------:R-:W-:Y:S04]  /*1b1e0*/  STL.64 [R1+0x358], R214 ;  /* 0x000358d601007387 */ /* 0x000fe80000100a00 */
[----:B------:R-:W2:Y:S04]  /*1b1f0*/  LDL.LU.64 R32, [R1+0xb60] ;  /* 0x000b600001207983 */ /* 0x000ea80000300a00 */
[----:B------:R1:W-:Y:S04]  /*1b200*/  STL.64 [R1+0x360], R128 ;  /* 0x0003608001007387 */ /* 0x0003e80000100a00 */
[----:B------:R3:W-:Y:S04]  /*1b210*/  LDGSTS.E [R185+0x7ca00], [R214.64], !P6 ;  /* 0x7ca00000d6b97fae */ /* 0x0007e8000f121844 */
[----:B------:R1:W-:Y:S01]  /*1b220*/  LDGSTS.E [R185+0x7cc00], [R128.64], !P6 ;  /* 0x7cc0000080b97fae */ /* 0x0003e2000f121844 */
[----:B------:R-:W-:-:S05]  /*1b230*/  IMAD.WIDE R12, R2, 0x4, R12 ;  /* 0x00000004020c7825 */ /* 0x000fca00078e020c */
[----:B------:R3:W-:Y:S04]  /*1b240*/  STL.64 [R1+0x378], R12 ;  /* 0x0003780c01007387 */ /* 0x0007e80000100a00 */
[----:B------:R3:W-:Y:S04]  /*1b250*/  LDGSTS.E [R185+0x7ce00], [R12.64], !P6 ;  /* 0x7ce000000cb97fae */ /* 0x0007e8000f121844 */
[----:B-1----:R-:W2:Y:S04]  /*1b260*/  LDL.LU.64 R128, [R1+0xb38] ;  /* 0x000b380001807983 */ /* 0x002ea80000300a00 */
[----:B---3--:R-:W3:Y:S01]  /*1b270*/  LDL.LU.64 R12, [R1+0xb30] ;  /* 0x000b3000010c7983 */ /* 0x008ee20000300a00 */
[----:B----4-:R-:W-:-:S05]  /*1b280*/  IMAD.WIDE R216, R2, 0x4, R208 ;  /* 0x0000000402d87825 */ /* 0x010fca00078e02d0 */
[----:B------:R1:W-:Y:S01]  /*1b290*/  LDGSTS.E [R185+0x7e800], [R216.64], !P4 ;  /* 0x7e800000d8b97fae */ /* 0x0003e2000e121844 */
[----:B------:R-:W-:-:S05]  /*1b2a0*/  IMAD.WIDE R214, R2, 0x4, R196 ;  /* 0x0000000402d67825 */ /* 0x000fca00078e02c4 */
[----:B------:R4:W-:Y:S01]  /*1b2b0*/  LDGSTS.E [R185+0x7ea00], [R214.64], !P4 ;  /* 0x7ea00000d6b97fae */ /* 0x0009e2000e121844 */
[----:B------:R-:W-:-:S03]  /*1b2c0*/  IMAD.WIDE R208, R2, 0x4, R112 ;  /* 0x0000000402d07825 */ /* 0x000fc600078e0270 */
[----:B------:R-:W3:Y:S04]  /*1b2d0*/  LDL.LU.64 R112, [R1+0xb28] ;  /* 0x000b280001707983 */ /* 0x000ee80000300a00 */
[----:B------:R-:W-:Y:S01]  /*1b2e0*/  STL.64 [R1+0x370], R216 ;  /* 0x000370d801007387 */ /* 0x000fe20000100a00 */
[----:B------:R-:W-:-:S03]  /*1b2f0*/  IMAD.WIDE R196, R2, 0x4, R242 ;  /* 0x0000000402c47825 */ /* 0x000fc600078e02f2 */
[----:B------:R-:W-:Y:S04]  /*1b300*/  STL.64 [R1+0x380], R214 ;  /* 0x000380d601007387 */ /* 0x000fe80000100a00 */
[----:B------:R-:W3:Y:S04]  /*1b310*/  LDL.LU.64 R242, [R1+0xb20] ;  /* 0x000b200001f27983 */ /* 0x000ee80000300a00 */
[----:B------:R-:W-:Y:S04]  /*1b320*/  STL.64 [R1+0x390], R208 ;  /* 0x000390d001007387 */ /* 0x000fe80000100a00 */
[----:B------:R1:W-:Y:S04]  /*1b330*/  LDGSTS.E [R185+0x7ec00], [R208.64], !P4 ;  /* 0x7ec00000d0b97fae */ /* 0x0003e8000e121844 */
[----:B------:R1:W-:Y:S04]  /*1b340*/  STL.64 [R1+0x398], R196 ;  /* 0x000398c401007387 */ /* 0x0003e80000100a00 */
[----:B------:R1:W-:Y:S04]  /*1b350*/  LDGSTS.E [R185+0x7ee00], [R196.64], !P4 ;  /* 0x7ee00000c4b97fae */ /* 0x0003e8000e121844 */
[----:B-1----:R-:W3:Y:S01]  /*1b360*/  LDL.LU.64 R196, [R1+0xaf8] ;  /* 0x000af80001c47983 */ /* 0x002ee20000300a00 */
[----:B----4-:R-:W-:-:S03]  /*1b370*/  IMAD.WIDE R214, R2, 0x4, R250 ;  /* 0x0000000402d67825 */ /* 0x010fc600078e02fa */
[----:B------:R-:W4:Y:S01]  /*1b380*/  LDL.LU.64 R250, [R1+0xaf0] ;  /* 0x000af00001fa7983 */ /* 0x000f220000300a00 */
[----:B------:R-:W-:-:S04]  /*1b390*/  IADD3 R0, R252, -0xc3, RZ ;  /* 0xffffff3dfc007810 */ /* 0x000fc80007ffe0ff */
[----:B------:R-:W-:Y:S02]  /*1b3a0*/  ISETP.GE.U32.AND P0, PT, R0, 0x7ffffefe, PT ;  /* 0x7ffffefe0000780c */ /* 0x000fe40003f06070 */
[----:B------:R-:W-:Y:S02]  /*1b3b0*/  SHF.L.U32 R94, R94, 0x2, RZ ;  /* 0x000000025e5e7819 */ /* 0x000fe400000006ff */
[----:B------:R-:W-:Y:S01]  /*1b3c0*/  IADD3 R0, R252, -0xc7, RZ ;  /* 0xffffff39fc007810 */ /* 0x000fe20007ffe0ff */
[----:B------:R-:W-:Y:S01]  /*1b3d0*/  STL.64 [R1+0x3a0], R214 ;  /* 0x0003a0d601007387 */ /* 0x000fe20000100a00 */
[----:B------:R-:W-:Y:S02]  /*1b3e0*/  LOP3.LUT R94, R94, 0x40, RZ, 0x3c, !PT ;  /* 0x000000405e5e7812 */ /* 0x000fe400078e3cff */
[----:B------:R-:W-:Y:S01]  /*1b3f0*/  ISETP.GE.U32.AND P6, PT, R0, 0x7ffffefa, PT ;  /* 0x7ffffefa0000780c */ /* 0x000fe20003fc6070 */
[----:B------:R-:W4:Y:S04]  /*1b400*/  LDL.LU.64 R184, [R1+0xae8] ;  /* 0x000ae80001b87983 */ /* 0x000f280000300a00 */
[----:B------:R3:W-:Y:S01]  /*1b410*/  LDGSTS.E [R94+0x61000], [R214.64], !P0 ;  /* 0x61000000d65e7fae */ /* 0x0007e2000c121844 */
[----:B------:R-:W-:-:S03]  /*1b420*/  IMAD.WIDE R208, R2, 0x4, R166 ;  /* 0x0000000402d07825 */ /* 0x000fc600078e02a6 */
[----:B------:R-:W4:Y:S04]  /*1b430*/  LDL.LU.64 R166, [R1+0xae0] ;  /* 0x000ae00001a67983 */ /* 0x000f280000300a00 */
[----:B------:R-:W-:Y:S04]  /*1b440*/  STL.64 [R1+0x3b0], R208 ;  /* 0x0003b0d001007387 */ /* 0x000fe80000100a00 */
[----:B------:R1:W-:Y:S01]  /*1b450*/  LDGSTS.E [R94+0x61200], [R208.64], !P0 ;  /* 0x61200000d05e7fae */ /* 0x0003e2000c121844 */
[----:B-----5:R-:W-:-:S05]  /*1b460*/  IMAD.WIDE R146, R2, 0x4, R146 ;  /* 0x0000000402927825 */ /* 0x020fca00078e0292 */
[----:B------:R5:W-:Y:S04]  /*1b470*/  STL.64 [R1+0x3b8], R146 ;  /* 0x0003b89201007387 */ /* 0x000be80000100a00 */
[----:B------:R5:W-:Y:S01]  /*1b480*/  LDGSTS.E [R94+0x61400], [R146.64], !P0 ;  /* 0x61400000925e7fae */ /* 0x000be2000c121844 */
[----:B--2---:R-:W-:-:S05]  /*1b490*/  IMAD.WIDE R32, R2, 0x4, R32 ;  /* 0x0000000402207825 */ /* 0x004fca00078e0220 */
[----:B------:R2:W-:Y:S04]  /*1b4a0*/  STL.64 [R1+0x3d0], R32 ;  /* 0x0003d02001007387 */ /* 0x0005e80000100a00 */
[----:B------:R2:W-:Y:S04]  /*1b4b0*/  LDGSTS.E [R94+0x61600], [R32.64], !P0 ;  /* 0x61600000205e7fae */ /* 0x0005e8000c121844 */
[----:B-----5:R-:W5:Y:S04]  /*1b4c0*/  LDL.LU.64 R146, [R1+0xab8] ;  /* 0x000ab80001927983 */ /* 0x020f680000300a00 */
[----:B--2---:R-:W2:Y:S01]  /*1b4d0*/  LDL.LU.64 R32, [R1+0xab0] ;  /* 0x000ab00001207983 */ /* 0x004ea20000300a00 */
[----:B------:R-:W-:-:S03]  /*1b4e0*/  IMAD.WIDE R216, R2, 0x4, R128 ;  /* 0x0000000402d87825 */ /* 0x000fc600078e0280 */
[----:B------:R-:W2:Y:S04]  /*1b4f0*/  LDL.LU.64 R128, [R1+0xaa8] ;  /* 0x000aa80001807983 */ /* 0x000ea80000300a00 */
[----:B------:R1:W-:Y:S01]  /*1b500*/  LDGSTS.E [R94+0x63000], [R216.64], !P6 ;  /* 0x63000000d85e7fae */ /* 0x0003e2000f121844 */
[----:B---3--:R-:W-:-:S03]  /*1b510*/  IMAD.WIDE R214, R2, 0x4, R12 ;  /* 0x0000000402d67825 */ /* 0x008fc600078e020c */
[----:B------:R-:W3:Y:S04]  /*1b520*/  LDL.LU.64 R12, [R1+0xaa0] ;  /* 0x000aa000010c7983 */ /* 0x000ee80000300a00 */
[----:B------:R-:W-:Y:S04]  /*1b530*/  STL.64 [R1+0x3c8], R216 ;  /* 0x0003c8d801007387 */ /* 0x000fe80000100a00 */
[----:B------:R-:W-:Y:S04]  /*1b540*/  STL.64 [R1+0x3d8], R214 ;  /* 0x0003d8d601007387 */ /* 0x000fe80000100a00 */
[----:B------:R1:W-:Y:S02]  /*1b550*/  LDGSTS.E [R94+0x63200], [R214.64], !P6 ;  /* 0x63200000d65e7fae */ /* 0x0003e4000f121844 */
[----:B-1----:R-:W-:-:S05]  /*1b560*/  IMAD.WIDE R208, R2, 0x4, R112 ;  /* 0x0000000402d07825 */ /* 0x002fca00078e0270 */
[----:B------:R1:W-:Y:S04]  /*1b570*/  STL.64 [R1+0x3e8], R208 ;  /* 0x0003e8d001007387 */ /* 0x0003e80000100a00 */
[----:B------:R1:W-:Y:S01]  /*1b580*/  LDGSTS.E [R94+0x63400], [R208.64], !P6 ;  /* 0x63400000d05e7fae */ /* 0x0003e2000f121844 */
[----:B------:R-:W-:-:S05]  /*1b590*/  IMAD.WIDE R112, R2, 0x4, R242 ;  /* 0x0000000402707825 */ /* 0x000fca00078e02f2 */
[----:B------:R1:W-:Y:S04]  /*1b5a0*/  STL.64 [R1+0x3f8], R112 ;  /* 0x0003f87001007387 */ /* 0x0003e80000100a00 */
[----:B------:R1:W-:Y:S04]  /*1b5b0*/  LDGSTS.E [R94+0x63600], [R112.64], !P6 ;  /* 0x63600000705e7fae */ /* 0x0003e8000f121844 */
[----:B-1----:R-:W3:Y:S04]  /*1b5c0*/  LDL.LU.64 R208, [R1+0xa78] ;  /* 0x000a780001d07983 */ /* 0x002ee80000300a00 */
[----:B------:R-:W3:Y:S04]  /*1b5d0*/  LDL.LU.64 R112, [R1+0xa70] ;  /* 0x000a700001707983 */ /* 0x000ee80000300a00 */
[----:B------:R-:W3:Y:S01]  /*1b5e0*/  LDL.LU.64 R242, [R1+0xa68] ;  /* 0x000a680001f27983 */ /* 0x000ee20000300a00 */
[----:B------:R-:W-:-:S04]  /*1b5f0*/  IMAD.WIDE R214, R2, 0x4, R196 ;  /* 0x0000000402d67825 */ /* 0x000fc800078e02c4 */
[----:B----4-:R-:W-:Y:S02]  /*1b600*/  IMAD.WIDE R196, R2, 0x4, R250 ;  /* 0x0000000402c47825 */ /* 0x010fe400078e02fa */
[----:B------:R-:W4:Y:S01]  /*1b610*/  LDL.LU.64 R250, [R1+0xa60] ;  /* 0x000a600001fa7983 */ /* 0x000f220000300a00 */
[----:B------:R-:W-:-:S04]  /*1b620*/  IADD3 R0, R252, -0xcb, RZ ;  /* 0xffffff35fc007810 */ /* 0x000fc80007ffe0ff */
[----:B------:R-:W-:Y:S02]  /*1b630*/  ISETP.GE.U32.AND P4, PT, R0, 0x7ffffef6, PT ;  /* 0x7ffffef60000780c */ /* 0x000fe40003f86070 */
[----:B------:R-:W-:Y:S01]  /*1b640*/  IADD3 R0, R252, -0xcf, RZ ;  /* 0xffffff31fc007810 */ /* 0x000fe20007ffe0ff */
[----:B------:R-:W-:Y:S03]  /*1b650*/  STL.64 [R1+0x3f0], R214 ;  /* 0x0003f0d601007387 */ /* 0x000fe60000100a00 */
[----:B------:R-:W-:Y:S01]  /*1b660*/  ISETP.GE.U32.AND P0, PT, R0, 0x7ffffef2, PT ;  /* 0x7ffffef20000780c */ /* 0x000fe20003f06070 */
[C---:B------:R-:W-:Y:S01]  /*1b670*/  IMAD.WIDE R184, R2.reuse, 0x4, R184 ;  /* 0x0000000402b87825 */ /* 0x040fe200078e02b8 */
[----:B------:R1:W-:Y:S04]  /*1b680*/  STL.64 [R1+0x408], R196 ;  /* 0x000408c401007387 */ /* 0x0003e80000100a00 */
[----:B------:R-:W-:Y:S04]  /*1b690*/  STL.64 [R1+0x410], R184 ;  /* 0x000410b801007387 */ /* 0x000fe80000100a00 */
[----:B------:R5:W-:Y:S04]  /*1b6a0*/  LDGSTS.E [R94+0x65000], [R214.64], !P4 ;  /* 0x65000000d65e7fae */ /* 0x000be8000e121844 */
[----:B------:R1:W-:Y:S04]  /*1b6b0*/  LDGSTS.E [R94+0x65200], [R196.64], !P4 ;  /* 0x65200000c45e7fae */ /* 0x0003e8000e121844 */
[----:B------:R2:W-:Y:S01]  /*1b6c0*/  LDGSTS.E [R94+0x65400], [R184.64], !P4 ;  /* 0x65400000b85e7fae */ /* 0x0005e2000e121844 */
[----:B------:R-:W-:-:S05]  /*1b6d0*/  IMAD.WIDE R166, R2, 0x4, R166 ;  /* 0x0000000402a67825 */ /* 0x000fca00078e02a6 */
[----:B------:R1:W-:Y:S04]  /*1b6e0*/  STL.64 [R1+0x428], R166 ;  /* 0x000428a601007387 */ /* 0x0003e80000100a00 */
[----:B------:R1:W-:Y:S04]  /*1b6f0*/  LDGSTS.E [R94+0x65600], [R166.64], !P4 ;  /* 0x65600000a65e7fae */ /* 0x0003e8000e121844 */
[----:B-1----:R-:W4:Y:S01]  /*1b700*/  LDL.LU.64 R196, [R1+0xa38] ;  /* 0x000a380001c47983 */ /* 0x002f220000300a00 */
[----:B------:R-:W-:-:S03]  /*1b710*/  IADD3 R0, R252, -0xd3, RZ ;  /* 0xffffff2dfc007810 */ /* 0x000fc60007ffe0ff */
[----:B------:R-:W4:Y:S01]  /*1b720*/  LDL.LU.64 R166, [R1+0xa30] ;  /* 0x000a300001a67983 */ /* 0x000f220000300a00 */
[----:B------:R-:W-:Y:S01]  /*1b730*/  ISETP.GE.U32.AND P6, PT, R0, 0x7ffffeee, PT ;  /* 0x7ffffeee0000780c */ /* 0x000fe20003fc6070 */
[C---:B-----5:R-:W-:Y:S02]  /*1b740*/  IMAD.WIDE R214, R2.reuse, 0x4, R146 ;  /* 0x0000000402d67825 */ /* 0x060fe400078e0292 */
[----:B------:R-:W5:Y:S04]  /*1b750*/  LDL.LU.64 R146, [R1+0xa28] ;  /* 0x000a280001927983 */ /* 0x000f680000300a00 */
[----:B------:R1:W-:Y:S01]  /*1b760*/  LDGSTS.E [R94+0x67000], [R214.64], !P0 ;  /* 0x67000000d65e7fae */ /* 0x0003e2000c121844 */
[----:B--2---:R-:W-:-:S03]  /*1b770*/  IMAD.WIDE R184, R2, 0x4, R32 ;  /* 0x0000000402b87825 */ /* 0x004fc600078e0220 */
[----:B------:R-:W2:Y:S04]  /*1b780*/  LDL.LU.64 R32, [R1+0xa20] ;  /* 0x000a200001207983 */ /* 0x000ea80000300a00 */
[----:B------:R-:W-:Y:S04]  /*1b790*/  STL.64 [R1+0x420], R214 ;  /* 0x000420d601007387 */ /* 0x000fe80000100a00 */
[----:B------:R1:W-:Y:S04]  /*1b7a0*/  STL.64 [R1+0x430], R184 ;  /* 0x000430b801007387 */ /* 0x0003e80000100a00 */
[----:B------:R1:W-:Y:S01]  /*1b7b0*/  LDGSTS.E [R94+0x67200], [R184.64], !P0 ;  /* 0x67200000b85e7fae */ /* 0x0003e2000c121844 */
[----:B------:R-:W-:-:S04]  /*1b7c0*/  IMAD.WIDE R128, R2, 0x4, R128 ;  /* 0x0000000402807825 */ /* 0x000fc800078e0280 */
[C---:B---3--:R-:W-:Y:S01]  /*1b7d0*/  IMAD.WIDE R12, R2.reuse, 0x4, R12 ;  /* 0x00000004020c7825 */ /* 0x048fe200078e020c */
[----:B------:R3:W-:Y:S04]  /*1b7e0*/  STL.64 [R1+0x440], R128 ;  /* 0x0004408001007387 */ /* 0x0007e80000100a00 */
[----:B------:R3:W-:Y:S04]  /*1b7f0*/  STL.64 [R1+0x450], R12 ;  /* 0x0004500c01007387 */ /* 0x0007e80000100a00 */
[----:B-1----:R-:W2:Y:S04]  /*1b800*/  LDL.LU.64 R184, [R1+0x9f8] ;  /* 0x0009f80001b87983 */ /* 0x002ea80000300a00 */
[----:B------:R3:W-:Y:S04]  /*1b810*/  LDGSTS.E [R94+0x67400], [R128.64], !P0 ;  /* 0x67400000805e7fae */ /* 0x0007e8000c121844 */
[----:B------:R1:W-:Y:S04]  /*1b820*/  LDGSTS.E [R94+0x67600], [R12.64], !P0 ;  /* 0x676000000c5e7fae */ /* 0x0003e8000c121844 */
[----:B---3--:R-:W3:Y:S04]  /*1b830*/  LDL.LU.64 R128, [R1+0x9f0] ;  /* 0x0009f00001807983 */ /* 0x008ee80000300a00 */
[----:B-1----:R-:W3:Y:S01]  /*1b840*/  LDL.LU.64 R12, [R1+0x9e8] ;  /* 0x0009e800010c7983 */ /* 0x002ee20000300a00 */
[----:B------:R-:W-:-:S05]  /*1b850*/  IMAD.WIDE R216, R2, 0x4, R208 ;  /* 0x0000000402d87825 */ /* 0x000fca00078e02d0 */
[----:B------:R1:W-:Y:S01]  /*1b860*/  LDGSTS.E [R94+0x69000], [R216.64], !P6 ;  /* 0x69000000d85e7fae */ /* 0x0003e2000f121844 */
[----:B------:R-:W-:-:S03]  /*1b870*/  IMAD.WIDE R208, R2, 0x4, R242 ;  /* 0x0000000402d07825 */ /* 0x000fc600078e02f2 */
[----:B------:R-:W3:Y:S01]  /*1b880*/  LDL.LU.64 R242, [R1+0x9e0] ;  /* 0x0009e00001f27983 */ /* 0x000ee20000300a00 */
[----:B------:R-:W-:-:S03]  /*1b890*/  IMAD.WIDE R214, R2, 0x4, R112 ;  /* 0x0000000402d67825 */ /* 0x000fc600078e0270 */
[----:B------:R-:W-:Y:S04]  /*1b8a0*/  STL.64 [R1+0x448], R216 ;  /* 0x000448d801007387 */ /* 0x000fe80000100a00 */
[----:B------:R-:W-:Y:S04]  /*1b8b0*/  STL.64 [R1+0x460], R214 ;  /* 0x000460d601007387 */ /* 0x000fe80000100a00 */
[----:B------:R1:W-:Y:S04]  /*1b8c0*/  STL.64 [R1+0x468], R208 ;  /* 0x000468d001007387 */ /* 0x0003e80000100a00 */
[----:B------:R1:W-:Y:S04]  /*1b8d0*/  LDGSTS.E [R94+0x69200], [R214.64], !P6 ;  /* 0x69200000d65e7fae */ /* 0x0003e8000f121844 */
[----:B------:R1:W-:Y:S01]  /*1b8e0*/  LDGSTS.E [R94+0x69400], [R208.64], !P6 ;  /* 0x69400000d05e7fae */ /* 0x0003e2000f121844 */
[----:B----4-:R-:W-:-:S05]  /*1b8f0*/  IMAD.WIDE R112, R2, 0x4, R250 ;  /* 0x0000000402707825 */ /* 0x010fca00078e02fa */
[----:B------:R4:W-:Y:S04]  /*1b900*/  STL.64 [R1+0x480], R112 ;  /* 0x0004807001007387 */ /* 0x0009e80000100a00 */
[----:B------:R4:W-:Y:S04]  /*1b910*/  LDGSTS.E [R94+0x69600], [R112.64], !P6 ;  /* 0x69600000705e7fae */ /* 0x0009e8000f121844 */
[----:B-1----:R-:W3:Y:S04]  /*1b920*/  LDL.LU.64 R208, [R1+0x9d8] ;  /* 0x0009d80001d07983 */ /* 0x002ee80000300a00 */
[----:B----4-:R-:W4:Y:S04]  /*1b930*/  LDL.LU.64 R112, [R1+0x9d0] ;  /* 0x0009d00001707983 */ /* 0x010f280000300a00 */
[----:B------:R-:W4:Y:S01]  /*1b940*/  LDL.LU.64 R250, [R1+0x9c8] ;  /* 0x0009c80001fa7983 */ /* 0x000f220000300a00 */
[----:B------:R-:W-:-:S04]  /*1b950*/  IADD3 R0, R252, -0xd7, RZ ;  /* 0xffffff29fc007810 */ /* 0x000fc80007ffe0ff */
[----:B------:R-:W-:Y:S02]  /*1b960*/  ISETP.GE.U32.AND P4, PT, R0, 0x7ffffeea, PT ;  /* 0x7ffffeea0000780c */ /* 0x000fe40003f86070 */
[----:B------:R-:W-:-:S04]  /*1b970*/  IADD3 R0, R252, -0xdb, RZ ;  /* 0xffffff25fc007810 */ /* 0x000fc80007ffe0ff */
[----:B------:R-:W-:Y:S01]  /*1b980*/  ISETP.GE.U32.AND P0, PT, R0, 0x7ffffee6, PT ;  /* 0x7ffffee60000780c */ /* 0x000fe20003f06070 */
[----:B------:R-:W-:-:S06]  /*1b990*/  IMAD.WIDE R214, R2, 0x4, R196 ;  /* 0x0000000402d67825 */ /* 0x000fcc00078e02c4 */
[----:B------:R3:W-:Y:S01]  /*1b9a0*/  LDGSTS.E [R94+0x6b000], [R214.64], !P4 ;  /* 0x6b000000d65e7fae */ /* 0x0007e2000e121844 */
[----:B------:R-:W-:-:S03]  /*1b9b0*/  IMAD.WIDE R196, R2, 0x4, R166 ;  /* 0x0000000402c47825 */ /* 0x000fc600078e02a6 */
[----:B------:R-:W4:Y:S04]  /*1b9c0*/  LDL.LU.64 R166, [R1+0x9c0] ;  /* 0x0009c00001a67983 */ /* 0x000f280000300a00 */
[----:B------:R-:W-:Y:S04]  /*1b9d0*/  STL.64 [R1+0x478], R214 ;  /* 0x000478d601007387 */ /* 0x000fe80000100a00 */
[----:B------:R-:W-:Y:S04]  /*1b9e0*/  STL.64 [R1+0x488], R196 ;  /* 0x000488c401007387 */ /* 0x000fe80000100a00 */
[----:B------:R1:W-:Y:S01]  /*1b9f0*/  LDGSTS.E [R94+0x6b200], [R196.64], !P4 ;  /* 0x6b200000c45e7fae */ /* 0x0003e2000e121844 */
[----:B-----5:R-:W-:-:S04]  /*1ba00*/  IMAD.WIDE R146, R2, 0x4, R146 ;  /* 0x0000000402927825 */ /* 0x020fc800078e0292 */
[C---:B--2---:R-:W-:Y:S01]  /*1ba10*/  IMAD.WIDE R32, R2.reuse, 0x4, R32 ;  /* 0x0000000402207825 */ /* 0x044fe200078e0220 */
[----:B------:R2:W-:Y:S04]  /*1ba20*/  STL.64 [R1+0x498], R146 ;  /* 0x0004989201007387 */ /* 0x0005e80000100a00 */
[----:B------:R5:W-:Y:S04]  /*1ba30*/  STL.64 [R1+0x4a8], R32 ;  /* 0x0004a82001007387 */ /* 0x000be80000100a00 */
[----:B------:R2:W-:Y:S04]  /*1ba40*/  LDGSTS.E [R94+0x6b400], [R146.64], !P4 ;  /* 0x6b400000925e7fae */ /* 0x0005e8000e121844 */
[----:B------:R5:W-:Y:S04]  /*1ba50*/  LDGSTS.E [R94+0x6b600], [R32.64], !P4 ;  /* 0x6b600000205e7fae */ /* 0x000be8000e121844 */
[----:B--2---:R-:W2:Y:S04]  /*1ba60*/  LDL.LU.64 R146, [R1+0x9b8] ;  /* 0x0009b80001927983 */ /* 0x004ea80000300a00 */
[----:B-----5:R-:W5:Y:S01]  /*1ba70*/  LDL.LU.64 R32, [R1+0x9b0] ;  /* 0x0009b00001207983 */ /* 0x020f620000300a00 */
[----:B------:R-:W-:-:S05]  /*1ba80*/  IMAD.WIDE R216, R2, 0x4, R184 ;  /* 0x0000000402d87825 */ /* 0x000fca00078e02b8 */
[----:B------:R1:W-:Y:S01]  /*1ba90*/  LDGSTS.E [R94+0x6d000], [R216.64], !P0 ;  /* 0x6d000000d85e7fae */ /* 0x0003e2000c121844 */
[----:B---3--:R-:W-:-:S03]  /*1baa0*/  IMAD.WIDE R214, R2, 0x4, R128 ;  /* 0x0000000402d67825 */ /* 0x008fc600078e0280 */
[----:B------:R-:W3:Y:S01]  /*1bab0*/  LDL.LU.64 R128, [R1+0x9a8] ;  /* 0x0009a80001807983 */ /* 0x000ee20000300a00 */
[----:B-1----:R-:W-:-:S03]  /*1bac0*/  IMAD.WIDE R196, R2, 0x4, R12 ;  /* 0x0000000402c47825 */ /* 0x002fc600078e020c */
[----:B------:R-:W-:Y:S04]  /*1bad0*/  STL.64 [R1+0x4a0], R216 ;  /* 0x0004a0d801007387 */ /* 0x000fe80000100a00 */
[----:B------:R-:W3:Y:S04]  /*1bae0*/  LDL.LU.64 R12, [R1+0x9a0] ;  /* 0x0009a000010c7983 */ /* 0x000ee80000300a00 */
[----:B------:R-:W-:Y:S04]  /*1baf0*/  STL.64 [R1+0x4b8], R214 ;  /* 0x0004b8d601007387 */ /* 0x000fe80000100a00 */
[----:B------:R1:W-:Y:S04]  /*1bb00*/  STL.64 [R1+0x4c0], R196 ;  /* 0x0004c0c401007387 */ /* 0x0003e80000100a00 */
[----:B------:R1:W-:Y:S04]  /*1bb10*/  LDGSTS.E [R94+0x6d200], [R214.64], !P0 ;  /* 0x6d200000d65e7fae */ /* 0x0003e8000c121844 */
[----:B------:R1:W-:Y:S01]  /*1bb20*/  LDGSTS.E [R94+0x6d400], [R196.64], !P0 ;  /* 0x6d400000c45e7fae */ /* 0x0003e2000c121844 */
[----:B------:R-:W-:-:S05]  /*1bb30*/  IMAD.WIDE R184, R2, 0x4, R242 ;  /* 0x0000000402b87825 */ /* 0x000fca00078e02f2 */
[----:B------:R1:W-:Y:S04]  /*1bb40*/  STL.64 [R1+0x4d8], R184 ;  /* 0x0004d8b801007387 */ /* 0x0003e80000100a00 */
[----:B-1----:R-:W3:Y:S04]  /*1bb50*/  LDL.LU.64 R196, [R1+0x998] ;  /* 0x0009980001c47983 */ /* 0x002ee80000300a00 */
[----:B------:R1:W-:Y:S04]  /*1bb60*/  LDGSTS.E [R94+0x6d600], [R184.64], !P0 ;  /* 0x6d600000b85e7fae */ /* 0x0003e8000c121844 */
[----:B-1----:R-:W3:Y:S04]  /*1bb70*/  LDL.LU.64 R184, [R1+0x990] ;  /* 0x0009900001b87983 */ /* 0x002ee80000300a00 */
[----:B------:R-:W3:Y:S01]  /*1bb80*/  LDL.LU.64 R242, [R1+0x988] ;  /* 0x0009880001f27983 */ /* 0x000ee20000300a00 */
[----:B------:R-:W-:-:S04]  /*1bb90*/  IMAD.WIDE R214, R2, 0x4, R208 ;  /* 0x0000000402d67825 */ /* 0x000fc800078e02d0 */
[----:B----4-:R-:W-:-:S04]  /*1bba0*/  IMAD.WIDE R208, R2, 0x4, R112 ;  /* 0x0000000402d07825 */ /* 0x010fc800078e0270 */
[----:B------:R-:W-:Y:S02]  /*1bbb0*/  IMAD.WIDE R112, R2, 0x4, R250 ;  /* 0x0000000402707825 */ /* 0x000fe400078e02fa */
[----:B------:R-:W4:Y:S01]  /*1bbc0*/  LDL.LU.64 R250, [R1+0x980] ;  /* 0x0009800001fa7983 */ /* 0x000f220000300a00 */
[----:B------:R-:W-:-:S04]  /*1bbd0*/  IADD3 R0, R252, -0xdf, RZ ;  /* 0xffffff21fc007810 */ /* 0x000fc80007ffe0ff */
[----:B------:R-:W-:Y:S02]  /*1bbe0*/  ISETP.GE.U32.AND P6, PT, R0, 0x7ffffee2, PT ;  /* 0x7ffffee20000780c */ /* 0x000fe40003fc6070 */
[----:B------:R-:W-:Y:S01]  /*1bbf0*/  IADD3 R0, R252, -0xe3, RZ ;  /* 0xffffff1dfc007810 */ /* 0x000fe20007ffe0ff */
[----:B------:R-:W-:Y:S03]  /*1bc00*/  STL.64 [R1+0x4d0], R214 ;  /* 0x0004d0d601007387 */ /* 0x000fe60000100a00 */
[----:B------:R-:W-:Y:S01]  /*1bc10*/  ISETP.GE.U32.AND P4, PT, R0, 0x7ffffede, PT ;  /* 0x7ffffede0000780c */ /* 0x000fe20003f86070 */
[----:B------:R-:W-:Y:S04]  /*1bc20*/  STL.64 [R1+0x4e0], R208 ;  /* 0x0004e0d001007387 */ /* 0x000fe80000100a00 */
[----:B------:R1:W-:Y:S04]  /*1bc30*/  STL.64 [R1+0x4e8], R112 ;  /* 0x0004e87001007387 */ /* 0x0003e80000100a00 */
[----:B------:R2:W-:Y:S04]  /*1bc40*/  LDGSTS.E [R94+0x6f000], [R214.64], !P6 ;  /* 0x6f000000d65e7fae */ /* 0x0005e8000f121844 */
[----:B------:R5:W-:Y:S04]  /*1bc50*/  LDGSTS.E [R94+0x6f200], [R208.64], !P6 ;  /* 0x6f200000d05e7fae */ /* 0x000be8000f121844 */
[----:B------:R1:W-:Y:S01]  /*1bc60*/  LDGSTS.E [R94+0x6f400], [R112.64], !P6 ;  /* 0x6f400000705e7fae */ /* 0x0003e2000f121844 */
[----:B------:R-:W-:-:S05]  /*1bc70*/  IMAD.WIDE R166, R2, 0x4, R166 ;  /* 0x0000000402a67825 */ /* 0x000fca00078e02a6 */
[----:B------:R1:W-:Y:S04]  /*1bc80*/  STL.64 [R1+0x4f8], R166 ;  /* 0x0004f8a601007387 */ /* 0x0003e80000100a00 */
[----:B-1----:R-:W4:Y:S04]  /*1bc90*/  LDL.LU.64 R112, [R1+0x978] ;  /* 0x0009780001707983 */ /* 0x002f280000300a00 */
[----:B------:R1:W-:Y:S04]  /*1bca0*/  LDGSTS.E [R94+0x6f600], [R166.64], !P6 ;  /* 0x6f600000a65e7fae */ /* 0x0003e8000f121844 */
[----:B-1----:R-:W4:Y:S01]  /*1bcb0*/  LDL.LU.64 R166, [R1+0x970] ;  /* 0x0009700001a67983 */ /* 0x002f220000300a00 */
[----:B--2---:R-:W-:-:S04]  /*1bcc0*/  IMAD.WIDE R214, R2, 0x4, R146 ;  /* 0x0000000402d67825 */ /* 0x004fc800078e0292 */
[C---:B-----5:R-:W-:Y:S01]  /*1bcd0*/  IMAD.WIDE R208, R2.reuse, 0x4, R32 ;  /* 0x0000000402d07825 */ /* 0x060fe200078e0220 */
[----:B------:R1:W-:Y:S04]  /*1bce0*/  LDGSTS.E [R94+0x71000], [R214.64], !P4 ;  /* 0x71000000d65e7fae */ /* 0x0003e8000e121844 */
[----:B------:R-:W2:Y:S04]  /*1bcf0*/  LDL.LU.64 R32, [R1+0x968] ;  /* 0x0009680001207983 */ /* 0x000ea80000300a00 */
[----:B------:R-:W5:Y:S04]  /*1bd00*/  LDL.LU.64 R146, [R1+0x960] ;  /* 0x0009600001927983 */ /* 0x000f680000300a00 */
[----:B------:R-:W-:Y:S04]  /*1bd10*/  STL.64 [R1+0x4f0], R214 ;  /* 0x0004f0d601007387 */ /* 0x000fe80000100a00 */
[----:B------:R-:W-:Y:S04]  /*1bd20*/  STL.64 [R1+0x500], R208 ;  /* 0x000500d001007387 */ /* 0x000fe80000100a00 */
[----:B------:R1:W-:Y:S01]  /*1bd30*/  LDGSTS.E [R94+0x71200], [R208.64], !P4 ;  /* 0x71200000d05e7fae */ /* 0x0003e2000e121844 */
[----:B---3--:R-:W-:-:S04]  /*1bd40*/  IMAD.WIDE R128, R2, 0x4, R128 ;  /* 0x0000000402807825 */ /* 0x008fc800078e0280 */
[C---:B------:R-:W-:Y:S01]  /*1bd50*/  IMAD.WIDE R12, R2.reuse, 0x4, R12 ;  /* 0x00000004020c7825 */ /* 0x040fe200078e020c */
[----:B------:R3:W-:Y:S04]  /*1bd60*/  STL.64 [R1+0x508], R128 ;  /* 0x0005088001007387 */ /* 0x0007e80000100a00 */
[----:B------:R1:W-:Y:S04]  /*1bd70*/  STL.64 [R1+0x518], R12 ;  /* 0x0005180c01007387 */ /* 0x0003e80000100a00 */
[----:B------:R3:W-:Y:S04]  /*1bd80*/  LDGSTS.E [R94+0x71400], [R128.64], !P4 ;  /* 0x71400000805e7fae */ /* 0x0007e8000e121844 */
[----:B------:R1:W-:Y:S04]  /*1bd90*/  LDGSTS.E [R94+0x71600], [R12.64], !P4 ;  /* 0x716000000c5e7fae */ /* 0x0003e8000e121844 */
[----:B---3--:R-:W3:Y:S04]  /*1bda0*/  LDL.LU.64 R128, [R1+0x958] ;  /* 0x0009580001807983 */ /* 0x008ee80000300a00 */
[----:B-1----:R-:W3:Y:S01]  /*1bdb0*/  LDL.LU.64 R12, [R1+0x950] ;  /* 0x00095000010c7983 */ /* 0x002ee20000300a00 */
[----:B------:R-:W-:-:S04]  /*1bdc0*/  IMAD.WIDE R216, R2, 0x4, R196 ;  /* 0x0000000402d87825 */ /* 0x000fc800078e02c4 */
[C---:B------:R-:W-:Y:S02]  /*1bdd0*/  IMAD.WIDE R214, R2.reuse, 0x4, R184 ;  /* 0x0000000402d67825 */ /* 0x040fe400078e02b8 */
[----:B------:R-:W3:Y:S02]  /*1bde0*/  LDL.LU.64 R184, [R1+0x948] ;  /* 0x0009480001b87983 */ /* 0x000ee40000300a00 */
[C---:B------:R-:W-:Y:S02]  /*1bdf0*/  IMAD.WIDE R208, R2.reuse, 0x4, R242 ;  /* 0x0000000402d07825 */ /* 0x040fe400078e02f2 */
[----:B------:R-:W-:Y:S04]  /*1be00*/  STL.64 [R1+0x510], R216 ;  /* 0x000510d801007387 */ /* 0x000fe80000100a00 */
[----:B------:R-:W3:Y:S04]  /*1be10*/  LDL.LU.64 R242, [R1+0x940] ;  /* 0x0009400001f27983 */ /* 0x000ee80000300a00 */
[----:B------:R1:W-:Y:S04]  /*1be20*/  STL.64 [R1+0x520], R214 ;  /* 0x000520d601007387 */ /* 0x0003e80000100a00 */
[----:B------:R1:W-:Y:S01]  /*1be30*/  STL.64 [R1+0x528], R208 ;  /* 0x000528d001007387 */ /* 0x0003e20000100a00 */
[----:B----4-:R-:W-:-:S05]  /*1be40*/  IMAD.WIDE R196, R2, 0x4, R250 ;  /* 0x0000000402c47825 */ /* 0x010fca00078e02fa */
[----:B------:R4:W-:Y:S04]  /*1be50*/  STL.64 [R1+0x538], R196 ;  /* 0x000538c401007387 */ /* 0x0009e80000100a00 */
[----:B------:R-:W3:Y:S01]  /*1be60*/  LDL.LU.64 R250, [R1+0x938] ;  /* 0x0009380001fa7983 */ /* 0x000ee20000300a00 */
[----:B------:R-:W-:-:S04]  /*1be70*/  IADD3 R0, R252, -0xe7, RZ ;  /* 0xffffff19fc007810 */ /* 0x000fc80007ffe0ff */
[----:B------:R-:W-:Y:S02]  /*1be80*/  ISETP.GE.U32.AND P0, PT, R0, 0x7ffffeda, PT ;  /* 0x7ffffeda0000780c */ /* 0x000fe40003f06070 */
[----:B------:R-:W-:-:S04]  /*1be90*/  IADD3 R0, R252, -0xeb, RZ ;  /* 0xffffff15fc007810 */ /* 0x000fc80007ffe0ff */
[----:B------:R-:W-:Y:S02]  /*1bea0*/  ISETP.GE.U32.AND P6, PT, R0, 0x7ffffed6, PT ;  /* 0x7ffffed60000780c */ /* 0x000fe40003fc6070 */
[----:B------:R-:W-:-:S05]  /*1beb0*/  IADD3 R0, R252, -0xef, RZ ;  /* 0xffffff11fc007810 */ /* 0x000fca0007ffe0ff */
[----:B------:R3:W-:Y:S04]  /*1bec0*/  LDGSTS.E [R94+0x73000], [R216.64], !P0 ;  /* 0x73000000d85e7fae */ /* 0x0007e8000c121844 */
[----:B------:R1:W-:Y:S01]  /*1bed0*/  LDGSTS.E [R94+0x73200], [R214.64], !P0 ;  /* 0x73200000d65e7fae */ /* 0x0003e2000c121844 */
[----:B------:R-:W-:-:S03]  /*1bee0*/  ISETP.GE.U32.AND P4, PT, R0, 0x7ffffed2, PT ;  /* 0x7ffffed20000780c */ /* 0x000fc60003f86070 */
[----:B------:R1:W-:Y:S04]  /*1bef0*/  LDGSTS.E [R94+0x73400], [R208.64], !P0 ;  /* 0x73400000d05e7fae */ /* 0x0003e8000c121844 */
[----:B------:R4:W-:Y:S01]  /*1bf00*/  LDGSTS.E [R94+0x73600], [R196.64], !P0 ;  /* 0x73600000c45e7fae */ /* 0x0009e2000c121844 */
[----:B-1----:R-:W-:-:S03]  /*1bf10*/  IMAD.WIDE R214, R2, 0x4, R112 ;  /* 0x0000000402d67825 */ /* 0x002fc600078e0270 */
[----:B------:R-:W3:Y:S04]  /*1bf20*/  LDL.LU.64 R112, [R1+0x930] ;  /* 0x0009300001707983 */ /* 0x000ee80000300a00 */
[----:B------:R-:W3:Y:S04]  /*1bf30*/  LDL.LU.64 R208, [R1+0x928] ;  /* 0x0009280001d07983 */ /* 0x000ee80000300a00 */
[----:B------:R-:W-:Y:S04]  /*1bf40*/  STL.64 [R1+0x530], R214 ;  /* 0x000530d601007387 */ /* 0x000fe80000100a00 */
[----:B------:R1:W-:Y:S01]  /*1bf50*/  LDGSTS.E [R94+0x75000], [R214.64], !P6 ;  /* 0x75000000d65e7fae */ /* 0x0003e2000f121844 */
[----:B----4-:R-:W-:-:S03]  /*1bf60*/  IMAD.WIDE R196, R2, 0x4, R166 ;  /* 0x0000000402c47825 */ /* 0x010fc600078e02a6 */
[----:B------:R-:W4:Y:S04]  /*1bf70*/  LDL.LU.64 R166, [R1+0x920] ;  /* 0x0009200001a67983 */ /* 0x000f280000300a00 */
[----:B------:R-:W-:Y:S04]  /*1bf80*/  STL.64 [R1+0x540], R196 ;  /* 0x000540c401007387 */ /* 0x000fe80000100a00 */
        /* <DEDUP_REMOVED lines=8> */
[----:B-----5:R-:W5:Y:S01]  /*1c010*/  LDL.LU.64 R146, [R1+0x910] ;  /* 0x0009100001927983 */ /* 0x020f620000300a00 */
[----:B---3--:R-:W-:-:S03]  /*1c020*/  IMAD.WIDE R216, R2, 0x4, R128 ;  /* 0x0000000402d87825 */ /* 0x008fc600078e0280 */
[----:B------:R-:W3:Y:S01]  /*1c030*/  LDL.LU.64 R128, [R1+0x908] ;  /* 0x0009080001807983 */ /* 0x000ee20000300a00 */
[----:B-1----:R-:W-:-:S03]  /*1c040*/  IMAD.WIDE R214, R2, 0x4, R12 ;  /* 0x0000000402d67825 */ /* 0x002fc600078e020c */
[----:B------:R-:W3:Y:S04]  /*1c050*/  LDL.LU.64 R12, [R1+0x900] ;  /* 0x00090000010c7983 */ /* 0x000ee80000300a00 */
[----:B------:R-:W-:Y:S04]  /*1c060*/  STL.64 [R1+0x558], R216 ;  /* 0x000558d801007387 */ /* 0x000fe80000100a00 */
[----:B------:R-:W-:Y:S04]  /*1c070*/  STL.64 [R1+0x570], R214 ;  /* 0x000570d601007387 */ /* 0x000fe80000100a00 */
[----:B------:R1:W-:Y:S04]  /*1c080*/  LDGSTS.E [R94+0x77000], [R216.64], !P4 ;  /* 0x77000000d85e7fae */ /* 0x0003e8000e121844 */
[----:B------:R1:W-:Y:S01]  /*1c090*/  LDGSTS.E [R94+0x77200], [R214.64], !P4 ;  /* 0x77200000d65e7fae */ /* 0x0003e2000e121844 */
[----:B------:R-:W-:-:S04]  /*1c0a0*/  IMAD.WIDE R196, R2, 0x4, R184 ;  /* 0x0000000402c47825 */ /* 0x000fc800078e02b8 */
[C---:B------:R-:W-:Y:S01]  /*1c0b0*/  IMAD.WIDE R184, R2.reuse, 0x4, R242 ;  /* 0x0000000402b87825 */ /* 0x040fe200078e02f2 */
[----:B------:R1:W-:Y:S04]  /*1c0c0*/  STL.64 [R1+0x578], R196 ;  /* 0x000578c401007387 */ /* 0x0003e80000100a00 */
[----:B------:R1:W-:Y:S04]  /*1c0d0*/  STL.64 [R1+0x590], R184 ;  /* 0x000590b801007387 */ /* 0x0003e80000100a00 */
[----:B------:R1:W-:Y:S04]  /*1c0e0*/  LDGSTS.E [R94+0x77400], [R196.64], !P4 ;  /* 0x77400000c45e7fae */ /* 0x0003e8000e121844 */
[----:B------:R1:W-:Y:S04]  /*1c0f0*/  LDGSTS.E [R94+0x77600], [R184.64], !P4 ;  /* 0x77600000b85e7fae */ /* 0x0003e8000e121844 */
[----:B-1----:R-:W3:Y:S04]  /*1c100*/  LDL.LU.64 R196, [R1+0x8f8] ;  /* 0x0008f80001c47983 */ /* 0x002ee80000300a00 */
[----:B------:R-:W3:Y:S01]  /*1c110*/  LDL.LU.64 R242, [R1+0x700] ;  /* 0x0007000001f27983 */ /* 0x000ee20000300a00 */
[----:B------:R-:W-:-:S03]  /*1c120*/  IMAD.WIDE R214, R2, 0x4, R250 ;  /* 0x0000000402d67825 */ /* 0x000fc600078e02fa */
[----:B------:R-:W3:Y:S04]  /*1c130*/  LDL.LU.64 R184, [R1+0x6f0] ;  /* 0x0006f00001b87983 */ /* 0x000ee80000300a00 */
[----:B------:R-:W3:Y:S01]  /*1c140*/  LDL.LU.64 R250, [R1+0x6e0] ;  /* 0x0006e00001fa7983 */ /* 0x000ee20000300a00 */
[----:B------:R-:W-:-:S04]  /*1c150*/  IADD3 R0, R252, -0xf3, RZ ;  /* 0xffffff0dfc007810 */ /* 0x000fc80007ffe0ff */
[----:B------:R-:W-:Y:S02]  /*1c160*/  ISETP.GE.U32.AND P0, PT, R0, 0x7ffffece, PT ;  /* 0x7ffffece0000780c */ /* 0x000fe40003f06070 */
[----:B------:R-:W-:Y:S01]  /*1c170*/  IADD3 R0, R252, -0xf7, RZ ;  /* 0xffffff09fc007810 */ /* 0x000fe20007ffe0ff */
[----:B------:R-:W-:Y:S03]  /*1c180*/  STL.64 [R1+0x588], R214 ;  /* 0x000588d601007387 */ /* 0x000fe60000100a00 */
[----:B------:R-:W-:-:S07]  /*1c190*/  ISETP.GE.U32.AND P6, PT, R0, 0x7ffffeca, PT ;  /* 0x7ffffeca0000780c */ /* 0x000fce0003fc6070 */
[----:B------:R2:W-:Y:S01]  /*1c1a0*/  LDGSTS.E [R94+0x79000], [R214.64], !P0 ;  /* 0x79000000d65e7fae */ /* 0x0005e2000c121844 */
[----:B------:R-:W-:-:S04]  /*1c1b0*/  IMAD.WIDE R112, R2, 0x4, R112 ;  /* 0x0000000402707825 */ /* 0x000fc800078e0270 */
[C---:B------:R-:W-:Y:S01]  /*1c1c0*/  IMAD.WIDE R208, R2.reuse, 0x4, R208 ;  /* 0x0000000402d07825 */ /* 0x040fe200078e02d0 */
[----:B------:R1:W-:Y:S04]  /*1c1d0*/  STL.64 [R1+0x5a0], R112 ;  /* 0x0005a07001007387 */ /* 0x0003e80000100a00 */
[----:B------:R1:W-:Y:S04]  /*1c1e0*/  LDGSTS.E [R94+0x79200], [R112.64], !P0 ;  /* 0x79200000705e7fae */ /* 0x0003e8000c121844 */
[----:B------:R-:W-:Y:S01]  /*1c1f0*/  STL.64 [R1+0x5a8], R208 ;  /* 0x0005a8d001007387 */ /* 0x000fe20000100a00 */
[----:B----4-:R-:W-:-:S03]  /*1c200*/  IMAD.WIDE R166, R2, 0x4, R166 ;  /* 0x0000000402a67825 */ /* 0x010fc600078e02a6 */
[----:B------:R5:W-:Y:S04]  /*1c210*/  LDGSTS.E [R94+0x79400], [R208.64], !P0 ;  /* 0x79400000d05e7fae */ /* 0x000be8000c121844 */
[----:B-1----:R-:W4:Y:S04]  /*1c220*/  LDL.LU.64 R112, [R1+0x6d8] ;  /* 0x0006d80001707983 */ /* 0x002f280000300a00 */
[----:B------:R1:W-:Y:S04]  /*1c230*/  STL.64 [R1+0x5c0], R166 ;  /* 0x0005c0a601007387 */ /* 0x0003e80000100a00 */
[----:B------:R1:W-:Y:S04]  /*1c240*/  LDGSTS.E [R94+0x79600], [R166.64], !P0 ;  /* 0x79600000a65e7fae */ /* 0x0003e8000c121844 */
[----:B-1----:R-:W4:Y:S01]  /*1c250*/  LDL.LU.64 R166, [R1+0x6c8] ;  /* 0x0006c80001a67983 */ /* 0x002f220000300a00 */
[----:B--2---:R-:W-:-:S03]  /*1c260*/  IMAD.WIDE R214, R2, 0x4, R32 ;  /* 0x0000000402d67825 */ /* 0x004fc600078e0220 */
[----:B------:R-:W2:Y:S01]  /*1c270*/  LDL.LU.64 R32, [R1+0x6c0] ;  /* 0x0006c00001207983 */ /* 0x000ea20000300a00 */
[----:B-----5:R-:W-:-:S03]  /*1c280*/  IMAD.WIDE R208, R2, 0x4, R146 ;  /* 0x0000000402d07825 */ /* 0x020fc600078e0292 */
[----:B------:R-:W-:Y:S04]  /*1c290*/  STL.64 [R1+0x5b8], R214 ;  /* 0x0005b8d601007387 */ /* 0x000fe80000100a00 */
[----:B------:R-:W5:Y:S04]  /*1c2a0*/  LDL.LU.64 R146, [R1+0x6b0] ;  /* 0x0006b00001927983 */ /* 0x000f680000300a00 */
[----:B------:R-:W-:Y:S04]  /*1c2b0*/  STL.64 [R1+0x5d0], R208 ;  /* 0x0005d0d001007387 */ /* 0x000fe80000100a00 */
[----:B------:R1:W-:Y:S04]  /*1c2c0*/  LDGSTS.E [R94+0x7b000], [R214.64], !P6 ;  /* 0x7b000000d65e7fae */ /* 0x0003e8000f121844 */
        /* <DEDUP_REMOVED lines=13> */
[----:B------:R-:W-:Y:S02]  /*1c3a0*/  STL.64 [R1+0x5e8], R214 ;  /* 0x0005e8d601007387 */ /* 0x000fe40000100a00 */
[----:B------:R-:W-:Y:S02]  /*1c3b0*/  IMAD.WIDE R184, R2, 0x4, R250 ;  /* 0x0000000402b87825 */ /* 0x000fe400078e02fa */
[----:B------:R1:W-:Y:S04]  /*1c3c0*/  STL.64 [R1+0x600], R208 ;  /* 0x000600d001007387 */ /* 0x0003e80000100a00 */
[----:B------:R-:W3:Y:S01]  /*1c3d0*/  LDL.LU.64 R250, [R1+0xb40] ;  /* 0x000b400001fa7983 */ /* 0x000ee20000300a00 */
[----:B------:R-:W-:-:S04]  /*1c3e0*/  IADD3 R0, R252, -0xfb, RZ ;  /* 0xffffff05fc007810 */ /* 0x000fc80007ffe0ff */
[----:B------:R-:W-:Y:S02]  /*1c3f0*/  ISETP.GE.U32.AND P4, PT, R0, 0x7ffffec6, PT ;  /* 0x7ffffec60000780c */ /* 0x000fe40003f86070 */
[----:B------:R-:W-:Y:S01]  /*1c400*/  IADD3 R0, R252, -0xff, RZ ;  /* 0xffffff01fc007810 */ /* 0x000fe20007ffe0ff */
[----:B------:R-:W-:Y:S03]  /*1c410*/  STL.64 [R1+0x608], R196 ;  /* 0x000608c401007387 */ /* 0x000fe60000100a00 */
[----:B------:R-:W-:Y:S01]  /*1c420*/  ISETP.GE.U32.AND P0, PT, R0, 0x7ffffec2, PT ;  /* 0x7ffffec20000780c */ /* 0x000fe20003f06070 */
[----:B------:R1:W-:Y:S01]  /*1c430*/  STL.64 [R1+0x620], R184 ;  /* 0x000620b801007387 */ /* 0x0003e20000100a00 */
[----:B------:R-:W-:-:S05]  /*1c440*/  IADD3 R0, R252, -0xc4, RZ ;  /* 0xffffff3cfc007810 */ /* 0x000fca0007ffe0ff */
[----:B------:R4:W-:Y:S04]  /*1c450*/  LDGSTS.E [R94+0x7d000], [R214.64], !P4 ;  /* 0x7d000000d65e7fae */ /* 0x0009e8000e121844 */
[----:B------:R1:W-:Y:S04]  /*1c460*/  LDGSTS.E [R94+0x7d200], [R208.64], !P4 ;  /* 0x7d200000d05e7fae */ /* 0x0003e8000e121844 */
[----:B------:R4:W-:Y:S04]  /*1c470*/  LDGSTS.E [R94+0x7d400], [R196.64], !P4 ;  /* 0x7d400000c45e7fae */ /* 0x0009e8000e121844 */
[----:B------:R4:W-:Y:S04]  /*1c480*/  LDGSTS.E [R94+0x7d600], [R184.64], !P4 ;  /* 0x7d600000b85e7fae */ /* 0x0009e8000e121844 */
[----:B-1----:R-:W3:Y:S01]  /*1c490*/  LDL.LU.64 R208, [R1+0xb18] ;  /* 0x000b180001d07983 */ /* 0x002ee20000300a00 */
[----:B------:R-:W-:-:S03]  /*1c4a0*/  ISETP.GE.U32.AND P6, PT, R0, 0x7ffffefd, PT ;  /* 0x7ffffefd0000780c */ /* 0x000fc60003fc6070 */
[----:B----4-:R-:W4:Y:S01]  /*1c4b0*/  LDL.LU.64 R184, [R1+0xb10] ;  /* 0x000b100001b87983 */ /* 0x010f220000300a00 */
[----:B------:R-:W-:-:S03]  /*1c4c0*/  IMAD.WIDE R214, R2, 0x4, R112 ;  /* 0x0000000402d67825 */ /* 0x000fc600078e0270 */
[----:B------:R-:W4:Y:S04]  /*1c4d0*/  LDL.LU.64 R112, [R1+0xb08] ;  /* 0x000b080001707983 */ /* 0x000f280000300a00 */
[----:B------:R-:W-:Y:S04]  /*1c4e0*/  STL.64 [R1+0x618], R214 ;  /* 0x000618d601007387 */ /* 0x000fe80000100a00 */
[----:B------:R1:W-:Y:S01]  /*1c4f0*/  LDGSTS.E [R94+0x7f000], [R214.64], !P0 ;  /* 0x7f000000d65e7fae */ /* 0x0003e2000c121844 */
[----:B------:R-:W-:-:S05]  /*1c500*/  IMAD.WIDE R196, R2, 0x4, R166 ;  /* 0x0000000402c47825 */ /* 0x000fca00078e02a6 */
[----:B------:R1:W-:Y:S01]  /*1c510*/  LDGSTS.E [R94+0x7f200], [R196.64], !P0 ;  /* 0x7f200000c45e7fae */ /* 0x0003e2000c121844 */
[----:B--2---:R-:W-:-:S03]  /*1c520*/  IMAD.WIDE R166, R2, 0x4, R32 ;  /* 0x0000000402a67825 */ /* 0x004fc600078e0220 */
[----:B------:R-:W2:Y:S01]  /*1c530*/  LDL.LU.64 R32, [R1+0xb00] ;  /* 0x000b000001207983 */ /* 0x000ea20000300a00 */
[----:B-----5:R-:W-:-:S03]  /*1c540*/  IMAD.WIDE R146, R2, 0x4, R146 ;  /* 0x0000000402927825 */ /* 0x020fc600078e0292 */
[----:B------:R-:W-:Y:S04]  /*1c550*/  STL.64 [R1+0x630], R196 ;  /* 0x000630c401007387 */ /* 0x000fe80000100a00 */
[----:B------:R5:W-:Y:S04]  /*1c560*/  STL.64 [R1+0x638], R166 ;  /* 0x000638a601007387 */ /* 0x000be80000100a00 */
[----:B------:R1:W-:Y:S04]  /*1c570*/  STL.64 [R1+0x650], R146 ;  /* 0x0006509201007387 */ /* 0x0003e80000100a00 */
[----:B------:R5:W-:Y:S04]  /*1c580*/  LDGSTS.E [R94+0x7f400], [R166.64], !P0 ;  /* 0x7f400000a65e7fae */ /* 0x000be8000c121844 */
[----:B------:R1:W-:Y:S04]  /*1c590*/  LDGSTS.E [R94+0x7f600], [R146.64], !P0 ;  /* 0x7f600000925e7fae */ /* 0x0003e8000c121844 */
[----:B-----5:R-:W5:Y:S04]  /*1c5a0*/  LDL.LU.64 R166, [R1+0xad8] ;  /* 0x000ad80001a67983 */ /* 0x020f680000300a00 */
[----:B-1----:R-:W5:Y:S01]  /*1c5b0*/  LDL.LU.64 R146, [R1+0xad0] ;  /* 0x000ad00001927983 */ /* 0x002f620000300a00 */
[----:B---3--:R-:W-:Y:S01]  /*1c5c0*/  IMAD.WIDE R216, R2, 0x4, R128 ;  /* 0x0000000402d87825 */ /* 0x008fe200078e0280 */
[----:B------:R-:W-:-:S02]  /*1c5d0*/  LOP3.LUT R129, R95, 0x60, RZ, 0x3c, !PT ;  /* 0x000000605f817812 */ /* 0x000fc400078e3cff */
[----:B------:R-:W3:Y:S01]  /*1c5e0*/  LDL.LU.64 R94, [R1+0xac8] ;  /* 0x000ac800015e7983 */ /* 0x000ee20000300a00 */
[----:B------:R-:W-:-:S03]  /*1c5f0*/  IMAD.WIDE R214, R2, 0x4, R12 ;  /* 0x0000000402d67825 */ /* 0x000fc600078e020c */
[----:B------:R-:W-:Y:S04]  /*1c600*/  STL.64 [R1+0x648], R216 ;  /* 0x000648d801007387 */ /* 0x000fe80000100a00 */
[----:B------:R5:W-:Y:S04]  /*1c610*/  LDGSTS.E [R129+0x61800], [R216.64], !P6 ;  /* 0x61800000d8817fae */ /* 0x000be8000f121844 */
[----:B------:R1:W-:Y:S01]  /*1c620*/  LDGSTS.E [R129+0x61a00], [R214.64], !P6 ;  /* 0x61a00000d6817fae */ /* 0x0003e2000f121844 */
[----:B------:R-:W-:-:S03]  /*1c630*/  IMAD.WIDE R196, R2, 0x4, R242 ;  /* 0x0000000402c47825 */ /* 0x000fc600078e02f2 */
[----:B------:R-:W3:Y:S04]  /*1c640*/  LDL.LU.64 R242, [R1+0xac0] ;  /* 0x000ac00001f27983 */ /* 0x000ee80000300a00 */
[----:B------:R-:W-:Y:S01]  /*1c650*/  STL.64 [R1+0x660], R214 ;  /* 0x000660d601007387 */ /* 0x000fe20000100a00 */
[----:B------:R-:W-:-:S03]  /*1c660*/  IMAD.WIDE R12, R2, 0x4, R250 ;  /* 0x00000004020c7825 */ /* 0x000fc600078e02fa */
[----:B------:R1:W-:Y:S04]  /*1c670*/  STL.64 [R1+0x668], R196 ;  /* 0x000668c401007387 */ /* 0x0003e80000100a00 */
[----:B------:R1:W-:Y:S04]  /*1c680*/  STL.64 [R1+0x680], R12 ;  /* 0x0006800c01007387 */ /* 0x0003e80000100a00 */
[----:B------:R1:W-:Y:S04]  /*1c690*/  LDGSTS.E [R129+0x61c00], [R196.64], !P6 ;  /* 0x61c00000c4817fae */ /* 0x0003e8000f121844 */
[----:B------:R1:W-:Y:S04]  /*1c6a0*/  LDGSTS.E [R129+0x61e00], [R12.64], !P6 ;  /* 0x61e000000c817fae */ /* 0x0003e8000f121844 */
[----:B-1----:R-:W3:Y:S04]  /*1c6b0*/  LDL.LU.64 R196, [R1+0xa98] ;  /* 0x000a980001c47983 */ /* 0x002ee80000300a00 */
[----:B------:R-:W3:Y:S04]  /*1c6c0*/  LDL.LU.64 R12, [R1+0xa90] ;  /* 0x000a9000010c7983 */ /* 0x000ee80000300a00 */
[----:B------:R-:W3:Y:S01]  /*1c6d0*/  LDL.LU.64 R250, [R1+0xa88] ;  /* 0x000a880001fa7983 */ /* 0x000ee20000300a00 */
[----:B------:R-:W-:-:S04]  /*1c6e0*/  IADD3 R0, R252, -0xc8, RZ ;  /* 0xffffff38fc007810 */ /* 0x000fc80007ffe0ff */
[----:B------:R-:W-:Y:S01]  /*1c6f0*/  ISETP.GE.U32.AND P4, PT, R0, 0x7ffffef9, PT ;  /* 0x7ffffef90000780c */ /* 0x000fe20003f86070 */
[----:B------:R-:W-:Y:S01]  /*1c700*/  IMAD.WIDE R214, R2, 0x4, R208 ;  /* 0x0000000402d67825 */ /* 0x000fe200078e02d0 */
[----:B------:R-:W-:-:S03]  /*1c710*/  IADD3 R0, R252, -0xcc, RZ ;  /* 0xffffff34fc007810 */ /* 0x000fc60007ffe0ff */
[----:B----4-:R-:W-:Y:S01]  /*1c720*/  IMAD.WIDE R208, R2, 0x4, R184 ;  /* 0x0000000402d07825 */ /* 0x010fe200078e02b8 */
[----:B------:R-:W-:-:S03]  /*1c730*/  ISETP.GE.U32.AND P0, PT, R0, 0x7ffffef5, PT ;  /* 0x7ffffef50000780c */ /* 0x000fc60003f06070 */
[----:B------:R-:W-:-:S04]  /*1c740*/  IMAD.WIDE R184, R2, 0x4, R112 ;  /* 0x0000000402b87825 */ /* 0x000fc800078e0270 */
[----:B------:R1:W-:Y:S04]  /*1c750*/  LDGSTS.E [R129+0x63800], [R214.64], !P4 ;  /* 0x63800000d6817fae */ /* 0x0003e8000e121844 */
[----:B------:R-:W3:Y:S04]  /*1c760*/  LDL.LU.64 R112, [R1+0xa80] ;  /* 0x000a800001707983 */ /* 0x000ee80000300a00 */
[----:B------:R-:W-:Y:S04]  /*1c770*/  STL.64 [R1+0x678], R214 ;  /* 0x000678d601007387 */ /* 0x000fe80000100a00 */
[----:B------:R-:W-:Y:S04]  /*1c780*/  STL.64 [R1+0x690], R208 ;  /* 0x000690d001007387 */ /* 0x000fe80000100a00 */
[----:B------:R1:W-:Y:S04]  /*1c790*/  STL.64 [R1+0x698], R184 ;  /* 0x000698b801007387 */ /* 0x0003e80000100a00 */
[----:B------:R1:W-:Y:S04]  /*1c7a0*/  LDGSTS.E [R129+0x63a00], [R208.64], !P4 ;  /* 0x63a00000d0817fae */ /* 0x0003e8000e121844 */
[----:B------:R1:W-:Y:S01]  /*1c7b0*/  LDGSTS.E [R129+0x63c00], [R184.64], !P4 ;  /* 0x63c00000b8817fae */ /* 0x0003e2000e121844 */
[----:B--2---:R-:W-:-:S05]  /*1c7c0*/  IMAD.WIDE R32, R2, 0x4, R32 ;  /* 0x0000000402207825 */ /* 0x004fca00078e0220 */
[----:B------:R2:W-:Y:S04]  /*1c7d0*/  STL.64 [R1+0x6b0], R32 ;  /* 0x0006b02001007387 */ /* 0x0005e80000100a00 */
[----:B------:R2:W-:Y:S04]  /*1c7e0*/  LDGSTS.E [R129+0x63e00], [R32.64], !P4 ;  /* 0x63e0000020817fae */ /* 0x0005e8000e121844 */
[----:B-1----:R-:W4:Y:S04]  /*1c7f0*/  LDL.LU.64 R184, [R1+0xa58] ;  /* 0x000a580001b87983 */ /* 0x002f280000300a00 */
[----:B--2---:R-:W2:Y:S01]  /*1c800*/  LDL.LU.64 R32, [R1+0xa50] ;  /* 0x000a500001207983 */ /* 0x004ea20000300a00 */
[----:B-----5:R-:W-:-:S03]  /*1c810*/  IMAD.WIDE R216, R2, 0x4, R166 ;  /* 0x0000000402d87825 */ /* 0x020fc600078e02a6 */
[----:B------:R-:W5:Y:S01]  /*1c820*/  LDL.LU.64 R166, [R1+0xa48] ;  /* 0x000a480001a67983 */ /* 0x000f620000300a00 */
[----:B------:R-:W-:-:S03]  /*1c830*/  IMAD.WIDE R214, R2, 0x4, R146 ;  /* 0x0000000402d67825 */ /* 0x000fc600078e0292 */
[----:B------:R-:W5:Y:S04]  /*1c840*/  LDL.LU.64 R146, [R1+0xa40] ;  /* 0x000a400001927983 */ /* 0x000f680000300a00 */
[----:B------:R-:W-:Y:S01]  /*1c850*/  STL.64 [R1+0x6a8], R216 ;  /* 0x0006a8d801007387 */ /* 0x000fe20000100a00 */
[----:B---3--:R-:W-:-:S03]  /*1c860*/  IMAD.WIDE R94, R2, 0x4, R94 ;  /* 0x00000004025e7825 */ /* 0x008fc600078e025e */
[----:B------:R-:W-:Y:S04]  /*1c870*/  STL.64 [R1+0x6c0], R214 ;  /* 0x0006c0d601007387 */ /* 0x000fe80000100a00 */
[----:B------:R1:W-:Y:S04]  /*1c880*/  LDGSTS.E [R129+0x65800], [R216.64], !P0 ;  /* 0x65800000d8817fae */ /* 0x0003e8000c121844 */
[----:B------:R3:W-:Y:S04]  /*1c890*/  LDGSTS.E [R129+0x65a00], [R214.64], !P0 ;  /* 0x65a00000d6817fae */ /* 0x0007e8000c121844 */
[----:B------:R1:W-:Y:S04]  /*1c8a0*/  STL.64 [R1+0x6c8], R94 ;  /* 0x0006c85e01007387 */ /* 0x0003e80000100a00 */
[----:B------:R1:W-:Y:S01]  /*1c8b0*/  LDGSTS.E [R129+0x65c00], [R94.64], !P0 ;  /* 0x65c000005e817fae */ /* 0x0003e2000c121844 */
[----:B------:R-:W-:-:S05]  /*1c8c0*/  IMAD.WIDE R208, R2, 0x4, R242 ;  /* 0x0000000402d07825 */ /* 0x000fca00078e02f2 */
[----:B------:R3:W-:Y:S04]  /*1c8d0*/  STL.64 [R1+0x6e0], R208 ;  /* 0x0006e0d001007387 */ /* 0x0007e80000100a00 */
[----:B-1----:R-:W5:Y:S04]  /*1c8e0*/  LDL.LU.64 R94, [R1+0xa18] ;  /* 0x000a1800015e7983 */ /* 0x002f680000300a00 */
[----:B------:R1:W-:Y:S04]  /*1c8f0*/  LDGSTS.E [R129+0x65e00], [R208.64], !P0 ;  /* 0x65e00000d0817fae */ /* 0x0003e8000c121844 */
[----:B------:R-:W5:Y:S01]  /*1c900*/  LDL.LU.64 R242, [R1+0xa10] ;  /* 0x000a100001f27983 */ /* 0x000f620000300a00 */
[----:B---3--:R-:W-:-:S04]  /*1c910*/  IMAD.WIDE R214, R2, 0x4, R196 ;  /* 0x0000000402d67825 */ /* 0x008fc800078e02c4 */
[C---:B-1----:R-:W-:Y:S02]  /*1c920*/  IMAD.WIDE R208, R2.reuse, 0x4, R12 ;  /* 0x0000000402d07825 */ /* 0x042fe400078e020c */
[----:B------:R-:W3:Y:S02]  /*1c930*/  LDL.LU.64 R12, [R1+0xa08] ;  /* 0x000a0800010c7983 */ /* 0x000ee40000300a00 */
[----:B------:R-:W-:Y:S02]  /*1c940*/  IMAD.WIDE R196, R2, 0x4, R250 ;  /* 0x0000000402c47825 */ /* 0x000fe400078e02fa */
[----:B------:R-:W-:Y:S04]  /*1c950*/  STL.64 [R1+0x6d8], R214 ;  /* 0x0006d8d601007387 */ /* 0x000fe80000100a00 */
[----:B------:R-:W3:Y:S01]  /*1c960*/  LDL.LU.64 R250, [R1+0xa00] ;  /* 0x000a000001fa7983 */ /* 0x000ee20000300a00 */
[----:B------:R-:W-:-:S04]  /*1c970*/  IADD3 R0, R252, -0xd0, RZ ;  /* 0xffffff30fc007810 */ /* 0x000fc80007ffe0ff */
[----:B------:R-:W-:Y:S02]  /*1c980*/  ISETP.GE.U32.AND P6, PT, R0, 0x7ffffef1, PT ;  /* 0x7ffffef10000780c */ /* 0x000fe40003fc6070 */
[----:B------:R-:W-:-:S04]  /*1c990*/  IADD3 R0, R252, -0xd4, RZ ;  /* 0xffffff2cfc007810 */ /* 0x000fc80007ffe0ff */
[----:B------:R-:W-:Y:S01]  /*1c9a0*/  ISETP.GE.U32.AND P4, PT, R0, 0x7ffffeed, PT ;  /* 0x7ffffeed0000780c */ /* 0x000fe20003f86070 */
[----:B------:R1:W-:Y:S01]  /*1c9b0*/  STL.64 [R1+0x6f0], R208 ;  /* 0x0006f0d001007387 */ /* 0x0003e20000100a00 */
[----:B------:R-:W-:-:S03]  /*1c9c0*/  IMAD.WIDE R112, R2, 0x4, R112 ;  /* 0x0000000402707825 */ /* 0x000fc600078e0270 */
[----:B------:R-:W-:Y:S04]  /*1c9d0*/  STL.64 [R1+0x700], R196 ;  /* 0x000700c401007387 */ /* 0x000fe80000100a00 */
[----:B------:R4:W-:Y:S04]  /*1c9e0*/  LDGSTS.E [R129+0x67800], [R214.64], !P6 ;  /* 0x67800000d6817fae */ /* 0x0009e8000f121844 */
[----:B------:R1:W-:Y:S04]  /*1c9f0*/  LDGSTS.E [R129+0x67a00], [R208.64], !P6 ;  /* 0x67a00000d0817fae */ /* 0x0003e8000f121844 */
[----:B------:R1:W-:Y:S04]  /*1ca00*/  STL.64 [R1+0x900], R112 ;  /* 0x0009007001007387 */ /* 0x0003e80000100a00 */
[----:B------:R1:W-:Y:S04]  /*1ca10*/  LDGSTS.E [R129+0x67c00], [R196.64], !P6 ;  /* 0x67c00000c4817fae */ /* 0x0003e8000f121844 */
[----:B------:R1:W-:Y:S04]  /*1ca20*/  LDGSTS.E [R129+0x67e00], [R112.64], !P6 ;  /* 0x67e0000070817fae */ /* 0x0003e8000f121844 */
[----:B-1----:R-:W3:Y:S04]  /*1ca30*/  LDL.LU.64 R208, [R1+0x8f0] ;  /* 0x0008f00001d07983 */ /* 0x002ee80000300a00 */
[----:B------:R-:W3:Y:S04]  /*1ca40*/  LDL.LU.64 R112, [R1+0x8e8] ;  /* 0x0008e80001707983 */ /* 0x000ee80000300a00 */
[----:B------:R-:W3:Y:S01]  /*1ca50*/  LDL.LU.64 R196, [R1+0x8e0] ;  /* 0x0008e00001c47983 */ /* 0x000ee20000300a00 */
[----:B----4-:R-:W-:-:S03]  /*1ca60*/  IMAD.WIDE R214, R2, 0x4, R184 ;  /* 0x0000000402d67825 */ /* 0x010fc600078e02b8 */
[----:B------:R-:W4:Y:S01]  /*1ca70*/  LDL.LU.64 R184, [R1+0x8d8] ;  /* 0x0008d80001b87983 */ /* 0x000f220000300a00 */
[----:B--2---:R-:W-:-:S03]  /*1ca80*/  IMAD.WIDE R32, R2, 0x4, R32 ;  /* 0x0000000402207825 */ /* 0x004fc600078e0220 */
[----:B------:R-:W-:Y:S04]  /*1ca90*/  STL.64 [R1+0x8f8], R214 ;  /* 0x0008f8d601007387 */ /* 0x000fe80000100a00 */
[----:B------:R1:W-:Y:S04]  /*1caa0*/  STL.64 [R1+0x908], R32 ;  /* 0x0009082001007387 */ /* 0x0003e80000100a00 */
[----:B------:R2:W-:Y:S01]  /*1cab0*/  LDGSTS.E [R129+0x69800], [R214.64], !P4 ;  /* 0x69800000d6817fae */ /* 0x0005e2000e121844 */
[----:B-----5:R-:W-:-:S03]  /*1cac0*/  IMAD.WIDE R166, R2, 0x4, R166 ;  /* 0x0000000402a67825 */ /* 0x020fc600078e02a6 */
[----:B------:R1:W-:Y:S01]  /*1cad0*/  LDGSTS.E [R129+0x69a00], [R32.64], !P4 ;  /* 0x69a0000020817fae */ /* 0x0003e2000e121844 */
[----:B------:R-:W-:-:S03]  /*1cae0*/  IMAD.WIDE R146, R2, 0x4, R146 ;  /* 0x0000000402927825 */ /* 0x000fc600078e0292 */
[----:B------:R-:W-:Y:S04]  /*1caf0*/  STL.64 [R1+0x910], R166 ;  /* 0x000910a601007387 */ /* 0x000fe80000100a00 */
[----:B------:R3:W-:Y:S04]  /*1cb00*/  LDGSTS.E [R129+0x69c00], [R166.64], !P4 ;  /* 0x69c00000a6817fae */ /* 0x0007e8000e121844 */
[----:B-1----:R-:W5:Y:S04]  /*1cb10*/  LDL.LU.64 R32, [R1+0x8d0] ;  /* 0x0008d00001207983 */ /* 0x002f680000300a00 */
[----:B------:R1:W-:Y:S04]  /*1cb20*/  STL.64 [R1+0x920], R146 ;  /* 0x0009209201007387 */ /* 0x0003e80000100a00 */
[----:B------:R1:W-:Y:S04]  /*1cb30*/  LDGSTS.E [R129+0x69e00], [R146.64], !P4 ;  /* 0x69e0000092817fae */ /* 0x0003e8000e121844 */
[----:B-1----:R-:W5:Y:S01]  /*1cb40*/  LDL.LU.64 R146, [R1+0x8c8] ;  /* 0x0008c80001927983 */ /* 0x002f620000300a00 */
[----:B------:R-:W-:-:S03]  /*1cb50*/  IMAD.WIDE R216, R2, 0x4, R94 ;  /* 0x0000000402d87825 */ /* 0x000fc600078e025e */
[----:B------:R-:W5:Y:S04]  /*1cb60*/  LDL.LU.64 R94, [R1+0x8c0] ;  /* 0x0008c000015e7983 */ /* 0x000f680000300a00 */
[----:B------:R-:W-:Y:S01]  /*1cb70*/  STL.64 [R1+0x918], R216 ;  /* 0x000918d801007387 */ /* 0x000fe20000100a00 */
[----:B--2---:R-:W-:-:S03]  /*1cb80*/  IMAD.WIDE R214, R2, 0x4, R242 ;  /* 0x0000000402d67825 */ /* 0x004fc600078e02f2 */
[----:B------:R-:W2:Y:S04]  /*1cb90*/  LDL.LU.64 R242, [R1+0x8b8] ;  /* 0x0008b80001f27983 */ /* 0x000ea80000300a00 */
[----:B------:R1:W-:Y:S01]  /*1cba0*/  STL.64 [R1+0x928], R214 ;  /* 0x000928d601007387 */ /* 0x0003e20000100a00 */
[----:B---3--:R-:W-:-:S04]  /*1cbb0*/  IMAD.WIDE R166, R2, 0x4, R12 ;  /* 0x0000000402a67825 */ /* 0x008fc800078e020c */
[----:B------:R-:W-:Y:S01]  /*1cbc0*/  IMAD.WIDE R12, R2, 0x4, R250 ;  /* 0x00000004020c7825 */ /* 0x000fe200078e02fa */
[----:B------:R-:W-:Y:S04]  /*1cbd0*/  STL.64 [R1+0x930], R166 ;  /* 0x000930a601007387 */ /* 0x000fe80000100a00 */
[----:B------:R3:W-:Y:S04]  /*1cbe0*/  STL.64 [R1+0x938], R12 ;  /* 0x0009380c01007387 */ /* 0x0007e80000100a00 */
[----:B------:R-:W2:Y:S01]  /*1cbf0*/  LDL.LU.64 R250, [R1+0x8b0] ;  /* 0x0008b00001fa7983 */ /* 0x000ea20000300a00 */
        /* <DEDUP_REMOVED lines=8> */
[----:B------:R-:W-:Y:S01]  /*1cc80*/  IADD3 R0, R252, -0xe0, RZ ;  /* 0xffffff20fc007810 */ /* 0x000fe20007ffe0ff */
[----:B-1----:R-:W-:-:S03]  /*1cc90*/  IMAD.WIDE R214, R2, 0x4, R208 ;  /* 0x0000000402d67825 */ /* 0x002fc600078e02d0 */
[----:B------:R-:W-:Y:S02]  /*1cca0*/  ISETP.GE.U32.AND P4, PT, R0, 0x7ffffee1, PT ;  /* 0x7ffffee10000780c */ /* 0x000fe40003f86070 */
[----:B------:R1:W-:Y:S01]  /*1ccb0*/  LDGSTS.E [R129+0x6d800], [R214.64], !P6 ;  /* 0x6d800000d6817fae */ /* 0x0003e2000f121844 */
[----:B------:R-:W-:-:S03]  /*1ccc0*/  IMAD.WIDE R208, R2, 0x4, R112 ;  /* 0x0000000402d07825 */ /* 0x000fc600078e0270 */
[----:B---3--:R-:W2:Y:S01]  /*1ccd0*/  LDL.LU.64 R12, [R1+0x8a8] ;  /* 0x0008a800010c7983 */ /* 0x008ea20000300a00 */
[----:B------:R-:W-:-:S03]  /*1cce0*/  IMAD.WIDE R196, R2, 0x4, R196 ;  /* 0x0000000402c47825 */ /* 0x000fc600078e02c4 */
[----:B------:R-:W2:Y:S04]  /*1ccf0*/  LDL.LU.64 R166, [R1+0x8a0] ;  /* 0x0008a00001a67983 */ /* 0x000ea80000300a00 */
[----:B------:R-:W2:Y:S04]  /*1cd00*/  LDL.LU.64 R112, [R1+0x898] ;  /* 0x0008980001707983 */ /* 0x000ea80000300a00 */
[----:B------:R1:W-:Y:S04]  /*1cd10*/  STL.64 [R1+0x8f0], R214 ;  /* 0x0008f0d601007387 */ /* 0x0003e80000100a00 */
[----:B------:R1:W-:Y:S04]  /*1cd20*/  STL.64 [R1+0x8e8], R208 ;  /* 0x0008e8d001007387 */ /* 0x0003e80000100a00 */
[----:B------:R1:W-:Y:S04]  /*1cd30*/  LDGSTS.E [R129+0x6da00], [R208.64], !P6 ;  /* 0x6da00000d0817fae */ /* 0x0003e8000f121844 */
[----:B------:R1:W-:Y:S04]  /*1cd40*/  STL.64 [R1+0x8e0], R196 ;  /* 0x0008e0c401007387 */ /* 0x0003e80000100a00 */
[----:B------:R1:W-:Y:S01]  /*1cd50*/  LDGSTS.E [R129+0x6dc00], [R196.64], !P6 ;  /* 0x6dc00000c4817fae */ /* 0x0003e2000f121844 */
[----:B----4-:R-:W-:-:S05]  /*1cd60*/  IMAD.WIDE R184, R2, 0x4, R184 ;  /* 0x0000000402b87825 */ /* 0x010fca00078e02b8 */
[----:B------:R4:W-:Y:S04]  /*1cd70*/  STL.64 [R1+0x8d8], R184 ;  /* 0x0008d8b801007387 */ /* 0x0009e80000100a00 */
[----:B------:R4:W-:Y:S04]  /*1cd80*/  LDGSTS.E [R129+0x6de00], [R184.64], !P6 ;  /* 0x6de00000b8817fae */ /* 0x0009e8000f121844 */
[----:B-1----:R-:W3:Y:S04]  /*1cd90*/  LDL.LU.64 R214, [R1+0x890] ;  /* 0x0008900001d67983 */ /* 0x002ee80000300a00 */
[----:B------:R-:W3:Y:S04]  /*1cda0*/  LDL.LU.64 R208, [R1+0x888] ;  /* 0x0008880001d07983 */ /* 0x000ee80000300a00 */
[----:B------:R-:W3:Y:S01]  /*1cdb0*/  LDL.LU.64 R196, [R1+0x880] ;  /* 0x0008800001c47983 */ /* 0x000ee20000300a00 */
[----:B-----5:R-:W-:-:S05]  /*1cdc0*/  IMAD.WIDE R216, R2, 0x4, R32 ;  /* 0x0000000402d87825 */ /* 0x020fca00078e0220 */
[----:B------:R-:W-:Y:S04]  /*1cdd0*/  STL.64 [R1+0x8d0], R216 ;  /* 0x0008d0d801007387 */ /* 0x000fe80000100a00 */
[----:B------:R-:W5:Y:S04]  /*1cde0*/  LDL.LU.64 R32, [R1+0x878] ;  /* 0x0008780001207983 */ /* 0x000f680000300a00 */
[----:B------:R1:W-:Y:S01]  /*1cdf0*/  LDGSTS.E [R129+0x6f800], [R216.64], !P4 ;  /* 0x6f800000d8817fae */ /* 0x0003e2000e121844 */
[----:B----4-:R-:W-:-:S05]  /*1ce00*/  IMAD.WIDE R184, R2, 0x4, R146 ;  /* 0x0000000402b87825 */ /* 0x010fca00078e0292 */
[----:B------:R-:W-:Y:S04]  /*1ce10*/  STL.64 [R1+0x8c8], R184 ;  /* 0x0008c8b801007387 */ /* 0x000fe80000100a00 */
[----:B------:R4:W-:Y:S01]  /*1ce20*/  LDGSTS.E [R129+0x6fa00], [R184.64], !P4 ;  /* 0x6fa00000b8817fae */ /* 0x0009e2000e121844 */
[----:B------:R-:W-:-:S05]  /*1ce30*/  IMAD.WIDE R146, R2, 0x4, R94 ;  /* 0x0000000402927825 */ /* 0x000fca00078e025e */
[----:B------:R1:W-:Y:S01]  /*1ce40*/  STL.64 [R1+0x8c0], R146 ;  /* 0x0008c09201007387 */ /* 0x0003e20000100a00 */
[----:B--2---:R-:W-:-:S03]  /*1ce50*/  IMAD.WIDE R94, R2, 0x4, R242 ;  /* 0x00000004025e7825 */ /* 0x004fc600078e02f2 */
[----:B------:R1:W-:Y:S04]  /*1ce60*/  LDGSTS.E [R129+0x6fc00], [R146.64], !P4 ;  /* 0x6fc0000092817fae */ /* 0x0003e8000e121844 */
[----:B------:R-:W2:Y:S04]  /*1ce70*/  LDL.LU.64 R242, [R1+0x870] ;  /* 0x0008700001f27983 */ /* 0x000ea80000300a00 */
[----:B------:R4:W-:Y:S04]  /*1ce80*/  STL.64 [R1+0x8b8], R94 ;  /* 0x0008b85e01007387 */ /* 0x0009e80000100a00 */
[----:B------:R4:W-:Y:S04]  /*1ce90*/  LDGSTS.E [R129+0x6fe00], [R94.64], !P4 ;  /* 0x6fe000005e817fae */ /* 0x0009e8000e121844 */
[----:B-1----:R-:W2:Y:S01]  /*1cea0*/  LDL.LU.64 R146, [R1+0x868] ;  /* 0x0008680001927983 */ /* 0x002ea20000300a00 */
[----:B----4-:R-:W-:-:S03]  /*1ceb0*/  IMAD.WIDE R94, R2, 0x4, R250 ;  /* 0x00000004025e7825 */ /* 0x010fc600078e02fa */
[----:B------:R-:W4:Y:S01]  /*1cec0*/  LDL.LU.64 R250, [R1+0x860] ;  /* 0x0008600001fa7983 */ /* 0x000f220000300a00 */
[----:B------:R-:W-:-:S04]  /*1ced0*/  IADD3 R0, R252, -0xe4, RZ ;  /* 0xffffff1cfc007810 */ /* 0x000fc80007ffe0ff */
[----:B------:R-:W-:Y:S02]  /*1cee0*/  ISETP.GE.U32.AND P0, PT, R0, 0x7ffffedd, PT ;  /* 0x7ffffedd0000780c */ /* 0x000fe40003f06070 */
[----:B------:R-:W-:Y:S01]  /*1cef0*/  IADD3 R0, R252, -0xe8, RZ ;  /* 0xffffff18fc007810 */ /* 0x000fe20007ffe0ff */
[----:B------:R1:W-:Y:S03]  /*1cf00*/  STL.64 [R1+0x8b0], R94 ;  /* 0x0008b05e01007387 */ /* 0x0003e60000100a00 */
[----:B------:R-:W-:Y:S01]  /*1cf10*/  ISETP.GE.U32.AND P6, PT, R0, 0x7ffffed9, PT ;  /* 0x7ffffed90000780c */ /* 0x000fe20003fc6070 */
[----:B------:R-:W4:Y:S06]  /*1cf20*/  LDL.LU.64 R184, [R1+0x858] ;  /* 0x0008580001b87983 */ /* 0x000f2c0000300a00 */
[----:B------:R1:W-:Y:S01]  /*1cf30*/  LDGSTS.E [R129+0x71800], [R94.64], !P0 ;  /* 0x718000005e817fae */ /* 0x0003e2000c121844 */
[----:B------:R-:W-:-:S04]  /*1cf40*/  IMAD.WIDE R12, R2, 0x4, R12 ;  /* 0x00000004020c7825 */ /* 0x000fc800078e020c */
[C---:B------:R-:W-:Y:S01]  /*1cf50*/  IMAD.WIDE R220, R2.reuse, 0x4, R166 ;  /* 0x0000000402dc7825 */ /* 0x040fe200078e02a6 */
[----:B------:R1:W-:Y:S03]  /*1cf60*/  STL.64 [R1+0x8a8], R12 ;  /* 0x0008a80c01007387 */ /* 0x0003e60000100a00 */
[C---:B------:R-:W-:Y:S01]  /*1cf70*/  IMAD.WIDE R216, R2.reuse, 0x4, R112 ;  /* 0x0000000402d87825 */ /* 0x040fe200078e0270 */
[----:B------:R-:W-:Y:S04]  /*1cf80*/  STL.64 [R1+0x8a0], R220 ;  /* 0x0008a0dc01007387 */ /* 0x000fe80000100a00 */
[----:B------:R-:W4:Y:S04]  /*1cf90*/  LDL.LU.64 R166, [R1+0x850] ;  /* 0x0008500001a67983 */ /* 0x000f280000300a00 */
[----:B------:R-:W-:Y:S04]  /*1cfa0*/  STL.64 [R1+0x898], R216 ;  /* 0x000898d801007387 */ /* 0x000fe80000100a00 */
[----:B------:R-:W4:Y:S04]  /*1cfb0*/  LDL.LU.64 R112, [R1+0x848] ;  /* 0x0008480001707983 */ /* 0x000f280000300a00 */
[----:B-1----:R-:W4:Y:S04]  /*1cfc0*/  LDL.LU.64 R94, [R1+0x840] ;  /* 0x00084000015e7983 */ /* 0x002f280000300a00 */
[----:B------:R1:W-:Y:S04]  /*1cfd0*/  LDGSTS.E [R129+0x71a00], [R12.64], !P0 ;  /* 0x71a000000c817fae */ /* 0x0003e8000c121844 */
[----:B------:R2:W-:Y:S04]  /*1cfe0*/  LDGSTS.E [R129+0x71c00], [R220.64], !P0 ;  /* 0x71c00000dc817fae */ /* 0x0005e8000c121844 */
[----:B------:R2:W-:Y:S04]  /*1cff0*/  LDGSTS.E [R129+0x71e00], [R216.64], !P0 ;  /* 0x71e00000d8817fae */ /* 0x0005e8000c121844 */
[----:B-1----:R-:W4:Y:S01]  /*1d000*/  LDL.LU.64 R12, [R1+0x838] ;  /* 0x00083800010c7983 */ /* 0x002f220000300a00 */
[----:B---3--:R-:W-:-:S04]  /*1d010*/  IMAD.WIDE R214, R2, 0x4, R214 ;  /* 0x0000000402d67825 */ /* 0x008fc800078e02d6 */
[C---:B------:R-:W-:Y:S01]  /*1d020*/  IMAD.WIDE R208, R2.reuse, 0x4, R208 ;  /* 0x0000000402d07825 */ /* 0x040fe200078e02d0 */
[----:B------:R-:W-:Y:S03]  /*1d030*/  STL.64 [R1+0x890], R214 ;  /* 0x000890d601007387 */ /* 0x000fe60000100a00 */
[C---:B------:R-:W-:Y:S01]  /*1d040*/  IMAD.WIDE R196, R2.reuse, 0x4, R196 ;  /* 0x0000000402c47825 */ /* 0x040fe200078e02c4 */
[----:B------:R2:W-:Y:S04]  /*1d050*/  LDGSTS.E [R129+0x73800], [R214.64], !P6 ;  /* 0x73800000d6817fae */ /* 0x0005e8000f121844 */
[----:B------:R-:W-:Y:S04]  /*1d060*/  STL.64 [R1+0x888], R208 ;  /* 0x000888d001007387 */ /* 0x000fe80000100a00 */
[----:B------:R1:W-:Y:S04]  /*1d070*/  LDGSTS.E [R129+0x73a00], [R208.64], !P6 ;  /* 0x73a00000d0817fae */ /* 0x0003e8000f121844 */
[----:B------:R-:W-:Y:S04]  /*1d080*/  STL.64 [R1+0x880], R196 ;  /* 0x000880c401007387 */ /* 0x000fe80000100a00 */
[----:B------:R4:W-:Y:S01]  /*1d090*/  LDGSTS.E [R129+0x73c00], [R196.64], !P6 ;  /* 0x73c00000c4817fae */ /* 0x0009e2000f121844 */
[----:B-----5:R-:W-:-:S05]  /*1d0a0*/  IMAD.WIDE R32, R2, 0x4, R32 ;  /* 0x0000000402207825 */ /* 0x020fca00078e0220 */
[----:B------:R3:W-:Y:S04]  /*1d0b0*/  STL.64 [R1+0x878], R32 ;  /* 0x0008782001007387 */ /* 0x0007e80000100a00 */
[----:B------:R3:W-:Y:S04]  /*1d0c0*/  LDGSTS.E [R129+0x73e00], [R32.64], !P6 ;  /* 0x73e0000020817fae */ /* 0x0007e8000f121844 */
[----:B---3--:R-:W3:Y:S01]  /*1d0d0*/  LDL.LU.64 R32, [R1+0x830] ;  /* 0x0008300001207983 */ /* 0x008ee20000300a00 */
[----:B--2---:R-:W-:-:S03]  /*1d0e0*/  IMAD.WIDE R214, R2, 0x4, R242 ;  /* 0x0000000402d67825 */ /* 0x004fc600078e02f2 */
[----:B------:R-:W2:Y:S04]  /*1d0f0*/  LDL.LU.64 R242, [R1+0x828] ;  /* 0x0008280001f27983 */ /* 0x000ea80000300a00 */
[----:B------:R-:W-:Y:S01]  /*1d100*/  STL.64 [R1+0x870], R214 ;  /* 0x000870d601007387 */ /* 0x000fe20000100a00 */
[----:B-1----:R-:W-:-:S03]  /*1d110*/  IMAD.WIDE R208, R2, 0x4, R146 ;  /* 0x0000000402d07825 */ /* 0x002fc600078e0292 */
[----:B------:R-:W5:Y:S01]  /*1d120*/  LDL.LU.64 R146, [R1+0x820] ;  /* 0x0008200001927983 */ /* 0x000f620000300a00 */
[----:B----4-:R-:W-:-:S03]  /*1d130*/  IMAD.WIDE R196, R2, 0x4, R250 ;  /* 0x0000000402c47825 */ /* 0x010fc600078e02fa */
[----:B------:R-:W4:Y:S01]  /*1d140*/  LDL.LU.64 R250, [R1+0x818] ;  /* 0x0008180001fa7983 */ /* 0x000f220000300a00 */
[----:B------:R-:W-:-:S04]  /*1d150*/  IADD3 R0, R252, -0xec, RZ ;  /* 0xffffff14fc007810 */ /* 0x000fc80007ffe0ff */
[----:B------:R-:W-:Y:S02]  /*1d160*/  ISETP.GE.U32.AND P4, PT, R0, 0x7ffffed5, PT ;  /* 0x7ffffed50000780c */ /* 0x000fe40003f86070 */
[----:B------:R-:W-:Y:S01]  /*1d170*/  IADD3 R0, R252, -0xf0, RZ ;  /* 0xffffff10fc007810 */ /* 0x000fe20007ffe0ff */
[----:B------:R-:W-:Y:S01]  /*1d180*/  IMAD.WIDE R184, R2, 0x4, R184 ;  /* 0x0000000402b87825 */ /* 0x000fe200078e02b8 */
[----:B------:R1:W-:Y:S02]  /*1d190*/  STL.64 [R1+0x868], R208 ;  /* 0x000868d001007387 */ /* 0x0003e40000100a00 */
[----:B------:R-:W-:Y:S02]  /*1d1a0*/  ISETP.GE.U32.AND P0, PT, R0, 0x7ffffed1, PT ;  /* 0x7ffffed10000780c */ /* 0x000fe40003f06070 */
[----:B------:R-:W-:Y:S05]  /*1d1b0*/  STL.64 [R1+0x860], R196 ;  /* 0x000860c401007387 */ /* 0x000fea0000100a00 */
[----:B------:R1:W-:Y:S04]  /*1d1c0*/  LDGSTS.E [R129+0x75800], [R214.64], !P4 ;  /* 0x75800000d6817fae */ /* 0x0003e8000e121844 */
[----:B------:R1:W-:Y:S04]  /*1d1d0*/  LDGSTS.E [R129+0x75a00], [R208.64], !P4 ;  /* 0x75a00000d0817fae */ /* 0x0003e8000e121844 */
[----:B------:R1:W-:Y:S04]  /*1d1e0*/  LDGSTS.E [R129+0x75c00], [R196.64], !P4 ;  /* 0x75c00000c4817fae */ /* 0x0003e8000e121844 */
[----:B------:R1:W-:Y:S04]  /*1d1f0*/  STL.64 [R1+0x858], R184 ;  /* 0x000858b801007387 */ /* 0x0003e80000100a00 */
[----:B------:R1:W-:Y:S01]  /*1d200*/  LDGSTS.E [R129+0x75e00], [R184.64], !P4 ;  /* 0x75e00000b8817fae */ /* 0x0003e2000e121844 */
[----:B------:R-:W-:Y:S01]  /*1d210*/  IADD3 R0, R252, -0xf4, RZ ;  /* 0xffffff0cfc007810 */ /* 0x000fe20007ffe0ff */
[----:B-1----:R-:W-:-:S05]  /*1d220*/  IMAD.WIDE R208, R2, 0x4, R166 ;  /* 0x0000000402d07825 */ /* 0x002fca00078e02a6 */
[----:B------:R-:W-:Y:S01]  /*1d230*/  STL.64 [R1+0x850], R208 ;  /* 0x000850d001007387 */ /* 0x000fe20000100a00 */
[----:B------:R-:W-:-:S03]  /*1d240*/  IMAD.WIDE R184, R2, 0x4, R112 ;  /* 0x0000000402b87825 */ /* 0x000fc600078e0270 */
[----:B------:R-:W4:Y:S01]  /*1d250*/  LDL.LU.64 R196, [R1+0x7c8] ;  /* 0x0007c80001c47983 */ /* 0x000f220000300a00 */
[----:B------:R-:W-:-:S03]  /*1d260*/  IMAD.WIDE R112, R2, 0x4, R94 ;  /* 0x0000000402707825 */ /* 0x000fc600078e025e */
[----:B------:R-:W-:Y:S04]  /*1d270*/  STL.64 [R1+0x848], R184 ;  /* 0x000848b801007387 */ /* 0x000fe80000100a00 */
[----:B------:R-:W4:Y:S04]  /*1d280*/  LDL.LU.64 R166, [R1+0x7c0] ;  /* 0x0007c00001a67983 */ /* 0x000f280000300a00 */
[----:B------:R1:W-:Y:S01]  /*1d290*/  STL.64 [R1+0x840], R112 ;  /* 0x0008407001007387 */ /* 0x0003e20000100a00 */
[----:B------:R-:W-:-:S03]  /*1d2a0*/  ISETP.GE.U32.AND P6, PT, R0, 0x7ffffecd, PT ;  /* 0x7ffffecd0000780c */ /* 0x000fc60003fc6070 */
[----:B------:R1:W-:Y:S01]  /*1d2b0*/  LDGSTS.E [R129+0x77800], [R208.64], !P0 ;  /* 0x77800000d0817fae */ /* 0x0003e2000c121844 */
[----:B------:R-:W-:-:S03]  /*1d2c0*/  IMAD.WIDE R94, R2, 0x4, R12 ;  /* 0x00000004025e7825 */ /* 0x000fc600078e020c */
[----:B------:R1:W-:Y:S04]  /*1d2d0*/  LDGSTS.E [R129+0x77a00], [R184.64], !P0 ;  /* 0x77a00000b8817fae */ /* 0x0003e8000c121844 */
[----:B------:R-:W4:Y:S04]  /*1d2e0*/  LDL.LU.64 R12, [R1+0x810] ;  /* 0x00081000010c7983 */ /* 0x000f280000300a00 */
[----:B------:R1:W-:Y:S04]  /*1d2f0*/  STL.64 [R1+0x838], R94 ;  /* 0x0008385e01007387 */ /* 0x0003e80000100a00 */
[----:B------:R-:W4:Y:S04]  /*1d300*/  LDL.LU.64 R222, [R1+0x808] ;  /* 0x0008080001de7983 */ /* 0x000f280000300a00 */
[----:B------:R-:W4:Y:S04]  /*1d310*/  LDL.LU.64 R216, [R1+0x7e8] ;  /* 0x0007e80001d87983 */ /* 0x000f280000300a00 */
[----:B------:R-:W4:Y:S04]  /*1d320*/  LDL.LU.64 R220, [R1+0xb90] ;  /* 0x000b900001dc7983 */ /* 0x000f280000300a00 */
[----:B------:R1:W-:Y:S04]  /*1d330*/  LDGSTS.E [R129+0x77c00], [R112.64], !P0 ;  /* 0x77c0000070817fae */ /* 0x0003e8000c121844 */
[----:B------:R1:W-:Y:S04]  /*1d340*/  LDGSTS.E [R129+0x77e00], [R94.64], !P0 ;  /* 0x77e000005e817fae */ /* 0x0003e8000c121844 */
[----:B-1----:R-:W4:Y:S04]  /*1d350*/  LDL.LU.64 R112, [R1+0xb88] ;  /* 0x000b880001707983 */ /* 0x002f280000300a00 */
[----:B------:R-:W4:Y:S01]  /*1d360*/  LDL.LU.64 R94, [R1+0xb80] ;  /* 0x000b8000015e7983 */ /* 0x000f220000300a00 */
[----:B---3--:R-:W-:-:S05]  /*1d370*/  IMAD.WIDE R32, R2, 0x4, R32 ;  /* 0x0000000402207825 */ /* 0x008fca00078e0220 */
[----:B------:R1:W-:Y:S01]  /*1d380*/  LDGSTS.E [R129+0x79800], [R32.64], !P6 ;  /* 0x7980000020817fae */ /* 0x0003e2000f121844 */
[----:B--2---:R-:W-:-:S03]  /*1d390*/  IMAD.WIDE R228, R2, 0x4, R242 ;  /* 0x0000000402e47825 */ /* 0x004fc600078e02f2 */
[----:B------:R-:W2:Y:S04]  /*1d3a0*/  LDL.LU.64 R242, [R1+0x800] ;  /* 0x0008000001f27983 */ /* 0x000ea80000300a00 */
[----:B------:R1:W-:Y:S04]  /*1d3b0*/  STL.64 [R1+0x830], R32 ;  /* 0x0008302001007387 */ /* 0x0003e80000100a00 */
[----:B------:R3:W-:Y:S01]  /*1d3c0*/  STL.64 [R1+0x828], R228 ;  /* 0x000828e401007387 */ /* 0x0007e20000100a00 */
[----:B-----5:R-:W-:-:S03]  /*1d3d0*/  IMAD.WIDE R226, R2, 0x4, R146 ;  /* 0x0000000402e27825 */ /* 0x020fc600078e0292 */
[----:B------:R-:W5:Y:S04]  /*1d3e0*/  LDL.LU.64 R146, [R1+0x7f8] ;  /* 0x0007f80001927983 */ /* 0x000f680000300a00 */
[----:B------:R-:W5:Y:S04]  /*1d3f0*/  LDL.LU.64 R214, [R1+0x7f0] ;  /* 0x0007f00001d67983 */ /* 0x000f680000300a00 */
[----:B------:R1:W-:Y:S04]  /*1d400*/  STL.64 [R1+0x820], R226 ;  /* 0x000820e201007387 */ /* 0x0003e80000100a00 */
[----:B------:R3:W-:Y:S04]  /*1d410*/  LDGSTS.E [R129+0x79a00], [R228.64], !P6 ;  /* 0x79a00000e4817fae */ /* 0x0007e8000f121844 */
[----:B------:R1:W-:Y:S01]  /*1d420*/  LDGSTS.E [R129+0x79c00], [R226.64], !P6 ;  /* 0x79c00000e2817fae */ /* 0x0003e2000f121844 */
[----:B----4-:R-:W-:-:S05]  /*1d430*/  IMAD.WIDE R224, R2, 0x4, R250 ;  /* 0x0000000402e07825 */ /* 0x010fca00078e02fa */
[----:B------:R4:W-:Y:S04]  /*1d440*/  STL.64 [R1+0x818], R224 ;  /* 0x000818e001007387 */ /* 0x0009e80000100a00 */
[----:B------:R-:W5:Y:S04]  /*1d450*/  LDL.LU.64 R250, [R1+0x7e0] ;  /* 0x0007e00001fa7983 */ /* 0x000f680000300a00 */
[----:B------:R-:W5:Y:S04]  /*1d460*/  LDL.LU.64 R184, [R1+0x7d8] ;  /* 0x0007d80001b87983 */ /* 0x000f680000300a00 */
[----:B-1----:R-:W5:Y:S04]  /*1d470*/  LDL.LU.64 R32, [R1+0x7d0] ;  /* 0x0007d00001207983 */ /* 0x002f680000300a00 */
[----:B------:R-:W5:Y:S04]  /*1d480*/  LDL R209, [R1+0x1520] ;  /* 0x0015200001d17983 */ /* 0x000f680000100800 */
[----:B------:R4:W-:Y:S01]  /*1d490*/  LDGSTS.E [R129+0x79e00], [R224.64], !P6 ;  /* 0x79e00000e0817fae */ /* 0x0009e2000f121844 */
[----:B------:R-:W-:-:S05]  /*1d4a0*/  IMAD.WIDE R196, R3, 0x4, R196 ;  /* 0x0000000403c47825 */ /* 0x000fca00078e02c4 */
[----:B------:R-:W-:Y:S01]  /*1d4b0*/  STL.64 [R1+0xb70], R196 ;  /* 0x000b70c401007387 */ /* 0x000fe20000100a00 */
[----:B------:R-:W-:-:S04]  /*1d4c0*/  IMAD.WIDE R166, R3, 0x4, R166 ;  /* 0x0000000403a67825 */ /* 0x000fc800078e02a6 */
[----:B------:R-:W-:-:S05]  /*1d4d0*/  IMAD.WIDE R12, R2, 0x4, R12 ;  /* 0x00000004020c7825 */ /* 0x000fca00078e020c */
[----:B------:R1:W-:Y:S01]  /*1d4e0*/  STL.64 [R1+0x7c0], R12 ;  /* 0x0007c00c01007387 */ /* 0x0003e20000100a00 */
[----:B------:R-:W-:-:S03]  /*1d4f0*/  IMAD.WIDE R222, R2, 0x4, R222 ;  /* 0x0000000402de7825 */ /* 0x000fc600078e02de */
[----:B------:R-:W-:Y:S01]  /*1d500*/  STL.64 [R1+0xb68], R166 ;  /* 0x000b68a601007387 */ /* 0x000fe20000100a00 */
[----:B------:R-:W-:-:S03]  /*1d510*/  IMAD.WIDE R216, R2, 0x4, R216 ;  /* 0x0000000402d87825 */ /* 0x000fc600078e02d8 */
[----:B------:R-:W-:Y:S01]  /*1d520*/  STL.64 [R1+0x808], R222 ;  /* 0x000808de01007387 */ /* 0x000fe20000100a00 */
[----:B---3--:R-:W-:-:S03]  /*1d530*/  IMAD.WIDE R228, R2, 0x4, R220 ;  /* 0x0000000402e47825 */ /* 0x008fc600078e02dc */
[----:B------:R-:W-:Y:S04]  /*1d540*/  STL.64 [R1+0x940], R216 ;  /* 0x000940d801007387 */ /* 0x000fe80000100a00 */
[----:B------:R2:W-:Y:S01]  /*1d550*/  STL.64 [R1+0x7c8], R228 ;  /* 0x0007c8e401007387 */ /* 0x0005e20000100a00 */
[----:B------:R-:W-:-:S03]  /*1d560*/  IMAD.WIDE R226, R2, 0x4, R112 ;  /* 0x0000000402e27825 */ /* 0x000fc600078e0270 */
[----:B------:R-:W2:Y:S01]  /*1d570*/  LDL.LU.64 R112, [R1+0x7b8] ;  /* 0x0007b80001707983 */ /* 0x000ea20000300a00 */
[----:B----4-:R-:W-:-:S03]  /*1d580*/  IMAD.WIDE R224, R2, 0x4, R94 ;  /* 0x0000000402e07825 */ /* 0x010fc600078e025e */
[----:B------:R4:W-:Y:S04]  /*1d590*/  STL.64 [R1+0x7e8], R226 ;  /* 0x0007e8e201007387 */ /* 0x0009e80000100a00 */
[----:B------:R-:W2:Y:S04]  /*1d5a0*/  LDL.LU.64 R94, [R1+0x7b0] ;  /* 0x0007b000015e7983 */ /* 0x000ea80000300a00 */
[----:B------:R1:W-:Y:S01]  /*1d5b0*/  STL.64 [R1+0x810], R224 ;  /* 0x000810e001007387 */ /* 0x0003e20000100a00 */
[----:B--2---:R-:W-:-:S05]  /*1d5c0*/  IMAD.WIDE R242, R2, 0x4, R242 ;  /* 0x0000000402f27825 */ /* 0x004fca00078e02f2 */
[----:B------:R2:W-:Y:S01]  /*1d5d0*/  STL.64 [R1+0x800], R242 ;  /* 0x000800f201007387 */ /* 0x0005e20000100a00 */
[----:B-----5:R-:W-:-:S04]  /*1d5e0*/  IMAD.WIDE R146, R2, 0x4, R146 ;  /* 0x0000000402927825 */ /* 0x020fc800078e0292 */
[C---:B------:R-:W-:Y:S01]  /*1d5f0*/  IMAD.WIDE R220, R2.reuse, 0x4, R214 ;  /* 0x0000000402dc7825 */ /* 0x040fe200078e02d6 */
[----:B------:R5:W-:Y:S04]  /*1d600*/  STL.64 [R1+0x7f8], R146 ;  /* 0x0007f89201007387 */ /* 0x000be80000100a00 */
[----:B------:R1:W-:Y:S01]  /*1d610*/  STL.64 [R1+0x7f0], R220 ;  /* 0x0007f0dc01007387 */ /* 0x0003e20000100a00 */
[----:B------:R-:W-:-:S03]  /*1d620*/  IMAD.WIDE R214, R2, 0x4, R32 ;  /* 0x0000000402d67825 */ /* 0x000fc600078e0220 */
[----:B------:R-:W3:Y:S01]  /*1d630*/  LDL.LU.64 R32, [R1+0x7a8] ;  /* 0x0007a80001207983 */ /* 0x000ee20000300a00 */
[----:B------:R-:W-:-:S04]  /*1d640*/  IADD3 R0, R252, -0xf8, RZ ;  /* 0xffffff08fc007810 */ /* 0x000fc80007ffe0ff */
[----:B------:R-:W-:Y:S02]  /*1d650*/  ISETP.GE.U32.AND P4, PT, R0, 0x7ffffec9, PT ;  /* 0x7ffffec90000780c */ /* 0x000fe40003f86070 */
[----:B------:R-:W-:Y:S01]  /*1d660*/  IADD3 R0, R252, -0xfc, RZ ;  /* 0xffffff04fc007810 */ /* 0x000fe20007ffe0ff */
[----:B------:R-:W-:-:S03]  /*1d670*/  IMAD.WIDE R250, R2, 0x4, R250 ;  /* 0x0000000402fa7825 */ /* 0x000fc600078e02fa */
[----:B------:R-:W-:Y:S01]  /*1d680*/  ISETP.GE.U32.AND P0, PT, R0, 0x7ffffec5, PT ;  /* 0x7ffffec50000780c */ /* 0x000fe20003f06070 */
[----:B------:R-:W-:Y:S01]  /*1d690*/  IMAD.WIDE R184, R2, 0x4, R184 ;  /* 0x0000000402b87825 */ /* 0x000fe200078e02b8 */
[----:B------:R1:W-:Y:S04]  /*1d6a0*/  STL.64 [R1+0x7e0], R250 ;  /* 0x0007e0fa01007387 */ /* 0x0003e80000100a00 */
[----:B------:R1:W-:Y:S04]  /*1d6b0*/  STL.64 [R1+0x7d8], R184 ;  /* 0x0007d8b801007387 */ /* 0x0003e80000100a00 */
[----:B------:R1:W-:Y:S04]  /*1d6c0*/  LDGSTS.E [R129+0x7b800], [R12.64], !P4 ;  /* 0x7b8000000c817fae */ /* 0x0003e8000e121844 */
[----:B------:R2:W-:Y:S04]  /*1d6d0*/  LDGSTS.E [R129+0x7ba00], [R228.64], !P4 ;  /* 0x7ba00000e4817fae */ /* 0x0005e8000e121844 */
[----:B------:R4:W-:Y:S04]  /*1d6e0*/  LDGSTS.E [R129+0x7bc00], [R226.64], !P4 ;  /* 0x7bc00000e2817fae */ /* 0x0009e8000e121844 */
[----:B-1----:R-:W3:Y:S04]  /*1d6f0*/  LDL.LU.64 R12, [R1+0x7a0] ;  /* 0x0007a000010c7983 */ /* 0x002ee80000300a00 */
[----:B------:R1:W-:Y:S04]  /*1d700*/  STL.64 [R1+0x7d0], R214 ;  /* 0x0007d0d601007387 */ /* 0x0003e80000100a00 */
[----:B--2---:R-:W2:Y:S04]  /*1d710*/  LDL.LU.64 R228, [R1+0x22c0] ;  /* 0x0022c00001e47983 */ /* 0x004ea80000300a00 */
[----:B----4-:R-:W4:Y:S04]  /*1d720*/  LDL.LU.64 R226, [R1+0x22b8] ;  /* 0x0022b80001e27983 */ /* 0x010f280000300a00 */
[----:B------:R1:W-:Y:S04]  /*1d730*/  LDGSTS.E [R129+0x7be00], [R224.64], !P4 ;  /* 0x7be00000e0817fae */ /* 0x0003e8000e121844 */
[----:B------:R5:W-:Y:S04]  /*1d740*/  LDGSTS.E [R129+0x7d800], [R222.64], !P0 ;  /* 0x7d800000de817fae */ /* 0x000be8000c121844 */
[----:B------:R5:W-:Y:S04]  /*1d750*/  LDGSTS.E [R129+0x7da00], [R242.64], !P0 ;  /* 0x7da00000f2817fae */ /* 0x000be8000c121844 */
[----:B-1----:R-:W2:Y:S04]  /*1d760*/  LDL.LU.64 R224, [R1+0x22b0] ;  /* 0x0022b00001e07983 */ /* 0x002ea80000300a00 */
[----:B-----5:R-:W5:Y:S01]  /*1d770*/  LDL.LU.64 R222, [R1+0x22a8] ;  /* 0x0022a80001de7983 */ /* 0x020f620000300a00 */
[----:B------:R-:W-:-:S03]  /*1d780*/  IADD3 R0, R252, -0x101, RZ ;  /* 0xfffffefffc007810 */ /* 0x000fc60007ffe0ff */
[----:B------:R-:W2:Y:S04]  /*1d790*/  LDL.LU.64 R242, [R1+0x798] ;  /* 0x0007980001f27983 */ /* 0x000ea80000300a00 */
[----:B------:R1:W-:Y:S04]  /*1d7a0*/  LDGSTS.E [R129+0x7dc00], [R146.64], !P0 ;  /* 0x7dc0000092817fae */ /* 0x0003e8000c121844 */
[----:B------:R1:W-:Y:S04]  /*1d7b0*/  LDGSTS.E [R129+0x7de00], [R220.64], !P0 ;  /* 0x7de00000dc817fae */ /* 0x0003e8000c121844 */
[----:B------:R1:W-:Y:S04]  /*1d7c0*/  LDGSTS.E [R129+0x7f800], [R216.64], !P1 ;  /* 0x7f800000d8817fae */ /* 0x0003e8000c921844 */
[----:B-1----:R-:W4:Y:S01]  /*1d7d0*/  LDL.LU.64 R146, [R1+0x790] ;  /* 0x0007900001927983 */ /* 0x002f220000300a00 */
[----:B------:R-:W-:-:S03]  /*1d7e0*/  ISETP.GE.U32.AND P6, PT, R0, 0x7ffffec0, PT ;  /* 0x7ffffec00000780c */ /* 0x000fc60003fc6070 */
[----:B------:R-:W5:Y:S04]  /*1d7f0*/  LDL.LU.64 R220, [R1+0x22a0] ;  /* 0x0022a00001dc7983 */ /* 0x000f680000300a00 */
[----:B------:R1:W-:Y:S01]  /*1d800*/  LDGSTS.E [R129+0x7fa00], [R250.64], !P1 ;  /* 0x7fa00000fa817fae */ /* 0x0003e2000c921844 */
[----:B------:R-:W-:-:S03]  /*1d810*/  IADD3 R0, R209, 0x100000, RZ ;  /* 0x00100000d1007810 */ /* 0x000fc60007ffe0ff */
[----:B------:R-:W5:Y:S04]  /*1d820*/  LDL.LU.64 R216, [R1+0x2298] ;  /* 0x0022980001d87983 */ /* 0x000f680000300a00 */
[----:B------:R1:W-:Y:S04]  /*1d830*/  LDGSTS.E [R129+0x7fc00], [R184.64], !P1 ;  /* 0x7fc00000b8817fae */ /* 0x0003e8000c921844 */
[----:B-1----:R-:W5:Y:S04]  /*1d840*/  LDL.LU.64 R250, [R1+0x788] ;  /* 0x0007880001fa7983 */ /* 0x002f680000300a00 */
[----:B------:R1:W-:Y:S01]  /*1d850*/  LDGSTS.E [R129+0x7fe00], [R214.64], !P1 ;  /* 0x7fe00000d6817fae */ /* 0x0003e2000c921844 */
[----:B------:R-:W-:-:S03]  /*1d860*/  IADD3 R184, R209, 0x100000, RZ ;  /* 0x00100000d1b87810 */ /* 0x000fc60007ffe0ff */
[----:B------:R-:W0:Y:S04]  /*1d870*/  LDGDEPBAR ;  /* 0x00000000000079af */ /* 0x000e280000000000 */
[----:B------:R1:W-:Y:S04]  /*1d880*/  LDGSTS.E [R184+-0x30000], [R196.64], P3 ;  /* 0xd0000000c4b87fae */ /* 0x0003e80009921844 */
[----:B-1----:R-:W5:Y:S04]  /*1d890*/  LDL.LU.64 R214, [R1+0x2290] ;  /* 0x0022900001d67983 */ /* 0x002f680000300a00 */
[----:B------:R-:W5:Y:S04]  /*1d8a0*/  LDL.LU.64 R128, [R1+0x780] ;  /* 0x0007800001807983 */ /* 0x000f680000300a00 */
[----:B------:R1:W-:Y:S01]  /*1d8b0*/  LDGSTS.E [R0+-0x2f800], [R166.64], P3 ;  /* 0xd0800000a6007fae */ /* 0x0003e20009921844 */
[----:B------:R-:W-:-:S03]  /*1d8c0*/  IMAD.WIDE R196, R3, 0x4, R112 ;  /* 0x0000000403c47825 */ /* 0x000fc600078e0270 */
[----:B------:R-:W5:Y:S04]  /*1d8d0*/  LDL.LU.64 R112, [R1+0x778] ;  /* 0x0007780001707983 */ /* 0x000f680000300a00 */
[----:B------:R3:W-:Y:S01]  /*1d8e0*/  LDGSTS.E [R184+-0x2f000], [R196.64], P3 ;  /* 0xd1000000c4b87fae */ /* 0x0007e20009921844 */
[----:B-1----:R-:W-:-:S03]  /*1d8f0*/  IMAD.WIDE R166, R3, 0x4, R94 ;  /* 0x0000000403a67825 */ /* 0x002fc600078e025e */
[----:B------:R-:W5:Y:S04]  /*1d900*/  LDL.LU.64 R94, [R1+0x770] ;  /* 0x00077000015e7983 */ /* 0x000f680000300a00 */
[----:B------:R3:W-:Y:S04]  /*1d910*/  STL.64 [R1+0xb30], R196 ;  /* 0x000b30c401007387 */ /* 0x0007e80000100a00 */
[----:B------:R1:W-:Y:S04]  /*1d920*/  STL.64 [R1+0xb10], R166 ;  /* 0x000b10a601007387 */ /* 0x0003e80000100a00 */
[----:B------:R1:W-:Y:S01]  /*1d930*/  LDGSTS.E [R0+-0x2e800], [R166.64], P3 ;  /* 0xd1800000a6007fae */ /* 0x0003e20009921844 */
[----:B---3--:R-:W-:-:S03]  /*1d940*/  IMAD.WIDE R196, R3, 0x4, R32 ;  /* 0x0000000403c47825 */ /* 0x008fc600078e0220 */
[----:B------:R-:W3:Y:S04]  /*1d950*/  LDL.LU.64 R32, [R1+0x768] ;  /* 0x0007680001207983 */ /* 0x000ee80000300a00 */
[----:B------:R2:W-:Y:S01]  /*1d960*/  LDGSTS.E [R184+-0x2e000], [R196.64], P3 ;  /* 0xd2000000c4b87fae */ /* 0x0005e20009921844 */
[----:B-1----:R-:W-:-:S03]  /*1d970*/  IMAD.WIDE R166, R3, 0x4, R12 ;  /* 0x0000000403a67825 */ /* 0x002fc600078e020c */
[----:B------:R-:W3:Y:S04]  /*1d980*/  LDL.LU.64 R12, [R1+0x760] ;  /* 0x00076000010c7983 */ /* 0x000ee80000300a00 */
[----:B------:R2:W-:Y:S04]  /*1d990*/  STL.64 [R1+0xaf0], R196 ;  /* 0x000af0c401007387 */ /* 0x0005e80000100a00 */
[----:B------:R1:W-:Y:S04]  /*1d9a0*/  STL.64 [R1+0xad0], R166 ;  /* 0x000ad0a601007387 */ /* 0x0003e80000100a00 */
[----:B------:R1:W-:Y:S01]  /*1d9b0*/  LDGSTS.E [R0+-0x2d800], [R166.64], P3 ;  /* 0xd2800000a6007fae */ /* 0x0003e20009921844 */
[----:B--2---:R-:W-:-:S03]  /*1d9c0*/  IMAD.WIDE R196, R3, 0x4, R242 ;  /* 0x0000000403c47825 */ /* 0x004fc600078e02f2 */
[----:B------:R-:W2:Y:S04]  /*1d9d0*/  LDL.LU.64 R242, [R1+0x758] ;  /* 0x0007580001f27983 */ /* 0x000ea80000300a00 */
[----:B-1----:R-:W2:Y:S04]  /*1d9e0*/  LDL.LU.64 R166, [R1+0x750] ;  /* 0x0007500001a67983 */ /* 0x002ea80000300a00 */
[----:B------:R5:W-:Y:S04]  /*1d9f0*/  STL.64 [R1+0xab0], R196 ;  /* 0x000ab0c401007387 */ /* 0x000be80000100a00 */
[----:B------:R5:W-:Y:S01]  /*1da00*/  LDGSTS.E [R184+-0x2d000], [R196.64], P3 ;  /* 0xd3000000c4b87fae */ /* 0x000be20009921844 */
[----:B----4-:R-:W-:-:S05]  /*1da10*/  IMAD.WIDE R146, R3, 0x4, R146 ;  /* 0x0000000403927825 */ /* 0x010fca00078e0292 */
[----:B------:R1:W-:Y:S04]  /*1da20*/  STL.64 [R1+0xa90], R146 ;  /* 0x000a909201007387 */ /* 0x0003e80000100a00 */
[----:B------:R1:W-:Y:S01]  /*1da30*/  LDGSTS.E [R0+-0x2c800], [R146.64], P3 ;  /* 0xd380000092007fae */ /* 0x0003e20009921844 */
[----:B-----5:R-:W-:-:S03]  /*1da40*/  IMAD.WIDE R196, R3, 0x4, R250 ;  /* 0x0000000403c47825 */ /* 0x020fc600078e02fa */
[----:B-1----:R-:W4:Y:S04]  /*1da50*/  LDL.LU.64 R146, [R1+0x748] ;  /* 0x0007480001927983 */ /* 0x002f280000300a00 */
[----:B------:R-:W5:Y:S04]  /*1da60*/  LDL.LU.64 R250, [R1+0x740] ;  /* 0x0007400001fa7983 */ /* 0x000f680000300a00 */
[----:B------:R1:W-:Y:S04]  /*1da70*/  STL.64 [R1+0xa70], R196 ;  /* 0x000a70c401007387 */ /* 0x0003e80000100a00 */
[----:B------:R1:W-:Y:S01]  /*1da80*/  LDGSTS.E [R184+-0x2c000], [R196.64], P3 ;  /* 0xd4000000c4b87fae */ /* 0x0003e20009921844 */
[----:B------:R-:W-:-:S05]  /*1da90*/  IMAD.WIDE R128, R3, 0x4, R128 ;  /* 0x0000000403807825 */ /* 0x000fca00078e0280 */
[----:B------:R1:W-:Y:S02]  /*1daa0*/  STL.64 [R1+0xa50], R128 ;  /* 0x000a508001007387 */ /* 0x0003e40000100a00 */
[C---:B-1----:R-:W-:Y:S02]  /*1dab0*/  IMAD.WIDE R196, R3.reuse, 0x4, R112 ;  /* 0x0000000403c47825 */ /* 0x042fe400078e0270 */
[----:B------:R1:W-:Y:S04]  /*1dac0*/  LDGSTS.E [R0+-0x2b800], [R128.64], P3 ;  /* 0xd480000080007fae */ /* 0x0003e80009921844 */
[----:B------:R3:W-:Y:S01]  /*1dad0*/  LDGSTS.E [R184+-0x2b000], [R196.64], P3 ;  /* 0xd5000000c4b87fae */ /* 0x0007e20009921844 */
[----:B------:R-:W-:-:S03]  /*1dae0*/  IMAD.WIDE R94, R3, 0x4, R94 ;  /* 0x00000004035e7825 */ /* 0x000fc600078e025e */
[----:B-1----:R-:W5:Y:S04]  /*1daf0*/  LDL.LU.64 R128, [R1+0x738] ;  /* 0x0007380001807983 */ /* 0x002f680000300a00 */
[----:B------:R-:W5:Y:S04]  /*1db00*/  LDL.LU.64 R112, [R1+0x730] ;  /* 0x0007300001707983 */ /* 0x000f680000300a00 */
[----:B------:R-:W-:Y:S04]  /*1db10*/  STL.64 [R1+0xa30], R196 ;  /* 0x000a30c401007387 */ /* 0x000fe80000100a00 */
[----:B------:R1:W-:Y:S04]  /*1db20*/  STL.64 [R1+0xa10], R94 ;  /* 0x000a105e01007387 */ /* 0x0003e80000100a00 */
[----:B------:R1:W-:Y:S04]  /*1db30*/  LDGSTS.E [R0+-0x2a800], [R94.64], P3 ;  /* 0xd58000005e007fae */ /* 0x0003e80009921844 */
[----:B-1----:R-:W5:Y:S01]  /*1db40*/  LDL.LU.64 R94, [R1+0x728] ;  /* 0x00072800015e7983 */ /* 0x002f620000300a00 */
[----:B---3--:R-:W-:-:S03]  /*1db50*/  IMAD.WIDE R196, R3, 0x4, R32 ;  /* 0x0000000403c47825 */ /* 0x008fc600078e0220 */
[----:B------:R-:W3:Y:S04]  /*1db60*/  LDL.LU.64 R32, [R1+0x720] ;  /* 0x0007200001207983 */ /* 0x000ee80000300a00 */
[----:B------:R-:W-:Y:S04]  /*1db70*/  STL.64 [R1+0x9f0], R196 ;  /* 0x0009f0c401007387 */ /* 0x000fe80000100a00 */
[----:B------:R2:W-:Y:S01]  /*1db80*/  LDGSTS.E [R184+-0x2a000], [R196.64], P3 ;  /* 0xd6000000c4b87fae */ /* 0x0005e20009921844 */
[----:B------:R-:W-:-:S05]  /*1db90*/  IMAD.WIDE R12, R3, 0x4, R12 ;  /* 0x00000004030c7825 */ /* 0x000fca00078e020c */
[----:B------:R1:W-:Y:S04]  /*1dba0*/  STL.64 [R1+0x9d0], R12 ;  /* 0x0009d00c01007387 */ /* 0x0003e80000100a00 */
[----:B------:R1:W-:Y:S04]  /*1dbb0*/  LDGSTS.E [R0+-0x29800], [R12.64], P3 ;  /* 0xd68000000c007fae */ /* 0x0003e80009921844 */
[----:B-1----:R-:W3:Y:S01]  /*1dbc0*/  LDL.LU.64 R12, [R1+0x718] ;  /* 0x00071800010c7983 */ /* 0x002ee20000300a00 */
[----:B--2---:R-:W-:-:S03]  /*1dbd0*/  IMAD.WIDE R196, R3, 0x4, R242 ;  /* 0x0000000403c47825 */ /* 0x004fc600078e02f2 */
[----:B------:R-:W2:Y:S01]  /*1dbe0*/  LDL.LU.64 R242, [R1+0x710] ;  /* 0x0007100001f27983 */ /* 0x000ea20000300a00 */
[----:B------:R-:W-:-:S03]  /*1dbf0*/  IMAD.WIDE R166, R3, 0x4, R166 ;  /* 0x0000000403a67825 */ /* 0x000fc600078e02a6 */
[----:B------:R4:W-:Y:S04]  /*1dc00*/  STL.64 [R1+0x9b0], R196 ;  /* 0x0009b0c401007387 */ /* 0x0009e80000100a00 */
[----:B------:R4:W-:Y:S04]  /*1dc10*/  LDGSTS.E [R184+-0x29000], [R196.64], P3 ;  /* 0xd7000000c4b87fae */ /* 0x0009e80009921844 */
[----:B------:R1:W-:Y:S04]  /*1dc20*/  STL.64 [R1+0x990], R166 ;  /* 0x000990a601007387 */ /* 0x0003e80000100a00 */
[----:B------:R1:W-:Y:S01]  /*1dc30*/  LDGSTS.E [R0+-0x28800], [R166.64], P3 ;  /* 0xd7800000a6007fae */ /* 0x0003e20009921844 */
[----:B----4-:R-:W-:-:S04]  /*1dc40*/  IMAD.WIDE R196, R3, 0x4, R146 ;  /* 0x0000000403c47825 */ /* 0x010fc800078e0292 */
[C---:B-----5:R-:W-:Y:S01]  /*1dc50*/  IMAD.WIDE R146, R3.reuse, 0x4, R250 ;  /* 0x0000000403927825 */ /* 0x060fe200078e02fa */
[----:B------:R4:W-:Y:S04]  /*1dc60*/  LDGSTS.E [R184+-0x28000], [R196.64], P3 ;  /* 0xd8000000c4b87fae */ /* 0x0009e80009921844 */
[----:B------:R-:W5:Y:S04]  /*1dc70*/  LDL.LU.64 R250, [R1+0x708] ;  /* 0x0007080001fa7983 */ /* 0x000f680000300a00 */
[----:B-1----:R-:W5:Y:S04]  /*1dc80*/  LDL.LU.64 R166, [R1+0x6f8] ;  /* 0x0006f80001a67983 */ /* 0x002f680000300a00 */
[----:B------:R-:W-:Y:S04]  /*1dc90*/  STL.64 [R1+0x970], R196 ;  /* 0x000970c401007387 */ /* 0x000fe80000100a00 */
[----:B------:R1:W-:Y:S04]  /*1dca0*/  STL.64 [R1+0x950], R146 ;  /* 0x0009509201007387 */ /* 0x0003e80000100a00 */
[----:B------:R1:W-:Y:S04]  /*1dcb0*/  LDGSTS.E [R0+-0x27800], [R146.64], P3 ;  /* 0xd880000092007fae */ /* 0x0003e80009921844 */
[----:B-1----:R-:W5:Y:S01]  /*1dcc0*/  LDL.LU.64 R146, [R1+0x6e8] ;  /* 0x0006e80001927983 */ /* 0x002f620000300a00 */
[----:B----4-:R-:W-:-:S03]  /*1dcd0*/  IMAD.WIDE R196, R3, 0x4, R128 ;  /* 0x0000000403c47825 */ /* 0x010fc600078e0280 */
[----:B------:R-:W4:Y:S01]  /*1dce0*/  LDL.LU.64 R128, [R1+0x6d0] ;  /* 0x0006d00001807983 */ /* 0x000f220000300a00 */
[----:B------:R-:W-:-:S03]  /*1dcf0*/  IMAD.WIDE R112, R3, 0x4, R112 ;  /* 0x0000000403707825 */ /* 0x000fc600078e0270 */
[----:B------:R1:W-:Y:S04]  /*1dd00*/  STL.64 [R1+0x7a8], R196 ;  /* 0x0007a8c401007387 */ /* 0x0003e80000100a00 */
[----:B------:R1:W-:Y:S04]  /*1dd10*/  LDGSTS.E [R184+-0x27000], [R196.64], P3 ;  /* 0xd9000000c4b87fae */ /* 0x0003e80009921844 */
[----:B------:R1:W-:Y:S04]  /*1dd20*/  STL.64 [R1+0x788], R112 ;  /* 0x0007887001007387 */ /* 0x0003e80000100a00 */
[----:B------:R1:W-:Y:S02]  /*1dd30*/  LDGSTS.E [R0+-0x26800], [R112.64], P3 ;  /* 0xd980000070007fae */ /* 0x0003e40009921844 */
[----:B-1----:R-:W-:-:S02]  /*1dd40*/  IMAD.WIDE R196, R3, 0x4, R94 ;  /* 0x0000000403c47825 */ /* 0x002fc400078e025e */
[----:B------:R-:W4:Y:S04]  /*1dd50*/  LDL.LU.64 R112, [R1+0x6b8] ;  /* 0x0006b80001707983 */ /* 0x000f280000300a00 */
[----:B------:R-:W4:Y:S04]  /*1dd60*/  LDL.LU.64 R94, [R1+0x6a0] ;  /* 0x0006a000015e7983 */ /* 0x000f280000300a00 */
[----:B------:R-:W-:Y:S04]  /*1dd70*/  STL.64 [R1+0x768], R196 ;  /* 0x000768c401007387 */ /* 0x000fe80000100a00 */
[----:B------:R1:W-:Y:S01]  /*1dd80*/  LDGSTS.E [R184+-0x26000], [R196.64], P3 ;  /* 0xda000000c4b87fae */ /* 0x0003e20009921844 */
[----:B---3--:R-:W-:-:S05]  /*1dd90*/  IMAD.WIDE R32, R3, 0x4, R32 ;  /* 0x0000000403207825 */ /* 0x008fca00078e0220 */
[----:B------:R3:W-:Y:S04]  /*1dda0*/  STL.64 [R1+0x748], R32 ;  /* 0x0007482001007387 */ /* 0x0007e80000100a00 */
[----:B------:R3:W-:Y:S04]  /*1ddb0*/  LDGSTS.E [R0+-0x25800], [R32.64], P3 ;  /* 0xda80000020007fae */ /* 0x0007e80009921844 */
[----:B---3--:R-:W3:Y:S01]  /*1ddc0*/  LDL.LU.64 R32, [R1+0x688] ;  /* 0x0006880001207983 */ /* 0x008ee20000300a00 */
[----:B-1----:R-:W-:Y:S01]  /*1ddd0*/  IMAD.WIDE R196, R3, 0x4, R12 ;  /* 0x0000000403c47825 */ /* 0x002fe200078e020c */
[----:B------:R-:W-:-:S05]  /*1dde0*/  IADD3 R12, R209, 0x100000, RZ ;  /* 0x00100000d10c7810 */ /* 0x000fca0007ffe0ff */
[----:B------:R5:W-:Y:S01]  /*1ddf0*/  LDGSTS.E [R12+-0x25000], [R196.64], P3 ;  /* 0xdb000000c40c7fae */ /* 0x000be20009921844 */
[----:B--2---:R-:W-:-:S03]  /*1de00*/  IMAD.WIDE R184, R3, 0x4, R242 ;  /* 0x0000000403b87825 */ /* 0x004fc600078e02f2 */
[----:B------:R-:W2:Y:S04]  /*1de10*/  LDL.LU.64 R242, [R1+0x670] ;  /* 0x0006700001f27983 */ /* 0x000ea80000300a00 */
[----:B------:R5:W-:Y:S04]  /*1de20*/  STL.64 [R1+0x728], R196 ;  /* 0x000728c401007387 */ /* 0x000be80000100a00 */
[----:B------:R-:W2:Y:S04]  /*1de30*/  LDL R13, [R1+0x215c] ;  /* 0x00215c00010d7983 */ /* 0x000ea80000100800 */
[----:B------:R1:W-:Y:S04]  /*1de40*/  STL.64 [R1+0x710], R184 ;  /* 0x000710b801007387 */ /* 0x0003e80000100a00 */
[----:B------:R1:W-:Y:S01]  /*1de50*/  LDGSTS.E [R0+-0x24800], [R184.64], P3 ;  /* 0xdb800000b8007fae */ /* 0x0003e20009921844 */
[----:B-----5:R-:W-:-:S03]  /*1de60*/  IMAD.WIDE R196, R3, 0x4, R250 ;  /* 0x0000000403c47825 */ /* 0x020fc600078e02fa */
[----:B------:R-:W5:Y:S01]  /*1de70*/  LDL.LU.64 R250, [R1+0x658] ;  /* 0x0006580001fa7983 */ /* 0x000f620000300a00 */
[----:B-1----:R-:W-:-:S03]  /*1de80*/  IMAD.WIDE R184, R3, 0x4, R166 ;  /* 0x0000000403b87825 */ /* 0x002fc600078e02a6 */
[----:B------:R-:W5:Y:S04]  /*1de90*/  LDL.LU.64 R166, [R1+0x640] ;  /* 0x0006400001a67983 */ /* 0x000f680000300a00 */
[----:B------:R1:W-:Y:S04]  /*1dea0*/  STL.64 [R1+0x708], R196 ;  /* 0x000708c401007387 */ /* 0x0003e80000100a00 */
[----:B------:R1:W-:Y:S04]  /*1deb0*/  LDGSTS.E [R12+-0x24000], [R196.64], P3 ;  /* 0xdc000000c40c7fae */ /* 0x0003e80009921844 */
[----:B------:R4:W-:Y:S04]  /*1dec0*/  STL.64 [R1+0x6f8], R184 ;  /* 0x0006f8b801007387 */ /* 0x0009e80000100a00 */
[----:B------:R4:W-:Y:S01]  /*1ded0*/  LDGSTS.E [R0+-0x23800], [R184.64], P3 ;  /* 0xdc800000b8007fae */ /* 0x0009e20009921844 */
[----:B-1----:R-:W-:-:S03]  /*1dee0*/  IMAD.WIDE R196, R3, 0x4, R146 ;  /* 0x0000000403c47825 */ /* 0x002fc600078e0292 */
[----:B------:R-:W5:Y:S01]  /*1def0*/  LDL.LU.64 R146, [R1+0x628] ;  /* 0x0006280001927983 */ /* 0x000f620000300a00 */
[----:B----4-:R-:W-:-:S03]  /*1df00*/  IMAD.WIDE R184, R3, 0x4, R128 ;  /* 0x0000000403b87825 */ /* 0x010fc600078e0280 */
[----:B------:R1:W-:Y:S04]  /*1df10*/  LDGSTS.E [R12+-0x23000], [R196.64], P3 ;  /* 0xdd000000c40c7fae */ /* 0x0003e80009921844 */
[----:B------:R-:W4:Y:S04]  /*1df20*/  LDL.LU.64 R128, [R1+0x610] ;  /* 0x0006100001807983 */ /* 0x000f280000300a00 */
[----:B------:R1:W-:Y:S04]  /*1df30*/  STL.64 [R1+0x6e8], R196 ;  /* 0x0006e8c401007387 */ /* 0x0003e80000100a00 */
[----:B------:R1:W-:Y:S04]  /*1df40*/  STL.64 [R1+0x6d0], R184 ;  /* 0x0006d0b801007387 */ /* 0x0003e80000100a00 */
[----:B------:R1:W-:Y:S02]  /*1df50*/  LDGSTS.E [R0+-0x22800], [R184.64], P3 ;  /* 0xdd800000b8007fae */ /* 0x0003e40009921844 */
[----:B-1----:R-:W-:-:S02]  /*1df60*/  IMAD.WIDE R196, R3, 0x4, R112 ;  /* 0x0000000403c47825 */ /* 0x002fc400078e0270 */
[----:B------:R-:W4:Y:S02]  /*1df70*/  LDL.LU.64 R112, [R1+0x5f8] ;  /* 0x0005f80001707983 */ /* 0x000f240000300a00 */
[C---:B------:R-:W-:Y:S02]  /*1df80*/  IMAD.WIDE R184, R3.reuse, 0x4, R94 ;  /* 0x0000000403b87825 */ /* 0x040fe400078e025e */
[----:B------:R-:W4:Y:S04]  /*1df90*/  LDL.LU.64 R94, [R1+0x5e0] ;  /* 0x0005e000015e7983 */ /* 0x000f280000300a00 */
[----:B------:R3:W-:Y:S04]  /*1dfa0*/  STL.64 [R1+0x6b8], R196 ;  /* 0x0006b8c401007387 */ /* 0x0007e80000100a00 */
[----:B------:R3:W-:Y:S04]  /*1dfb0*/  LDGSTS.E [R12+-0x22000], [R196.64], P3 ;  /* 0xde000000c40c7fae */ /* 0x0007e80009921844 */
[----:B------:R2:W-:Y:S04]  /*1dfc0*/  STL.64 [R1+0x6a0], R184 ;  /* 0x0006a0b801007387 */ /* 0x0005e80000100a00 */
[----:B------:R2:W-:Y:S01]  /*1dfd0*/  LDGSTS.E [R0+-0x21800], [R184.64], P3 ;  /* 0xde800000b8007fae */ /* 0x0005e20009921844 */
[----:B---3--:R-:W-:-:S03]  /*1dfe0*/  IMAD.WIDE R196, R3, 0x4, R32 ;  /* 0x0000000403c47825 */ /* 0x008fc600078e0220 */
[----:B------:R-:W3:Y:S04]  /*1dff0*/  LDL.LU.64 R32, [R1+0x5c8] ;  /* 0x0005c80001207983 */ /* 0x000ee80000300a00 */
[----:B------:R1:W-:Y:S01]  /*1e000*/  LDGSTS.E [R12+-0x21000], [R196.64], P3 ;  /* 0xdf000000c40c7fae */ /* 0x0003e20009921844 */
[----:B--2---:R-:W-:-:S03]  /*1e010*/  IMAD.WIDE R184, R3, 0x4, R242 ;  /* 0x0000000403b87825 */ /* 0x004fc600078e02f2 */
[----:B------:R-:W2:Y:S04]  /*1e020*/  LDL.LU.64 R242, [R1+0x5b0] ;  /* 0x0005b00001f27983 */ /* 0x000ea80000300a00 */
[----:B------:R5:W-:Y:S01]  /*1e030*/  STL.64 [R1+0x688], R196 ;  /* 0x000688c401007387 */ /* 0x000be20000100a00 */
[----:B-1----:R-:W-:-:S03]  /*1e040*/  IADD3 R12, R13, 0x100000, RZ ;  /* 0x001000000d0c7810 */ /* 0x002fc60007ffe0ff */
[----:B------:R1:W-:Y:S04]  /*1e050*/  STL.64 [R1+0x670], R184 ;  /* 0x000670b801007387 */ /* 0x0003e80000100a00 */
[----:B------:R1:W-:Y:S02]  /*1e060*/  LDGSTS.E [R0+-0x20800], [R184.64], P3 ;  /* 0xdf800000b8007fae */ /* 0x0003e40009921844 */
[----:B-1----:R-:W-:Y:S01]  /*1e070*/  IADD3 R0, R13, 0x100000, RZ ;  /* 0x001000000d007810 */ /* 0x002fe20007ffe0ff */
[C---:B-----5:R-:W-:Y:S02]  /*1e080*/  IMAD.WIDE R196, R3.reuse, 0x4, R250 ;  /* 0x0000000403c47825 */ /* 0x060fe400078e02fa */
[----:B------:R-:W5:Y:S02]  /*1e090*/  LDL.LU.64 R250, [R1+0x598] ;  /* 0x0005980001fa7983 */ /* 0x000f640000300a00 */
[----:B------:R-:W-:-:S02]  /*1e0a0*/  IMAD.WIDE R184, R3, 0x4, R166 ;  /* 0x0000000403b87825 */ /* 0x000fc400078e02a6 */
[----:B------:R-:W5:Y:S04]  /*1e0b0*/  LDL.LU.64 R166, [R1+0x580] ;  /* 0x0005800001a67983 */ /* 0x000f680000300a00 */
[----:B------:R1:W-:Y:S04]  /*1e0c0*/  STL.64 [R1+0xb60], R196 ;  /* 0x000b60c401007387 */ /* 0x0003e80000100a00 */
[----:B------:R1:W-:Y:S04]  /*1e0d0*/  LDGSTS.E [R12+-0x2fe00], [R196.64], P3 ;  /* 0xd0200000c40c7fae */ /* 0x0003e80009921844 */
[----:B------:R4:W-:Y:S04]  /*1e0e0*/  STL.64 [R1+0xb48], R184 ;  /* 0x000b48b801007387 */ /* 0x0009e80000100a00 */
[----:B------:R4:W-:Y:S01]  /*1e0f0*/  LDGSTS.E [R0+-0x2f600], [R184.64], P3 ;  /* 0xd0a00000b8007fae */ /* 0x0009e20009921844 */
[----:B-1----:R-:W-:-:S03]  /*1e100*/  IMAD.WIDE R196, R3, 0x4, R146 ;  /* 0x0000000403c47825 */ /* 0x002fc600078e0292 */
[----:B------:R-:W5:Y:S04]  /*1e110*/  LDL.LU.64 R146, [R1+0x568] ;  /* 0x0005680001927983 */ /* 0x000f680000300a00 */
[----:B------:R1:W-:Y:S01]  /*1e120*/  LDGSTS.E [R12+-0x2ee00], [R196.64], P3 ;  /* 0xd1200000c40c7fae */ /* 0x0003e20009921844 */
[----:B----4-:R-:W-:-:S03]  /*1e130*/  IMAD.WIDE R184, R3, 0x4, R128 ;  /* 0x0000000403b87825 */ /* 0x010fc600078e0280 */
        /* <DEDUP_REMOVED lines=8> */
[----:B------:R-:W-:Y:S04]  /*1e1c0*/  STL.64 [R1+0xae8], R196 ;  /* 0x000ae8c401007387 */ /* 0x000fe80000100a00 */
[----:B------:R2:W-:Y:S04]  /*1e1d0*/  LDGSTS.E [R12+-0x2de00], [R196.64], P3 ;  /* 0xd2200000c40c7fae */ /* 0x0005e80009921844 */
[----:B------:R1:W-:Y:S04]  /*1e1e0*/  STL.64 [R1+0xac8], R94 ;  /* 0x000ac85e01007387 */ /* 0x0003e80000100a00 */
[----:B------:R1:W-:Y:S04]  /*1e1f0*/  LDGSTS.E [R0+-0x2d600], [R94.64], P3 ;  /* 0xd2a000005e007fae */ /* 0x0003e80009921844 */
[----:B-1----:R-:W4:Y:S01]  /*1e200*/  LDL.LU.64 R94, [R1+0x490] ;  /* 0x00049000015e7983 */ /* 0x002f220000300a00 */
[----:B---3--:R-:W-:-:S03]  /*1e210*/  IMAD.WIDE R208, R3, 0x4, R32 ;  /* 0x0000000403d07825 */ /* 0x008fc600078e0220 */
[----:B------:R-:W3:Y:S04]  /*1e220*/  LDL.LU.64 R32, [R1+0x470] ;  /* 0x0004700001207983 */ /* 0x000ee80000300a00 */
[----:B------:R-:W-:Y:S04]  /*1e230*/  STL.64 [R1+0xaa8], R208 ;  /* 0x000aa8d001007387 */ /* 0x000fe80000100a00 */
[----:B------:R1:W-:Y:S01]  /*1e240*/  LDGSTS.E [R12+-0x2ce00], [R208.64], P3 ;  /* 0xd3200000d00c7fae */ /* 0x0003e20009921844 */
[----:B--2---:R-:W-:-:S05]  /*1e250*/  IMAD.WIDE R196, R3, 0x4, R242 ;  /* 0x0000000403c47825 */ /* 0x004fca00078e02f2 */
[----:B------:R5:W-:Y:S04]  /*1e260*/  STL.64 [R1+0xa88], R196 ;  /* 0x000a88c401007387 */ /* 0x000be80000100a00 */
[----:B------:R5:W-:Y:S04]  /*1e270*/  LDGSTS.E [R0+-0x2c600], [R196.64], P3 ;  /* 0xd3a00000c4007fae */ /* 0x000be80009921844 */
[----:B------:R-:W2:Y:S01]  /*1e280*/  LDL.LU.64 R242, [R1+0x458] ;  /* 0x0004580001f27983 */ /* 0x000ea20000300a00 */
[----:B-----5:R-:W-:-:S03]  /*1e290*/  IMAD.WIDE R196, R3, 0x4, R250 ;  /* 0x0000000403c47825 */ /* 0x020fc600078e02fa */
[----:B------:R-:W5:Y:S01]  /*1e2a0*/  LDL.LU.64 R250, [R1+0x438] ;  /* 0x0004380001fa7983 */ /* 0x000f620000300a00 */
[----:B------:R-:W-:-:S03]  /*1e2b0*/  IMAD.WIDE R166, R3, 0x4, R166 ;  /* 0x0000000403a67825 */ /* 0x000fc600078e02a6 */
[----:B------:R1:W-:Y:S04]  /*1e2c0*/  STL.64 [R1+0xa68], R196 ;  /* 0x000a68c401007387 */ /* 0x0003e80000100a00 */
[----:B------:R1:W-:Y:S04]  /*1e2d0*/  LDGSTS.E [R12+-0x2be00], [R196.64], P3 ;  /* 0xd4200000c40c7fae */ /* 0x0003e80009921844 */
[----:B------:R1:W-:Y:S04]  /*1e2e0*/  STL.64 [R1+0xa48], R166 ;  /* 0x000a48a601007387 */ /* 0x0003e80000100a00 */
[----:B------:R1:W-:Y:S02]  /*1e2f0*/  LDGSTS.E [R0+-0x2b600], [R166.64], P3 ;  /* 0xd4a00000a6007fae */ /* 0x0003e40009921844 */
[----:B-1----:R-:W-:-:S02]  /*1e300*/  IMAD.WIDE R196, R3, 0x4, R146 ;  /* 0x0000000403c47825 */ /* 0x002fc400078e0292 */
[----:B------:R-:W5:Y:S04]  /*1e310*/  LDL.LU.64 R166, [R1+0x418] ;  /* 0x0004180001a67983 */ /* 0x000f680000300a00 */
[----:B------:R-:W5:Y:S01]  /*1e320*/  LDL.LU.64 R146, [R1+0x400] ;  /* 0x0004000001927983 */ /* 0x000f620000300a00 */
[----:B----4-:R-:W-:-:S03]  /*1e330*/  IMAD.WIDE R128, R3, 0x4, R128 ;  /* 0x0000000403807825 */ /* 0x010fc600078e0280 */
[----:B------:R1:W-:Y:S04]  /*1e340*/  STL.64 [R1+0xa28], R196 ;  /* 0x000a28c401007387 */ /* 0x0003e80000100a00 */
[----:B------:R1:W-:Y:S04]  /*1e350*/  LDGSTS.E [R12+-0x2ae00], [R196.64], P3 ;  /* 0xd5200000c40c7fae */ /* 0x0003e80009921844 */
[----:B------:R4:W-:Y:S04]  /*1e360*/  STL.64 [R1+0xa08], R128 ;  /* 0x000a088001007387 */ /* 0x0009e80000100a00 */
[----:B------:R4:W-:Y:S01]  /*1e370*/  LDGSTS.E [R0+-0x2a600], [R128.64], P3 ;  /* 0xd5a0000080007fae */ /* 0x0009e20009921844 */
[----:B-1----:R-:W-:-:S03]  /*1e380*/  IMAD.WIDE R196, R3, 0x4, R112 ;  /* 0x0000000403c47825 */ /* 0x002fc600078e0270 */
[----:B----4-:R-:W4:Y:S01]  /*1e390*/  LDL.LU.64 R128, [R1+0x3e0] ;  /* 0x0003e00001807983 */ /* 0x010f220000300a00 */
[----:B------:R-:W-:-:S03]  /*1e3a0*/  IMAD.WIDE R184, R3, 0x4, R184 ;  /* 0x0000000403b87825 */ /* 0x000fc600078e02b8 */
[----:B------:R-:W4:Y:S04]  /*1e3b0*/  LDL.LU.64 R112, [R1+0x3c0] ;  /* 0x0003c00001707983 */ /* 0x000f280000300a00 */
[----:B------:R1:W-:Y:S04]  /*1e3c0*/  STL.64 [R1+0x9e8], R196 ;  /* 0x0009e8c401007387 */ /* 0x0003e80000100a00 */
[----:B------:R1:W-:Y:S04]  /*1e3d0*/  LDGSTS.E [R12+-0x29e00], [R196.64], P3 ;  /* 0xd6200000c40c7fae */ /* 0x0003e80009921844 */
[----:B------:R3:W-:Y:S04]  /*1e3e0*/  STL.64 [R1+0x9c8], R184 ;  /* 0x0009c8b801007387 */ /* 0x0007e80000100a00 */
[----:B------:R3:W-:Y:S01]  /*1e3f0*/  LDGSTS.E [R0+-0x29600], [R184.64], P3 ;  /* 0xd6a00000b8007fae */ /* 0x0007e20009921844 */
[----:B-1----:R-:W-:-:S03]  /*1e400*/  IMAD.WIDE R196, R3, 0x4, R94 ;  /* 0x0000000403c47825 */ /* 0x002fc600078e025e */
[----:B------:R-:W4:Y:S04]  /*1e410*/  LDL.LU.64 R94, [R1+0x3a8] ;  /* 0x0003a800015e7983 */ /* 0x000f280000300a00 */
[----:B------:R2:W-:Y:S01]  /*1e420*/  LDGSTS.E [R12+-0x28e00], [R196.64], P3 ;  /* 0xd7200000c40c7fae */ /* 0x0005e20009921844 */
[----:B---3--:R-:W-:-:S03]  /*1e430*/  IMAD.WIDE R184, R3, 0x4, R32 ;  /* 0x0000000403b87825 */ /* 0x008fc600078e0220 */
[----:B------:R-:W3:Y:S04]  /*1e440*/  LDL.LU.64 R32, [R1+0x388] ;  /* 0x0003880001207983 */ /* 0x000ee80000300a00 */
[----:B------:R2:W-:Y:S04]  /*1e450*/  STL.64 [R1+0x9a8], R196 ;  /* 0x0009a8c401007387 */ /* 0x0005e80000100a00 */
[----:B------:R5:W-:Y:S04]  /*1e460*/  STL.64 [R1+0x988], R184 ;  /* 0x000988b801007387 */ /* 0x000be80000100a00 */
[----:B------:R5:W-:Y:S01]  /*1e470*/  LDGSTS.E [R0+-0x28600], [R184.64], P3 ;  /* 0xd7a00000b8007fae */ /* 0x000be20009921844 */
[----:B--2---:R-:W-:-:S03]  /*1e480*/  IMAD.WIDE R196, R3, 0x4, R242 ;  /* 0x0000000403c47825 */ /* 0x004fc600078e02f2 */
[----:B------:R-:W2:Y:S04]  /*1e490*/  LDL.LU.64 R242, [R1+0x368] ;  /* 0x0003680001f27983 */ /* 0x000ea80000300a00 */
[----:B------:R1:W-:Y:S01]  /*1e4a0*/  LDGSTS.E [R12+-0x27e00], [R196.64], P3 ;  /* 0xd8200000c40c7fae */ /* 0x0003e20009921844 */
[----:B-----5:R-:W-:-:S03]  /*1e4b0*/  IMAD.WIDE R184, R3, 0x4, R250 ;  /* 0x0000000403b87825 */ /* 0x020fc600078e02fa */
[----:B------:R-:W5:Y:S04]  /*1e4c0*/  LDL.LU.64 R250, [R1+0x350] ;  /* 0x0003500001fa7983 */ /* 0x000f680000300a00 */
[----:B------:R1:W-:Y:S04]  /*1e4d0*/  STL.64 [R1+0x968], R196 ;  /* 0x000968c401007387 */ /* 0x0003e80000100a00 */
[----:B------:R1:W-:Y:S04]  /*1e4e0*/  STL.64 [R1+0x948], R184 ;  /* 0x000948b801007387 */ /* 0x0003e80000100a00 */
[----:B------:R1:W-:Y:S01]  /*1e4f0*/  LDGSTS.E [R0+-0x27600], [R184.64], P3 ;  /* 0xd8a00000b8007fae */ /* 0x0003e20009921844 */
[----:B------:R-:W-:-:S04]  /*1e500*/  IMAD.WIDE R166, R3, 0x4, R166 ;  /* 0x0000000403a67825 */ /* 0x000fc800078e02a6 */
[C---:B------:R-:W-:Y:S01]  /*1e510*/  IMAD.WIDE R146, R3.reuse, 0x4, R146 ;  /* 0x0000000403927825 */ /* 0x040fe200078e0292 */
[----:B------:R1:W-:Y:S04]  /*1e520*/  STL.64 [R1+0x7a0], R166 ;  /* 0x0007a0a601007387 */ /* 0x0003e80000100a00 */
[----:B------:R4:W-:Y:S04]  /*1e530*/  STL.64 [R1+0x780], R146 ;  /* 0x0007809201007387 */ /* 0x0009e80000100a00 */
[----:B-1----:R-:W5:Y:S04]  /*1e540*/  LDL.LU.64 R196, [R1+0x338] ;  /* 0x0003380001c47983 */ /* 0x002f680000300a00 */
[----:B------:R1:W-:Y:S04]  /*1e550*/  LDGSTS.E [R12+-0x26e00], [R166.64], P3 ;  /* 0xd9200000a60c7fae */ /* 0x0003e80009921844 */
[----:B------:R-:W5:Y:S04]  /*1e560*/  LDL.LU.64 R184, [R1+0x320] ;  /* 0x0003200001b87983 */ /* 0x000f680000300a00 */
[----:B------:R4:W-:Y:S04]  /*1e570*/  LDGSTS.E [R0+-0x26600], [R146.64], P3 ;  /* 0xd9a0000092007fae */ /* 0x0009e80009921844 */
[----:B-1----:R-:W5:Y:S01]  /*1e580*/  LDL.LU.64 R166, [R1+0xe8] ;  /* 0x0000e80001a67983 */ /* 0x002f620000300a00 */
[----:B----4-:R-:W-:-:S04]  /*1e590*/  IMAD.WIDE R128, R3, 0x4, R128 ;  /* 0x0000000403807825 */ /* 0x010fc800078e0280 */
[C---:B------:R-:W-:Y:S01]  /*1e5a0*/  IMAD.WIDE R112, R3.reuse, 0x4, R112 ;  /* 0x0000000403707825 */ /* 0x040fe200078e0270 */
[----:B------:R-:W4:Y:S04]  /*1e5b0*/  LDL.LU.64 R146, [R1+0xc8] ;  /* 0x0000c80001927983 */ /* 0x000f280000300a00 */
[----:B------:R1:W-:Y:S04]  /*1e5c0*/  STL.64 [R1+0x760], R128 ;  /* 0x0007608001007387 */ /* 0x0003e80000100a00 */
[----:B------:R1:W-:Y:S04]  /*1e5d0*/  STL.64 [R1+0x740], R112 ;  /* 0x0007407001007387 */ /* 0x0003e80000100a00 */
[----:B------:R1:W-:Y:S04]  /*1e5e0*/  LDGSTS.E [R12+-0x25e00], [R128.64], P3 ;  /* 0xda200000800c7fae */ /* 0x0003e80009921844 */
[----:B------:R1:W-:Y:S04]  /*1e5f0*/  LDGSTS.E [R0+-0x25600], [R112.64], P3 ;  /* 0xdaa0000070007fae */ /* 0x0003e80009921844 */
[----:B-1----:R-:W4:Y:S01]  /*1e600*/  LDL.LU.64 R128, [R1+0xb0] ;  /* 0x0000b00001807983 */ /* 0x002f220000300a00 */
[----:B------:R-:W-:-:S03]  /*1e610*/  IMAD.WIDE R94, R3, 0x4, R94 ;  /* 0x00000004035e7825 */ /* 0x000fc600078e025e */
[----:B------:R-:W4:Y:S04]  /*1e620*/  LDL.LU.64 R112, [R1+0x98] ;  /* 0x0000980001707983 */ /* 0x000f280000300a00 */
[----:B------:R1:W-:Y:S04]  /*1e630*/  STL.64 [R1+0x720], R94 ;  /* 0x0007205e01007387 */ /* 0x0003e80000100a00 */
[----:B------:R1:W-:Y:S01]  /*1e640*/  LDGSTS.E [R12+-0x24e00], [R94.64], P3 ;  /* 0xdb2000005e0c7fae */ /* 0x0003e20009921844 */
[----:B---3--:R-:W-:-:S05]  /*1e650*/  IMAD.WIDE R32, R3, 0x4, R32 ;  /* 0x0000000403207825 */ /* 0x008fca00078e0220 */
[----:B------:R3:W-:Y:S04]  /*1e660*/  STL.64 [R1+0x640], R32 ;  /* 0x0006402001007387 */ /* 0x0007e80000100a00 */
[----:B-1----:R-:W4:Y:S04]  /*1e670*/  LDL.LU.64 R94, [R1+0x70] ;  /* 0x00007000015e7983 */ /* 0x002f280000300a00 */
[----:B------:R-:W4:Y:S04]  /*1e680*/  LDL.LU.64 R12, [R1+0x60] ;  /* 0x00006000010c7983 */ /* 0x000f280000300a00 */
[----:B------:R1:W-:Y:S04]  /*1e690*/  LDGSTS.E [R0+-0x24600], [R32.64], P3 ;  /* 0xdba0000020007fae */ /* 0x0003e80009921844 */
[----:B-1----:R-:W4:Y:S01]  /*1e6a0*/  LDL R0, [R1+0x215c] ;  /* 0x00215c0001007983 */ /* 0x002f220000100800 */
[----:B--2---:R-:W-:-:S04]  /*1e6b0*/  IMAD.WIDE R208, R3, 0x4, R242 ;  /* 0x0000000403d07825 */ /* 0x004fc800078e02f2 */
[----:B-----5:R-:W-:Y:S02]  /*1e6c0*/  IMAD.WIDE R242, R3, 0x4, R250 ;  /* 0x0000000403f27825 */ /* 0x020fe400078e02fa */
[----:B------:R-:W2:Y:S04]  /*1e6d0*/  LDL.LU.64 R250, [R1+0x48] ;  /* 0x0000480001fa7983 */ /* 0x000ea80000300a00 */
[----:B---3--:R-:W3:Y:S04]  /*1e6e0*/  LDL.LU.64 R32, [R1+0x28] ;  /* 0x0000280001207983 */ /* 0x008ee80000300a00 */
[----:B------:R1:W-:Y:S04]  /*1e6f0*/  STL.64 [R1+0x5f8], R208 ;  /* 0x0005f8d001007387 */ /* 0x0003e80000100a00 */
[----:B------:R5:W-:Y:S01]  /*1e700*/  STL.64 [R1+0x5b0], R242 ;  /* 0x0005b0f201007387 */ /* 0x000be20000100a00 */
[----:B----4-:R-:W-:-:S02]  /*1e710*/  IADD3 R252, R0, 0x100000, RZ ;  /* 0x0010000000fc7810 */ /* 0x010fc40007ffe0ff */
[----:B------:R-:W-:-:S03]  /*1e720*/  IADD3 R0, R0, 0x100000, RZ ;  /* 0x0010000000007810 */ /* 0x000fc60007ffe0ff */
[----:B------:R1:W-:Y:S04]  /*1e730*/  LDGSTS.E [R252+-0x23e00], [R208.64], P3 ;  /* 0xdc200000d0fc7fae */ /* 0x0003e80009921844 */
[----:B------:R4:W-:Y:S04]  /*1e740*/  LDGSTS.E [R0+-0x23600], [R242.64], P3 ;  /* 0xdca00000f2007fae */ /* 0x0009e80009921844 */
[----:B-1----:R-:W2:Y:S04]  /*1e750*/  LDL.LU.64 R208, [R1+0x2288] ;  /* 0x0022880001d07983 */ /* 0x002ea80000300a00 */
[----:B----4-:R-:W4:Y:S01]  /*1e760*/  LDL R0, [R1+0x215c] ;  /* 0x00215c0001007983 */ /* 0x010f220000100800 */
[----:B------:R-:W-:-:S03]  /*1e770*/  IMAD.WIDE R196, R3, 0x4, R196 ;  /* 0x0000000403c47825 */ /* 0x000fc600078e02c4 */
[----:B-----5:R-:W5:Y:S01]  /*1e780*/  LDL.LU.64 R242, [R1+0x8] ;  /* 0x0000080001f27983 */ /* 0x020f620000300a00 */
[----:B------:R-:W-:-:S03]  /*1e790*/  IMAD.WIDE R184, R3, 0x4, R184 ;  /* 0x0000000403b87825 */ /* 0x000fc600078e02b8 */
[----:B------:R1:W-:Y:S01]  /*1e7a0*/  STL.64 [R1+0x568], R196 ;  /* 0x000568c401007387 */ /* 0x0003e20000100a00 */
[C---:B----4-:R-:W-:Y:S02]  /*1e7b0*/  IADD3 R252, R0.reuse, 0x100000, RZ ;  /* 0x0010000000fc7810 */ /* 0x050fe40007ffe0ff */
[----:B------:R-:W-:-:S03]  /*1e7c0*/  IADD3 R0, R0, 0x100000, RZ ;  /* 0x0010000000007810 */ /* 0x000fc60007ffe0ff */
[----:B------:R1:W-:Y:S04]  /*1e7d0*/  LDGSTS.E [R252+-0x22e00], [R196.64], P3 ;  /* 0xdd200000c4fc7fae */ /* 0x0003e80009921844 */
[----:B------:R4:W-:Y:S04]  /*1e7e0*/  LDGSTS.E [R0+-0x22600], [R184.64], P3 ;  /* 0xdda00000b8007fae */ /* 0x0009e80009921844 */
[----:B-1----:R-:W2:Y:S04]  /*1e7f0*/  LDL.LU.64 R196, [R1+0x2280] ;  /* 0x0022800001c47983 */ /* 0x002ea80000300a00 */
[----:B------:R4:W-:Y:S04]  /*1e800*/  STL.64 [R1+0x4b0], R184 ;  /* 0x0004b0b801007387 */ /* 0x0009e80000100a00 */
[----:B----4-:R-:W4:Y:S04]  /*1e810*/  LDL.LU.64 R184, [R1+0x2278] ;  /* 0x0022780001b87983 */ /* 0x010f280000300a00 */
[----:B------:R-:W2:Y:S01]  /*1e820*/  LDL R0, [R1+0x215c] ;  /* 0x00215c0001007983 */ /* 0x000ea20000100800 */
[----:B------:R-:W-:-:S04]  /*1e830*/  IMAD.WIDE R166, R3, 0x4, R166 ;  /* 0x0000000403a67825 */ /* 0x000fc800078e02a6 */
[----:B------:R-:W-:Y:S01]  /*1e840*/  IMAD.WIDE R146, R3, 0x4, R146 ;  /* 0x0000000403927825 */ /* 0x000fe200078e0292 */
[----:B------:R1:W-:Y:S01]  /*1e850*/  STL.64 [R1+0x458], R166 ;  /* 0x000458a601007387 */ /* 0x0003e20000100a00 */
[C---:B--2---:R-:W-:Y:S02]  /*1e860*/  IADD3 R252, R0.reuse, 0x100000, RZ ;  /* 0x0010000000fc7810 */ /* 0x044fe40007ffe0ff */
[----:B------:R-:W-:-:S03]  /*1e870*/  IADD3 R0, R0, 0x100000, RZ ;  /* 0x0010000000007810 */ /* 0x000fc60007ffe0ff */
[----:B------:R1:W-:Y:S04]  /*1e880*/  LDGSTS.E [R252+-0x21e00], [R166.64], P3 ;  /* 0xde200000a6fc7fae */ /* 0x0003e80009921844 */
[----:B------:R2:W-:Y:S04]  /*1e890*/  LDGSTS.E [R0+-0x21600], [R146.64], P3 ;  /* 0xdea0000092007fae */ /* 0x0005e80009921844 */
[----:B-1----:R-:W3:Y:S04]  /*1e8a0*/  LDL.LU.64 R166, [R1+0x2270] ;  /* 0x0022700001a67983 */ /* 0x002ee80000300a00 */
[----:B------:R2:W-:Y:S04]  /*1e8b0*/  STL.64 [R1+0x400], R146 ;  /* 0x0004009201007387 */ /* 0x0005e80000100a00 */
[----:B--2---:R-:W2:Y:S04]  /*1e8c0*/  LDL.LU.64 R146, [R1+0x2268] ;  /* 0x0022680001927983 */ /* 0x004ea80000300a00 */
        /* <DEDUP_REMOVED lines=23> */
[----:B------:R-:W-:-:S05]  /*1ea40*/  IMAD.WIDE R250, R3, 0x4, R250 ;  /* 0x0000000403fa7825 */ /* 0x000fca00078e02fa */
[----:B------:R1:W-:Y:S01]  /*1ea50*/  STL.64 [R1+0xb20], R250 ;  /* 0x000b20fa01007387 */ /* 0x0003e20000100a00 */
[----:B--2---:R-:W-:-:S05]  /*1ea60*/  IADD3 R252, R0, 0x100000, RZ ;  /* 0x0010000000fc7810 */ /* 0x004fca0007ffe0ff */
[----:B------:R1:W-:Y:S04]  /*1ea70*/  LDGSTS.E [R252+-0x2ec00], [R250.64], P3 ;  /* 0xd1400000fafc7fae */ /* 0x0003e80009921844 */
[----:B-1----:R-:W2:Y:S01]  /*1ea80*/  LDL.LU.64 R250, [R1+0x2240] ;  /* 0x0022400001fa7983 */ /* 0x002ea20000300a00 */
[----:B---3--:R-:W-:Y:S01]  /*1ea90*/  IMAD.WIDE R32, R3, 0x4, R32 ;  /* 0x0000000403207825 */ /* 0x008fe200078e0220 */
[----:B------:R-:W-:-:S04]  /*1eaa0*/  IADD3 R0, R0, 0x100000, RZ ;  /* 0x0010000000007810 */ /* 0x000fc80007ffe0ff */
[----:B------:R2:W-:Y:S04]  /*1eab0*/  STL.64 [R1+0xb00], R32 ;  /* 0x000b002001007387 */ /* 0x0005e80000100a00 */
[----:B------:R2:W-:Y:S02]  /*1eac0*/  LDGSTS.E [R0+-0x2e400], [R32.64], P3 ;  /* 0xd1c0000020007fae */ /* 0x0005e40009921844 */
[C---:B--2---:R-:W-:Y:S02]  /*1ead0*/  IMAD.WIDE R32, R3.reuse, 0x4, R250 ;  /* 0x0000000403207825 */ /* 0x044fe400078e02fa */
[----:B------:R-:W2:Y:S02]  /*1eae0*/  LDL R251, [R1+0x2158] ;  /* 0x0021580001fb7983 */ /* 0x000ea40000100800 */
[----:B-----5:R-:W-:-:S05]  /*1eaf0*/  IMAD.WIDE R242, R3, 0x4, R242 ;  /* 0x0000000403f27825 */ /* 0x020fca00078e02f2 */
[----:B------:R1:W-:Y:S04]  /*1eb00*/  STL.64 [R1+0xae0], R242 ;  /* 0x000ae0f201007387 */ /* 0x0003e80000100a00 */
[----:B------:R3:W-:Y:S01]  /*1eb10*/  STL.64 [R1+0xac0], R32 ;  /* 0x000ac02001007387 */ /* 0x0007e20000100a00 */
[----:B--2---:R-:W-:-:S05]  /*1eb20*/  IADD3 R250, R251, 0x100000, RZ ;  /* 0x00100000fbfa7810 */ /* 0x004fca0007ffe0ff */
[----:B------:R1:W-:Y:S04]  /*1eb30*/  LDGSTS.E [R250+-0x2dc00], [R242.64], P3 ;  /* 0xd2400000f2fa7fae */ /* 0x0003e80009921844 */
[----:B-1----:R-:W3:Y:S01]  /*1eb40*/  LDL.LU.64 R242, [R1+0x2238] ;  /* 0x0022380001f27983 */ /* 0x002ee20000300a00 */
[----:B------:R-:W-:-:S05]  /*1eb50*/  IADD3 R0, R251, 0x100000, RZ ;  /* 0x00100000fb007810 */ /* 0x000fca0007ffe0ff */
[----:B------:R3:W-:Y:S02]  /*1eb60*/  LDGSTS.E [R0+-0x2d400], [R32.64], P3 ;  /* 0xd2c0000020007fae */ /* 0x0007e40009921844 */
[----:B---3--:R-:W-:-:S04]  /*1eb70*/  IMAD.WIDE R32, R3, 0x4, R242 ;  /* 0x0000000403207825 */ /* 0x008fc800078e02f2 */
[----:B------:R-:W-:Y:S01]  /*1eb80*/  IMAD.WIDE R242, R3, 0x4, R12 ;  /* 0x0000000403f27825 */ /* 0x000fe200078e020c */
[----:B------:R-:W-:Y:S01]  /*1eb90*/  IADD3 R12, R251, 0x100000, RZ ;  /* 0x00100000fb0c7810 */ /* 0x000fe20007ffe0ff */
[----:B------:R1:W-:Y:S04]  /*1eba0*/  STL.64 [R1+0xaa0], R32 ;  /* 0x000aa02001007387 */ /* 0x0003e80000100a00 */
[----:B------:R1:W-:Y:S01]  /*1ebb0*/  LDGSTS.E [R12+-0x2cc00], [R32.64], P3 ;  /* 0xd3400000200c7fae */ /* 0x0003e20009921844 */
[----:B------:R-:W-:-:S03]  /*1ebc0*/  IMAD.WIDE R94, R3, 0x4, R94 ;  /* 0x00000004035e7825 */ /* 0x000fc600078e025e */
[----:B------:R2:W-:Y:S04]  /*1ebd0*/  LDGSTS.E [R0+-0x2c400], [R242.64], P3 ;  /* 0xd3c00000f2007fae */ /* 0x0005e80009921844 */
[----:B-1----:R-:W3:Y:S04]  /*1ebe0*/  LDL.LU.64 R32, [R1+0x2230] ;  /* 0x0022300001207983 */ /* 0x002ee80000300a00 */
[----:B------:R-:W-:Y:S01]  /*1ebf0*/  STL.64 [R1+0xa80], R242 ;  /* 0x000a80f201007387 */ /* 0x000fe20000100a00 */
[----:B---3--:R-:W-:-:S05]  /*1ec00*/  IMAD.WIDE R32, R3, 0x4, R32 ;  /* 0x0000000403207825 */ /* 0x008fca00078e0220 */
        /* <DEDUP_REMOVED lines=16> */
[----:B----4-:R-:W-:-:S04]  /*1ed10*/  IMAD.WIDE R94, R3, 0x4, R184 ;  /* 0x00000004035e7825 */ /* 0x010fc800078e02b8 */
[C---:B-1----:R-:W-:Y:S01]  /*1ed20*/  IMAD.WIDE R32, R3.reuse, 0x4, R196 ;  /* 0x0000000403207825 */ /* 0x042fe200078e02c4 */
        /* <DEDUP_REMOVED lines=20> */
[----:B------:R-:W4:Y:S04]  /*1ee70*/  LDL R250, [R1+0x2154] ;  /* 0x0021540001fa7983 */ /* 0x000f280000100800 */
        /* <DEDUP_REMOVED lines=16> */
[----:B------:R-:W-:Y:S04]  /*1ef80*/  STL.64 [R1+0x550], R94 ;  /* 0x0005505e01007387 */ /* 0x000fe80000100a00 */
[----:B------:R1:W-:Y:S04]  /*1ef90*/  LDGSTS.E [R12+-0x22c00], [R94.64], P3 ;  /* 0xdd4000005e0c7fae */ /* 0x0003e80009921844 */
[----:B------:R3:W-:Y:S04]  /*1efa0*/  STL.64 [R1+0x490], R32 ;  /* 0x0004902001007387 */ /* 0x0007e80000100a00 */
[----:B------:R3:W-:Y:S01]  /*1efb0*/  LDGSTS.E [R0+-0x22400], [R32.64], P3 ;  /* 0xddc0000020007fae */ /* 0x0007e20009921844 */
[----:B-1----:R-:W-:Y:S01]  /*1efc0*/  IMAD.WIDE R12, R3, 0x4, R8 ;  /* 0x00000004030c7825 */ /* 0x002fe200078e0208 */
[----:B------:R-:W-:-:S03]  /*1efd0*/  IADD3 R8, R251, 0x100000, RZ ;  /* 0x00100000fb087810 */ /* 0x000fc60007ffe0ff */
        /* <DEDUP_REMOVED lines=14> */
[----:B------:R3:W-:Y:S04]  /*1f0c0*/  STL.64 [R1+0xb38], R12 ;  /* 0x000b380c01007387 */ /* 0x0007e80000100a00 */
[----:B------:R-:W5:Y:S01]  /*1f0d0*/  S2R R251, SR_TID.X ;  /* 0x0000000000fb7919 */ /* 0x000f620000002100 */
[----:B------:R-:W-:-:S04]  /*1f0e0*/  IMAD.WIDE R212, R2, 0x4, R212 ;  /* 0x0000000402d47825 */ /* 0x000fc800078e02d4 */
[----:B------:R-:W-:-:S04]  /*1f0f0*/  IMAD.WIDE R10, R2, 0x4, R10 ;  /* 0x00000004020a7825 */ /* 0x000fc800078e020a */
[----:B------:R-:W-:Y:S01]  /*1f100*/  IMAD.WIDE R14, R2, 0x4, R14 ;  /* 0x00000004020e7825 */ /* 0x000fe200078e020e */
[----:B-----5:R-:W-:-:S05]  /*1f110*/  LOP3.LUT R251, R251, 0x7f, RZ, 0xc0, !PT ;  /* 0x0000007ffbfb7812 */ /* 0x020fca00078ec0ff */
[----:B------:R-:W-:Y:S01]  /*1f120*/  IMAD.SHL.U32 R221, R251, 0x4, RZ ;  /* 0x00000004fbdd7824 */ /* 0x000fe200078e00ff */
[C---:B----4-:R-:W-:Y:S02]  /*1f130*/  IADD3 R8, R250.reuse, 0x100000, RZ ;  /* 0x00100000fa087810 */ /* 0x050fe40007ffe0ff */
[----:B--2---:R-:W-:-:S03]  /*1f140*/  IADD3 R0, R250, 0x100000, RZ ;  /* 0x00100000fa007810 */ /* 0x004fc60007ffe0ff */
        /* <DEDUP_REMOVED lines=86> */
[----:B-1----:R-:W-:-:S05]  /*1f6b0*/  IMAD.WIDE R32, R3, 0x4, R206 ;  /* 0x0000000403207825 */ /* 0x002fca00078e02ce */
[----:B------:R1:W-:Y:S01]  /*1f6c0*/  LDGSTS.E [R8+-0x20a00], [R32.64], P3 ;  /* 0xdf60000020087fae */ /* 0x0003e20009921844 */
[----:B--2---:R-:W-:-:S05]  /*1f6d0*/  IMAD.WIDE R12, R3, 0x4, R210 ;  /* 0x00000004030c7825 */ /* 0x004fca00078e02d2 */
[----:B------:R2:W-:Y:S04]  /*1f6e0*/  LDGSTS.E [R0+-0x20200], [R12.64], P3 ;  /* 0xdfe000000c007fae */ /* 0x0005e80009921844 */
[----:B------:R-:W0:Y:S01]  /*1f6f0*/  LDGDEPBAR ;  /* 0x00000000000079af */ /* 0x000e220000000000 */
[----:B------:R-:W-:Y:S01]  /*1f700*/  IMAD.MOV.U32 R252, RZ, RZ, c[0x0][0x180] ;  /* 0x00006000fffc7624 */ /* 0x000fe200078e00ff */
[----:B--2---:R-:W-:Y:S02]  /*1f710*/  IADD3 R0, R221, 0x100000, RZ ;  /* 0x00100000dd007810 */ /* 0x004fe40007ffe0ff */
[----:B------:R-:W-:Y:S01]  /*1f720*/  BAR.SYNC.DEFER_BLOCKING 0x0 ;  /* 0x0000000000007b1d */ /* 0x000fe20000010000 */
[----:B------:R-:W-:-:S04]  /*1f730*/  IMAD.WIDE R30, R2, 0x4, R30 ;  /* 0x00000004021e7825 */ /* 0x000fc800078e021e */
[----:B------:R-:W-:Y:S01]  /*1f740*/  IMAD.WIDE R34, R2, 0x4, R34 ;  /* 0x0000000402227825 */ /* 0x000fe200078e0222 */
[----:B------:R-:W-:Y:S04]  /*1f750*/  STL.64 [R1+0x368], R32 ;  /* 0x0003682001007387 */ /* 0x000fe80000100a00 */
[----:B------:R-:W-:Y:S01]  /*1f760*/  @!PT LDS RZ, [RZ] ;  /* 0x00000000fffff984 */ /* 0x000fe20000000800 */
[----:B------:R-:W-:Y:S01]  /*1f770*/  @!PT LDS RZ, [RZ] ;  /* 0x00000000fffff984 */ /* 0x000fe20000000800 */
[----:B------:R-:W-:Y:S01]  /*1f780*/  @!PT LDS RZ, [RZ] ;  /* 0x00000000fffff984 */ /* 0x000fe20000000800 */
[----:B------:R2:W-:Y:S04]  /*1f790*/  LDGSTS.E [R0+-0x80000], [R212.64], !P6 ;  /* 0x80000000d4007fae */ /* 0x0005e8000f121844 */
[----:B------:R2:W-:Y:S04]  /*1f7a0*/  LDGSTS.E [R0+-0x7fe00], [R10.64], !P6 ;  /* 0x802000000a007fae */ /* 0x0005e8000f121844 */
[----:B------:R2:W-:Y:S02]  /*1f7b0*/  LDGSTS.E [R0+-0x7fc00], [R14.64], !P6 ;  /* 0x804000000e007fae */ /* 0x0005e4000f121844 */
[----:B--2---:R-:W-:-:S04]  /*1f7c0*/  IADD3 R0, R252, -0x105, RZ ;  /* 0xfffffefbfc007810 */ /* 0x004fc80007ffe0ff */
[----:B------:R-:W-:Y:S02]  /*1f7d0*/  ISETP.GE.U32.AND P0, PT, R0, 0x7ffffebc, PT ;  /* 0x7ffffebc0000780c */ /* 0x000fe40003f06070 */
[----:B------:R-:W-:Y:S01]  /*1f7e0*/  IADD3 R0, R221, 0x100000, RZ ;  /* 0x00100000dd007810 */ /* 0x000fe20007ffe0ff */
[----:B------:R2:W-:Y:S04]  /*1f7f0*/  STL.64 [R1+0x320], R12 ;  /* 0x0003200c01007387 */ /* 0x0005e80000100a00 */
[----:B------:R3:W-:Y:S04]  /*1f800*/  LDGSTS.E [R0+-0x7fa00], [R30.64], !P6 ;  /* 0x806000001e007fae */ /* 0x0007e8000f121844 */
[----:B------:R-:W-:Y:S04]  /*1f810*/  STL [R1+0x2150], R212 ;  /* 0x002150d401007387 */ /* 0x000fe80000100800 */
[----:B------:R3:W-:Y:S04]  /*1f820*/  LDGSTS.E [R0+-0x7e000], [R34.64], !P0 ;  /* 0x8200000022007fae */ /* 0x0007e8000c121844 */
[----:B------:R-:W-:Y:S01]  /*1f830*/  STL [R1+0x214c], R213 ;  /* 0x00214cd501007387 */ /* 0x000fe20000100800 */
[----:B--2---:R-:W-:-:S03]  /*1f840*/  IMAD.WIDE R12, R2, 0x4, R36 ;  /* 0x00000004020c7825 */ /* 0x004fc600078e0224 */
[----:B------:R-:W-:Y:S01]  /*1f850*/  STL [R1+0x2148], R10 ;  /* 0x0021480a01007387 */ /* 0x000fe20000100800 */
[----:B---3--:R-:W-:-:S03]  /*1f860*/  IADD3 R0, R252, -0x109, RZ ;  /* 0xfffffef7fc007810 */ /* 0x008fc60007ffe0ff */
[----:B------:R2:W-:Y:S01]  /*1f870*/  STL [R1+0x2144], R11 ;  /* 0x0021440b01007387 */ /* 0x0005e20000100800 */
[C---:B-1----:R-:W-:Y:S02]  /*1f880*/  IADD3 R8, R221.reuse, 0x100000, RZ ;  /* 0x00100000dd087810 */ /* 0x042fe40007ffe0ff */
[----:B------:R-:W-:Y:S01]  /*1f890*/  ISETP.GE.U32.AND P1, PT, R0, 0x7ffffeb8, PT ;  /* 0x7ffffeb80000780c */ /* 0x000fe20003f26070 */
[----:B------:R-:W-:Y:S01]  /*1f8a0*/  STL [R1+0x2140], R14 ;  /* 0x0021400e01007387 */ /* 0x000fe20000100800 */
[----:B------:R-:W-:-:S03]  /*1f8b0*/  IADD3 R0, R221, 0x100000, RZ ;  /* 0x00100000dd007810 */ /* 0x000fc60007ffe0ff */
[----:B------:R-:W-:Y:S01]  /*1f8c0*/  STL [R1+0x213c], R15 ;  /* 0x00213c0f01007387 */ /* 0x000fe20000100800 */
[----:B--2---:R-:W-:-:S03]  /*1f8d0*/  IMAD.WIDE R10, R2, 0x4, R88 ;  /* 0x00000004020a7825 */ /* 0x004fc600078e0258 */
[----:B------:R-:W-:Y:S04]  /*1f8e0*/  STL [R1+0x2138], R30 ;  /* 0x0021381e01007387 */ /* 0x000fe80000100800 */
[----:B------:R-:W-:Y:S04]  /*1f8f0*/  STL [R1+0x2134], R31 ;  /* 0x0021341f01007387 */ /* 0x000fe80000100800 */
[----:B------:R-:W-:Y:S04]  /*1f900*/  STL [R1+0x2130], R34 ;  /* 0x0021302201007387 */ /* 0x000fe80000100800 */
[----:B------:R-:W-:Y:S01]  /*1f910*/  STL [R1+0x212c], R35 ;  /* 0x00212c2301007387 */ /* 0x000fe20000100800 */
[----:B------:R-:W-:-:S03]  /*1f920*/  IMAD.WIDE R90, R2, 0x4, R90 ;  /* 0x00000004025a7825 */ /* 0x000fc600078e025a */
[----:B------:R-:W-:Y:S04]  /*1f930*/  STL.64 [R1+0x220], R12 ;  /* 0x0002200c01007387 */ /* 0x000fe80000100a00 */
[----:B------:R1:W-:Y:S04]  /*1f940*/  LDGSTS.E [R8+-0x7de00], [R12.64], !P0 ;  /* 0x822000000c087fae */ /* 0x0003e8000c121844 */
[----:B------:R2:W-:Y:S04]  /*1f950*/  STL.64 [R1+0x218], R10 ;  /* 0x0002180a01007387 */ /* 0x0005e80000100a00 */
[----:B------:R2:W-:Y:S02]  /*1f960*/  LDGSTS.E [R0+-0x7dc00], [R10.64], !P0 ;  /* 0x824000000a007fae */ /* 0x0005e4000c121844 */
[----:B--2---:R-:W-:-:S05]  /*1f970*/  IMAD.WIDE R10, R2, 0x4, R38 ;  /* 0x00000004020a7825 */ /* 0x004fca00078e0226 */
[----:B------:R2:W-:Y:S04]  /*1f980*/  LDGSTS.E [R8+-0x7da00], [R10.64], !P0 ;  /* 0x826000000a087fae */ /* 0x0005e8000c121844 */
[----:B------:R3:W-:Y:S01]  /*1f990*/  LDGSTS.E [R0+-0x7c000], [R90.64], !P1 ;  /* 0x840000005a007fae */ /* 0x0007e2000c921844 */
[----:B-1----:R-:W-:-:S03]  /*1f9a0*/  IMAD.WIDE R12, R2, 0x4, R40 ;  /* 0x00000004020c7825 */ /* 0x002fc600078e0228 */
[----:B------:R2:W-:Y:S01]  /*1f9b0*/  STL.64 [R1+0x200], R10 ;  /* 0x0002000a01007387 */ /* 0x0005e20000100a00 */
[----:B---3--:R-:W-:-:S03]  /*1f9c0*/  IADD3 R0, R252, -0x10d, RZ ;  /* 0xfffffef3fc007810 */ /* 0x008fc60007ffe0ff */
[----:B------:R-:W-:Y:S01]  /*1f9d0*/  STL [R1+0x2128], R90 ;  /* 0x0021285a01007387 */ /* 0x000fe20000100800 */
[----:B------:R-:W-:Y:S01]  /*1f9e0*/  ISETP.GE.U32.AND P0, PT, R0, 0x7ffffeb4, PT ;  /* 0x7ffffeb40000780c */ /* 0x000fe20003f06070 */
[C---:B--2---:R-:W-:Y:S01]  /*1f9f0*/  IMAD.WIDE R10, R2.reuse, 0x4, R96 ;  /* 0x00000004020a7825 */ /* 0x044fe200078e0260 */
[----:B------:R-:W-:Y:S01]  /*1fa00*/  IADD3 R0, R221, 0x100000, RZ ;  /* 0x00100000dd007810 */ /* 0x000fe20007ffe0ff */
[----:B------:R-:W-:Y:S04]  /*1fa10*/  STL [R1+0x2124], R91 ;  /* 0x0021245b01007387 */ /* 0x000fe80000100800 */
[----:B------:R-:W-:Y:S01]  /*1fa20*/  STL.64 [R1+0x1f0], R12 ;  /* 0x0001f00c01007387 */ /* 0x000fe20000100a00 */
[----:B------:R-:W-:-:S03]  /*1fa30*/  IMAD.WIDE R100, R2, 0x4, R100 ;  /* 0x0000000402647825 */ /* 0x000fc600078e0264 */
        /* <DEDUP_REMOVED lines=142> */
[----:B------:R1:W-:Y:S04]  /*20320*/  STL.64 [R1+0x100], R12 ;  /* 0x0001000c01007387 */ /* 0x0003e80000100a00 */
[----:B------:R1:W-:Y:S04]  /*20330*/  LDGSTS.E [R8+-0x69e00], [R12.64], !P0 ;  /* 0x962000000c087fae */ /* 0x0003e8000c121844 */
[----:B------:R2:W-:Y:S04]  /*20340*/  STL.64 [R1+0xf8], R10 ;  /* 0x0000f80a01007387 */ /* 0x0005e80000100a00 */
[----:B------:R2:W-:Y:S01]  /*20350*/  LDGSTS.E [R0+-0x69c00], [R10.64], !P0 ;  /* 0x964000000a007fae */ /* 0x0005e2000c121844 */
[----:B------:R-:W-:-:S04]  /*20360*/  IMAD.WIDE R180, R2, 0x4, R180 ;  /* 0x0000000402b47825 */ /* 0x000fc800078e02b4 */
[----:B-1----:R-:W-:-:S04]  /*20370*/  IMAD.WIDE R12, R2, 0x4, R80 ;  /* 0x00000004020c7825 */ /* 0x002fc800078e0250 */
[----:B--2---:R-:W-:-:S05]  /*20380*/  IMAD.WIDE R10, R2, 0x4, R78 ;  /* 0x00000004020a7825 */ /* 0x004fca00078e024e */
[----:B------:R1:W-:Y:S01]  /*20390*/  STL.64 [R1+0xf0], R10 ;  /* 0x0000f00a01007387 */ /* 0x0003e20000100a00 */
[----:B------:R-:W-:-:S03]  /*203a0*/  IMAD.WIDE R14, R2, 0x4, R82 ;  /* 0x00000004020e7825 */ /* 0x000fc600078e0252 */
[----:B------:R1:W-:Y:S01]  /*203b0*/  LDGSTS.E [R8+-0x69a00], [R10.64], !P0 ;  /* 0x966000000a087fae */ /* 0x0003e2000c121844 */
[----:B------:R-:W-:-:S03]  /*203c0*/  IMAD.WIDE R190, R2, 0x4, R190 ;  /* 0x0000000402be7825 */ /* 0x000fc600078e02be */
[----:B------:R-:W-:Y:S01]  /*203d0*/  STL [R1+0x20d8], R180 ;  /* 0x0020d8b401007387 */ /* 0x000fe20000100800 */
[----:B------:R-:W-:-:S03]  /*203e0*/  IMAD.WIDE R16, R2, 0x4, R16 ;  /* 0x0000000402107825 */ /* 0x000fc600078e0210 */
[----:B------:R-:W-:Y:S01]  /*203f0*/  STL [R1+0x20d4], R181 ;  /* 0x0020d4b501007387 */ /* 0x000fe20000100800 */
[----:B-1----:R-:W-:-:S03]  /*20400*/  IMAD.WIDE R10, R2, 0x4, R186 ;  /* 0x00000004020a7825 */ /* 0x002fc600078e02ba */
[----:B------:R-:W-:Y:S01]  /*20410*/  STL.64 [R1+0xe8], R12 ;  /* 0x0000e80c01007387 */ /* 0x000fe20000100a00 */
[----:B------:R-:W-:-:S03]  /*20420*/  IMAD.WIDE R18, R2, 0x4, R18 ;  /* 0x0000000402127825 */ /* 0x000fc600078e0212 */
[----:B------:R-:W-:Y:S01]  /*20430*/  STL.64 [R1+0xe0], R10 ;  /* 0x0000e00a01007387 */ /* 0x000fe20000100a00 */
[----:B------:R-:W-:-:S03]  /*20440*/  IMAD.WIDE R20, R2, 0x4, R20 ;  /* 0x0000000402147825 */ /* 0x000fc600078e0214 */
[----:B------:R-:W-:Y:S01]  /*20450*/  STL.64 [R1+0x21b8], R14 ;  /* 0x0021b80e01007387 */ /* 0x000fe20000100a00 */
[----:B------:R-:W-:-:S03]  /*20460*/  IMAD.WIDE R6, R2, 0x4, R6 ;  /* 0x0000000402067825 */ /* 0x000fc600078e0206 */
[----:B------:R-:W-:Y:S01]  /*20470*/  STL [R1+0x20d0], R190 ;  /* 0x0020d0be01007387 */ /* 0x000fe20000100800 */
[----:B------:R-:W-:-:S03]  /*20480*/  IMAD.WIDE R22, R2, 0x4, R22 ;  /* 0x0000000402167825 */ /* 0x000fc600078e0216 */
[----:B------:R-:W-:Y:S01]  /*20490*/  STL [R1+0x20cc], R191 ;  /* 0x0020ccbf01007387 */ /* 0x000fe20000100800 */
[----:B------:R-:W-:-:S03]  /*204a0*/  IMAD.WIDE R24, R2, 0x4, R24 ;  /* 0x0000000402187825 */ /* 0x000fc600078e0218 */
[----:B------:R-:W-:Y:S01]  /*204b0*/  STL.64 [R1+0x21c0], R16 ;  /* 0x0021c01001007387 */ /* 0x000fe20000100a00 */
[----:B------:R-:W-:-:S03]  /*204c0*/  IMAD.WIDE R26, R2, 0x4, R26 ;  /* 0x00000004021a7825 */ /* 0x000fc600078e021a */
[----:B------:R-:W-:Y:S01]  /*204d0*/  STL.64 [R1+0x21c8], R18 ;  /* 0x0021c81201007387 */ /* 0x000fe20000100a00 */
[----:B------:R-:W-:-:S03]  /*204e0*/  IMAD.WIDE R4, R2, 0x4, R4 ;  /* 0x0000000402047825 */ /* 0x000fc600078e0204 */
[----:B------:R-:W-:Y:S04]  /*204f0*/  STL.64 [R1+0x21d0], R20 ;  /* 0x0021d01401007387 */ /* 0x000fe80000100a00 */
[----:B------:R1:W-:Y:S04]  /*20500*/  STL [R1+0x20c8], R6 ;  /* 0x0020c80601007387 */ /* 0x0003e80000100800 */
[----:B------:R-:W-:Y:S04]  /*20510*/  STL [R1+0x20c4], R7 ;  /* 0x0020c40701007387 */ /* 0x000fe80000100800 */
[----:B------:R-:W-:Y:S04]  /*20520*/  STL.64 [R1+0x21d8], R22 ;  /* 0x0021d81601007387 */ /* 0x000fe80000100a00 */
[----:B------:R-:W-:Y:S04]  /*20530*/  STL.64 [R1+0x21e0], R24 ;  /* 0x0021e01801007387 */ /* 0x000fe80000100a00 */
[----:B------:R-:W-:Y:S04]  /*20540*/  STL.64 [R1+0x21e8], R26 ;  /* 0x0021e81a01007387 */ /* 0x000fe80000100a00 */
[----:B------:R2:W-:Y:S04]  /*20550*/  STL [R1+0x20c0], R4 ;  /* 0x0020c00401007387 */ /* 0x0005e80000100800 */
[----:B------:R-:W3:Y:S04]  /*20560*/  LDL.LU.64 R196, [R1] ;  /* 0x0000000001c47983 */ /* 0x000ee80000300a00 */
[----:B------:R-:W4:Y:S04]  /*20570*/  LDL.LU.64 R184, [R1+0x10] ;  /* 0x0000100001b87983 */ /* 0x000f280000300a00 */
[----:B------:R-:W-:Y:S04]  /*20580*/  STL [R1+0x20bc], R5 ;  /* 0x0020bc0501007387 */ /* 0x000fe80000100800 */
[----:B------:R-:W5:Y:S04]  /*20590*/  LDL.LU.64 R166, [R1+0x18] ;  /* 0x0000180001a67983 */ /* 0x000f680000300a00 */
[----:B------:R-:W5:Y:S01]  /*205a0*/  LDL.LU.64 R146, [R1+0x20] ;  /* 0x0000200001927983 */ /* 0x000f620000300a00 */
[----:B------:R-:W-:-:S03]  /*205b0*/  IMAD.WIDE R28, R2, 0x4, R28 ;  /* 0x00000004021c7825 */ /* 0x000fc600078e021c */
[----:B------:R1:W-:Y:S01]  /*205c0*/  LDGSTS.E [R0+-0x68000], [R180.64], !P1 ;  /* 0x98000000b4007fae */ /* 0x0003e2000c921844 */
[----:B------:R-:W-:-:S03]  /*205d0*/  IMAD.WIDE R30, R2, 0x4, R244 ;  /* 0x00000004021e7825 */ /* 0x000fc600078e02f4 */
[----:B------:R-:W-:Y:S01]  /*205e0*/  STL.64 [R1+0x21f0], R28 ;  /* 0x0021f01c01007387 */ /* 0x000fe20000100a00 */
[----:B------:R-:W-:-:S03]  /*205f0*/  IMAD.WIDE R32, R2, 0x4, R246 ;  /* 0x0000000402207825 */ /* 0x000fc600078e02f6 */
[----:B------:R-:W-:Y:S01]  /*20600*/  STL.64 [R1+0x21f8], R30 ;  /* 0x0021f81e01007387 */ /* 0x000fe20000100a00 */
[----:B------:R-:W-:-:S03]  /*20610*/  IMAD.WIDE R248, R2, 0x4, R248 ;  /* 0x0000000402f87825 */ /* 0x000fc600078e02f8 */
[----:B------:R-:W5:Y:S01]  /*20620*/  LDL.LU.64 R128, [R1+0x30] ;  /* 0x0000300001807983 */ /* 0x000f620000300a00 */
[----:B------:R-:W-:-:S03]  /*20630*/  IMAD.SHL.U32 R251, R251, 0x4, RZ ;  /* 0x00000004fbfb7824 */ /* 0x000fc600078e00ff */
[----:B------:R-:W5:Y:S04]  /*20640*/  LDL.LU.64 R112, [R1+0x38] ;  /* 0x0000380001707983 */ /* 0x000f680000300a00 */
[----:B------:R-:W-:Y:S01]  /*20650*/  STL.64 [R1+0x2200], R32 ;  /* 0x0022002001007387 */ /* 0x000fe20000100a00 */
[----:B------:R-:W-:-:S03]  /*20660*/  LOP3.LUT R243, R251, 0x20, RZ, 0x3c, !PT ;  /* 0x00000020fbf37812 */ /* 0x000fc600078e3cff */
[----:B------:R-:W-:Y:S04]  /*20670*/  STL [R1+0x20b8], R248 ;  /* 0x0020b8f801007387 */ /* 0x000fe80000100800 */
[----:B------:R-:W5:Y:S04]  /*20680*/  LDL.LU.64 R94, [R1+0x40] ;  /* 0x00004000015e7983 */ /* 0x000f680000300a00 */
[----:B------:R-:W-:Y:S04]  /*20690*/  STL [R1+0x20b4], R249 ;  /* 0x0020b4f901007387 */ /* 0x000fe80000100800 */
[----:B------:R-:W5:Y:S01]  /*206a0*/  LDL.LU.64 R250, [R1+0x50] ;  /* 0x0000500001fa7983 */ /* 0x000f620000300a00 */
[----:B-1----:R-:W-:-:S03]  /*206b0*/  IADD3 R0, R252, -0x135, RZ ;  /* 0xfffffecbfc007810 */ /* 0x002fc60007ffe0ff */
[----:B------:R3:W-:Y:S01]  /*206c0*/  LDGSTS.E [R8+-0x67e00], [R12.64], !P1 ;  /* 0x982000000c087fae */ /* 0x0007e2000c921844 */
[----:B------:R-:W-:Y:S02]  /*206d0*/  ISETP.GE.U32.AND P0, PT, R0, 0x7ffffe8c, PT ;  /* 0x7ffffe8c0000780c */ /* 0x000fe40003f06070 */
[----:B------:R-:W-:-:S05]  /*206e0*/  IADD3 R0, R221, 0x100000, RZ ;  /* 0x00100000dd007810 */ /* 0x000fca0007ffe0ff */
[----:B------:R1:W-:Y:S04]  /*206f0*/  LDGSTS.E [R0+-0x67c00], [R10.64], !P1 ;  /* 0x984000000a007fae */ /* 0x0003e8000c921844 */
[----:B------:R3:W-:Y:S04]  /*20700*/  LDGSTS.E [R8+-0x67a00], [R14.64], !P1 ;  /* 0x986000000e087fae */ /* 0x0007e8000c921844 */
[----:B------:R1:W-:Y:S04]  /*20710*/  LDGSTS.E [R0+-0x66000], [R190.64], !P0 ;  /* 0x9a000000be007fae */ /* 0x0003e8000c121844 */
[----:B------:R3:W-:Y:S01]  /*20720*/  LDGSTS.E [R8+-0x65e00], [R16.64], !P0 ;  /* 0x9a20000010087fae */ /* 0x0007e2000c121844 */
[----:B-1----:R-:W-:-:S04]  /*20730*/  IADD3 R0, R252, -0x139, RZ ;  /* 0xfffffec7fc007810 */ /* 0x002fc80007ffe0ff */
[----:B------:R-:W-:Y:S02]  /*20740*/  ISETP.GE.U32.AND P1, PT, R0, 0x7ffffe88, PT ;  /* 0x7ffffe880000780c */ /* 0x000fe40003f26070 */
[----:B------:R-:W-:-:S05]  /*20750*/  IADD3 R0, R221, 0x100000, RZ ;  /* 0x00100000dd007810 */ /* 0x000fca0007ffe0ff */
[----:B------:R1:W-:Y:S04]  /*20760*/  LDGSTS.E [R0+-0x65c00], [R18.64], !P0 ;  /* 0x9a40000012007fae */ /* 0x0003e8000c121844 */
[----:B------:R3:W-:Y:S04]  /*20770*/  LDGSTS.E [R8+-0x65a00], [R20.64], !P0 ;  /* 0x9a60000014087fae */ /* 0x0007e8000c121844 */
[----:B------:R1:W-:Y:S02]  /*20780*/  LDGSTS.E [R0+-0x64000], [R6.64], !P1 ;  /* 0x9c00000006007fae */ /* 0x0003e4000c921844 */
[----:B-1----:R-:W-:-:S04]  /*20790*/  IADD3 R0, R252, -0x13d, RZ ;  /* 0xfffffec3fc007810 */ /* 0x002fc80007ffe0ff */
[----:B------:R-:W-:Y:S02]  /*207a0*/  ISETP.GE.U32.AND P3, PT, R0, 0x7ffffe84, PT ;  /* 0x7ffffe840000780c */ /* 0x000fe40003f66070 */
[C---:B------:R-:W-:Y:S02]  /*207b0*/  IADD3 R6, R221.reuse, 0x100000, RZ ;  /* 0x00100000dd067810 */ /* 0x040fe40007ffe0ff */
[----:B------:R-:W-:-:S03]  /*207c0*/  IADD3 R0, R221, 0x100000, RZ ;  /* 0x00100000dd007810 */ /* 0x000fc60007ffe0ff */
[----:B------:R4:W-:Y:S04]  /*207d0*/  LDGSTS.E [R6+-0x63e00], [R22.64], !P1 ;  /* 0x9c20000016067fae */ /* 0x0009e8000c921844 */
[----:B------:R1:W-:Y:S04]  /*207e0*/  LDGSTS.E [R0+-0x63c00], [R24.64], !P1 ;  /* 0x9c40000018007fae */ /* 0x0003e8000c921844 */
[----:B------:R4:W-:Y:S04]  /*207f0*/  LDGSTS.E [R6+-0x63a00], [R26.64], !P1 ;  /* 0x9c6000001a067fae */ /* 0x0009e8000c921844 */
[----:B------:R1:W-:Y:S02]  /*20800*/  LDGSTS.E [R0+-0x62000], [R4.64], !P3 ;  /* 0x9e00000004007fae */ /* 0x0003e4000d921844 */
[----:B-1----:R-:W-:-:S02]  /*20810*/  IADD3 R0, R252, -0x102, RZ ;  /* 0xfffffefefc007810 */ /* 0x002fc40007ffe0ff */
[C---:B--2---:R-:W-:Y:S02]  /*20820*/  IADD3 R4, R221.reuse, 0x100000, RZ ;  /* 0x00100000dd047810 */ /* 0x044fe40007ffe0ff */
[----:B------:R-:W-:Y:S02]  /*20830*/  ISETP.GE.U32.AND P0, PT, R0, 0x7ffffebf, PT ;  /* 0x7ffffebf0000780c */ /* 0x000fe40003f06070 */
[----:B------:R-:W-:Y:S01]  /*20840*/  IADD3 R0, R221, 0x100000, RZ ;  /* 0x00100000dd007810 */ /* 0x000fe20007ffe0ff */
[----:B------:R1:W-:Y:S04]  /*20850*/  LDGSTS.E [R4+-0x61e00], [R28.64], !P3 ;  /* 0x9e2000001c047fae */ /* 0x0003e8000d921844 */
[----:B------:R2:W-:Y:S04]  /*20860*/  LDGSTS.E [R0+-0x61c00], [R30.64], !P3 ;  /* 0x9e4000001e007fae */ /* 0x0005e8000d921844 */
[----:B------:R1:W-:Y:S01]  /*20870*/  LDGSTS.E [R4+-0x61a00], [R32.64], !P3 ;  /* 0x9e60000020047fae */ /* 0x0003e2000d921844 */
[----:B--2---:R-:W-:-:S02]  /*20880*/  IADD3 R0, R243, 0x100000, RZ ;  /* 0x00100000f3007810 */ /* 0x004fc40007ffe0ff */
[----:B-1----:R-:W-:-:S03]  /*20890*/  IADD3 R4, R243, 0x100000, RZ ;  /* 0x00100000f3047810 */ /* 0x002fc60007ffe0ff */
[----:B------:R1:W-:Y:S02]  /*208a0*/  LDGSTS.E [R0+-0x7f800], [R248.64], !P0 ;  /* 0x80800000f8007fae */ /* 0x0003e4000c121844 */
[----:B-1----:R-:W-:-:S04]  /*208b0*/  IADD3 R0, R252, -0x106, RZ ;  /* 0xfffffefafc007810 */ /* 0x002fc80007ffe0ff */
[----:B------:R-:W-:Y:S02]  /*208c0*/  ISETP.GE.U32.AND P1, PT, R0, 0x7ffffebb, PT ;  /* 0x7ffffebb0000780c */ /* 0x000fe40003f26070 */
[----:B------:R-:W-:Y:S01]  /*208d0*/  IADD3 R0, R243, 0x100000, RZ ;  /* 0x00100000f3007810 */ /* 0x000fe20007ffe0ff */
[----:B---3--:R-:W-:-:S04]  /*208e0*/  IMAD.WIDE R8, R2, 0x4, R196 ;  /* 0x0000000402087825 */ /* 0x008fc800078e02c4 */
[C---:B----4-:R-:W-:Y:S01]  /*208f0*/  IMAD.WIDE R6, R2.reuse, 0x4, R184 ;  /* 0x0000000402067825 */ /* 0x050fe200078e02b8 */
[----:B------:R5:W-:Y:S04]  /*20900*/  STL.64 [R1+0xd8], R8 ;  /* 0x0000d80801007387 */ /* 0x000be80000100a00 */
[----:B------:R5:W-:Y:S04]  /*20910*/  LDGSTS.E [R4+-0x7f600], [R8.64], !P0 ;  /* 0x80a0000008047fae */ /* 0x000be8000c121844 */
[----:B------:R1:W-:Y:S04]  /*20920*/  STL.64 [R1+0xd0], R6 ;  /* 0x0000d00601007387 */ /* 0x0003e80000100a00 */
[----:B------:R-:W2:Y:S01]  /*20930*/  LDL.LU.64 R196, [R1+0x58] ;  /* 0x0000580001c47983 */ /* 0x000ea20000300a00 */
[----:B-----5:R-:W-:-:S03]  /*20940*/  IMAD.WIDE R8, R2, 0x4, R146 ;  /* 0x0000000402087825 */ /* 0x020fc600078e0292 */
[----:B------:R-:W3:Y:S01]  /*20950*/  LDL.LU.64 R184, [R1+0x68] ;  /* 0x0000680001b87983 */ /* 0x000ee20000300a00 */
[----:B------:R-:W-:-:S03]  /*20960*/  IMAD.WIDE R4, R2, 0x4, R166 ;  /* 0x0000000402047825 */ /* 0x000fc600078e02a6 */
[----:B------:R1:W-:Y:S04]  /*20970*/  LDGSTS.E [R0+-0x7f400], [R6.64], !P0 ;  /* 0x80c0000006007fae */ /* 0x0003e8000c121844 */
[----:B------:R4:W-:Y:S04]  /*20980*/  STL.64 [R1+0xc8], R8 ;  /* 0x0000c80801007387 */ /* 0x0009e80000100a00 */
[----:B------:R5:W-:Y:S01]  /*20990*/  STL [R1+0x20b0], R4 ;  /* 0x0020b00401007387 */ /* 0x000be20000100800 */
[----:B-1----:R-:W-:-:S03]  /*209a0*/  IADD3 R6, R243, 0x100000, RZ ;  /* 0x00100000f3067810 */ /* 0x002fc60007ffe0ff */
[----:B------:R-:W3:Y:S04]  /*209b0*/  LDL.LU.64 R166, [R1+0x78] ;  /* 0x0000780001a67983 */ /* 0x000ee80000300a00 */
[----:B------:R-:W3:Y:S04]  /*209c0*/  LDL.LU.64 R146, [R1+0xa0] ;  /* 0x0000a00001927983 */ /* 0x000ee80000300a00 */
[----:B------:R4:W-:Y:S04]  /*209d0*/  LDGSTS.E [R6+-0x7f200], [R8.64], !P0 ;  /* 0x80e0000008067fae */ /* 0x0009e8000c121844 */
[----:B------:R5:W-:Y:S04]  /*209e0*/  LDGSTS.E [R0+-0x7d800], [R4.64], !P1 ;  /* 0x8280000004007fae */ /* 0x000be8000c921844 */
[----:B------:R-:W-:Y:S01]  /*209f0*/  STL [R1+0x20ac], R5 ;  /* 0x0020ac0501007387 */ /* 0x000fe20000100800 */
[----:B----4-:R-:W-:-:S04]  /*20a00*/  IMAD.WIDE R8, R2, 0x4, R128 ;  /* 0x0000000402087825 */ /* 0x010fc800078e0280 */
[C---:B------:R-:W-:Y:S01]  /*20a10*/  IMAD.WIDE R6, R2.reuse, 0x4, R112 ;  /* 0x0000000402067825 */ /* 0x040fe200078e0270 */
[----:B-----5:R-:W-:Y:S01]  /*20a20*/  IADD3 R4, R243, 0x100000, RZ ;  /* 0x00100000f3047810 */ /* 0x020fe20007ffe0ff */
[----:B------:R1:W-:Y:S04]  /*20a30*/  STL.64 [R1+0x90], R8 ;  /* 0x0000900801007387 */ /* 0x0003e80000100a00 */
[----:B------:R4:W-:Y:S04]  /*20a40*/  STL.64 [R1+0x88], R6 ;  /* 0x0000880601007387 */ /* 0x0009e80000100a00 */
[----:B------:R1:W-:Y:S04]  /*20a50*/  LDGSTS.E [R4+-0x7d600], [R8.64], !P1 ;  /* 0x82a0000008047fae */ /* 0x0003e8000c921844 */
[----:B------:R-:W5:Y:S01]  /*20a60*/  LDL.LU.64 R128, [R1+0xa8] ;  /* 0x0000a80001807983 */ /* 0x000f620000300a00 */
[----:B-1----:R-:W-:-:S03]  /*20a70*/  IMAD.WIDE R8, R2, 0x4, R250 ;  /* 0x0000000402087825 */ /* 0x002fc600078e02fa */
[----:B------:R-:W5:Y:S01]  /*20a80*/  LDL.LU.64 R250, [R1+0xb8] ;  /* 0x0000b80001fa7983 */ /* 0x000f620000300a00 */
[----:B------:R-:W-:-:S03]  /*20a90*/  IMAD.WIDE R4, R2, 0x4, R94 ;  /* 0x0000000402047825 */ /* 0x000fc600078e025e */
[----:B------:R-:W-:Y:S04]  /*20aa0*/  STL.64 [R1+0x80], R8 ;  /* 0x0000800801007387 */ /* 0x000fe80000100a00 */
[----:B------:R1:W-:Y:S04]  /*20ab0*/  STL [R1+0x20a8], R4 ;  /* 0x0020a80401007387 */ /* 0x0003e80000100800 */
[----:B------:R1:W-:Y:S04]  /*20ac0*/  STL [R1+0x20a4], R5 ;  /* 0x0020a40501007387 */ /* 0x0003e80000100800 */
[----:B------:R-:W5:Y:S04]  /*20ad0*/  LDL.LU.64 R112, [R1+0xc0] ;  /* 0x0000c00001707983 */ /* 0x000f680000300a00 */
[----:B------:R-:W5:Y:S01]  /*20ae0*/  LDL.LU.64 R94, [R1+0x1c0] ;  /* 0x0001c000015e7983 */ /* 0x000f620000300a00 */
[----:B------:R-:W-:-:S04]  /*20af0*/  IADD3 R0, R252, -0x10a, RZ ;  /* 0xfffffef6fc007810 */ /* 0x000fc80007ffe0ff */
[----:B------:R-:W-:Y:S02]  /*20b00*/  ISETP.GE.U32.AND P0, PT, R0, 0x7ffffeb7, PT ;  /* 0x7ffffeb70000780c */ /* 0x000fe40003f06070 */
[----:B------:R-:W-:-:S05]  /*20b10*/  IADD3 R0, R243, 0x100000, RZ ;  /* 0x00100000f3007810 */ /* 0x000fca0007ffe0ff */
[----:B------:R4:W-:Y:S02]  /*20b20*/  LDGSTS.E [R0+-0x7d400], [R6.64], !P1 ;  /* 0x82c0000006007fae */ /* 0x0009e4000c921844 */
[----:B----4-:R-:W-:-:S05]  /*20b30*/  IADD3 R6, R243, 0x100000, RZ ;  /* 0x00100000f3067810 */ /* 0x010fca0007ffe0ff */
[----:B------:R2:W-:Y:S04]  /*20b40*/  LDGSTS.E [R6+-0x7d200], [R8.64], !P1 ;  /* 0x82e0000008067fae */ /* 0x0005e8000c921844 */
[----:B------:R4:W-:Y:S02]  /*20b50*/  LDGSTS.E [R0+-0x7b800], [R4.64], !P0 ;  /* 0x8480000004007fae */ /* 0x0009e4000c121844 */
[----:B----4-:R-:W-:Y:S02]  /*20b60*/  IADD3 R0, R252, -0x10e, RZ ;  /* 0xfffffef2fc007810 */ /* 0x010fe40007ffe0ff */
[----:B-1----:R-:W-:Y:S02]  /*20b70*/  IADD3 R4, R243, 0x100000, RZ ;  /* 0x00100000f3047810 */ /* 0x002fe40007ffe0ff */
[----:B------:R-:W-:-:S02]  /*20b80*/  ISETP.GE.U32.AND P1, PT, R0, 0x7ffffeb3, PT ;  /* 0x7ffffeb30000780c */ /* 0x000fc40003f26070 */
[----:B------:R-:W-:Y:S01]  /*20b90*/  IADD3 R0, R243, 0x100000, RZ ;  /* 0x00100000f3007810 */ /* 0x000fe20007ffe0ff */
[----:B--2---:R-:W-:-:S04]  /*20ba0*/  IMAD.WIDE R8, R2, 0x4, R196 ;  /* 0x0000000402087825 */ /* 0x004fc800078e02c4 */
[C---:B---3--:R-:W-:Y:S01]  /*20bb0*/  IMAD.WIDE R6, R2.reuse, 0x4, R184 ;  /* 0x0000000402067825 */ /* 0x048fe200078e02b8 */
[----:B------:R1:W-:Y:S04]  /*20bc0*/  STL.64 [R1+0x48], R8 ;  /* 0x0000480801007387 */ /* 0x0003e80000100a00 */
[----:B------:R2:W-:Y:S04]  /*20bd0*/  LDGSTS.E [R4+-0x7b600], [R8.64], !P0 ;  /* 0x84a0000008047fae */ /* 0x0005e8000c121844 */
[----:B------:R3:W-:Y:S04]  /*20be0*/  STL.64 [R1+0x40], R6 ;  /* 0x0000400601007387 */ /* 0x0007e80000100a00 */
[----:B------:R3:W-:Y:S01]  /*20bf0*/  LDGSTS.E [R0+-0x7b400], [R6.64], !P0 ;  /* 0x84c0000006007fae */ /* 0x0007e2000c121844 */
[----:B--2---:R-:W-:-:S04]  /*20c00*/  IMAD.WIDE R4, R2, 0x4, R166 ;  /* 0x0000000402047825 */ /* 0x004fc800078e02a6 */
[----:B-1----:R-:W-:Y:S01]  /*20c10*/  IMAD.WIDE R8, R2, 0x4, R146 ;  /* 0x0000000402087825 */ /* 0x002fe200078e0292 */
[----:B---3--:R-:W-:-:S04]  /*20c20*/  IADD3 R6, R243, 0x100000, RZ ;  /* 0x00100000f3067810 */ /* 0x008fc80007ffe0ff */
[----:B------:R-:W-:Y:S04]  /*20c30*/  STL.64 [R1+0x38], R8 ;  /* 0x0000380801007387 */ /* 0x000fe80000100a00 */
[----:B------:R-:W2:Y:S04]  /*20c40*/  LDL.LU.64 R196, [R1+0x1d8] ;  /* 0x0001d80001c47983 */ /* 0x000ea80000300a00 */
[----:B------:R-:W3:Y:S04]  /*20c50*/  LDL.LU.64 R184, [R1+0x1e0] ;  /* 0x0001e00001b87983 */ /* 0x000ee80000300a00 */
[----:B------:R1:W-:Y:S04]  /*20c60*/  STL [R1+0x20a0], R4 ;  /* 0x0020a00401007387 */ /* 0x0003e80000100800 */
[----:B------:R5:W-:Y:S04]  /*20c70*/  LDGSTS.E [R6+-0x7b200], [R8.64], !P0 ;  /* 0x84e0000008067fae */ /* 0x000be8000c121844 */
[----:B------:R4:W-:Y:S04]  /*20c80*/  STL [R1+0x209c], R5 ;  /* 0x00209c0501007387 */ /* 0x0009e80000100800 */
[----:B------:R-:W3:Y:S04]  /*20c90*/  LDL.LU.64 R166, [R1+0x1f8] ;  /* 0x0001f80001a67983 */ /* 0x000ee80000300a00 */
[----:B------:R1:W-:Y:S01]  /*20ca0*/  LDGSTS.E [R0+-0x79800], [R4.64], !P1 ;  /* 0x8680000004007fae */ /* 0x0003e2000c921844 */
[----:B-----5:R-:W-:-:S03]  /*20cb0*/  IMAD.WIDE R6, R2, 0x4, R128 ;  /* 0x0000000402067825 */ /* 0x020fc600078e0280 */
[----:B------:R-:W5:Y:S01]  /*20cc0*/  LDL.LU.64 R128, [R1+0x208] ;  /* 0x0002080001807983 */ /* 0x000f620000300a00 */
[C---:B------:R-:W-:Y:S01]  /*20cd0*/  IMAD.WIDE R250, R2.reuse, 0x4, R250 ;  /* 0x0000000402fa7825 */ /* 0x040fe200078e02fa */
[----:B-1----:R-:W-:Y:S02]  /*20ce0*/  IADD3 R4, R243, 0x100000, RZ ;  /* 0x00100000f3047810 */ /* 0x002fe40007ffe0ff */
[----:B------:R1:W-:Y:S04]  /*20cf0*/  STL.64 [R1], R6 ;  /* 0x0000000601007387 */ /* 0x0003e80000100a00 */
[----:B------:R4:W-:Y:S04]  /*20d00*/  LDGSTS.E [R4+-0x79600], [R6.64], !P1 ;  /* 0x86a0000006047fae */ /* 0x0009e8000c921844 */
[----:B------:R-:W-:Y:S04]  /*20d10*/  STL.64 [R1+0x2208], R250 ;  /* 0x002208fa01007387 */ /* 0x000fe80000100a00 */
[----:B------:R-:W5:Y:S01]  /*20d20*/  LDL.LU.64 R208, [R1+0x210] ;  /* 0x0002100001d07983 */ /* 0x000f620000300a00 */
[----:B----4-:R-:W-:-:S03]  /*20d30*/  IMAD.WIDE R4, R2, 0x4, R112 ;  /* 0x0000000402047825 */ /* 0x010fc600078e0270 */
[----:B------:R-:W4:Y:S01]  /*20d40*/  LDL.LU.64 R146, [R1+0x228] ;  /* 0x0002280001927983 */ /* 0x000f220000300a00 */
[----:B------:R-:W-:-:S05]  /*20d50*/  IMAD.WIDE R34, R2, 0x4, R94 ;  /* 0x0000000402227825 */ /* 0x000fca00078e025e */
[----:B------:R-:W-:Y:S04]  /*20d60*/  STL.64 [R1+0x2210], R34 ;  /* 0x0022102201007387 */ /* 0x000fe80000100a00 */
[----:B------:R1:W-:Y:S04]  /*20d70*/  STL [R1+0x2098], R4 ;  /* 0x0020980401007387 */ /* 0x0003e80000100800 */
[----:B------:R2:W-:Y:S04]  /*20d80*/  STL [R1+0x2094], R5 ;  /* 0x0020940501007387 */ /* 0x0005e80000100800 */
[----:B------:R-:W4:Y:S01]  /*20d90*/  LDL.LU.64 R112, [R1+0x230] ;  /* 0x0002300001707983 */ /* 0x000f220000300a00 */
[----:B------:R-:W-:-:S02]  /*20da0*/  IADD3 R0, R252, -0x112, RZ ;  /* 0xfffffeeefc007810 */ /* 0x000fc40007ffe0ff */
[C---:B-1----:R-:W-:Y:S01]  /*20db0*/  IADD3 R6, R243.reuse, 0x100000, RZ ;  /* 0x00100000f3067810 */ /* 0x042fe20007ffe0ff */
[----:B------:R-:W4:Y:S01]  /*20dc0*/  LDL.LU.64 R94, [R1+0x238] ;  /* 0x00023800015e7983 */ /* 0x000f220000300a00 */
[----:B------:R-:W-:Y:S02]  /*20dd0*/  ISETP.GE.U32.AND P0, PT, R0, 0x7ffffeaf, PT ;  /* 0x7ffffeaf0000780c */ /* 0x000fe40003f06070 */
[----:B------:R-:W-:-:S05]  /*20de0*/  IADD3 R0, R243, 0x100000, RZ ;  /* 0x00100000f3007810 */ /* 0x000fca0007ffe0ff */
[----:B------:R1:W-:Y:S04]  /*20df0*/  LDGSTS.E [R0+-0x79400], [R250.64], !P1 ;  /* 0x86c00000fa007fae */ /* 0x0003e8000c921844 */
[----:B------:R1:W-:Y:S04]  /*20e00*/  LDGSTS.E [R6+-0x79200], [R34.64], !P1 ;  /* 0x86e0000022067fae */ /* 0x0003e8000c921844 */
[----:B------:R1:W-:Y:S02]  /*20e10*/  LDGSTS.E [R0+-0x77800], [R4.64], !P0 ;  /* 0x8880000004007fae */ /* 0x0003e4000c121844 */
[----:B-1----:R-:W-:-:S02]  /*20e20*/  IADD3 R0, R252, -0x116, RZ ;  /* 0xfffffeeafc007810 */ /* 0x002fc40007ffe0ff */
[C---:B------:R-:W-:Y:S02]  /*20e30*/  IADD3 R4, R243.reuse, 0x100000, RZ ;  /* 0x00100000f3047810 */ /* 0x040fe40007ffe0ff */
[----:B------:R-:W-:Y:S02]  /*20e40*/  ISETP.GE.U32.AND P1, PT, R0, 0x7ffffeab, PT ;  /* 0x7ffffeab0000780c */ /* 0x000fe40003f26070 */
[----:B------:R-:W-:Y:S01]  /*20e50*/  IADD3 R0, R243, 0x100000, RZ ;  /* 0x00100000f3007810 */ /* 0x000fe20007ffe0ff */
[----:B--2---:R-:W-:-:S04]  /*20e60*/  IMAD.WIDE R36, R2, 0x4, R196 ;  /* 0x0000000402247825 */ /* 0x004fc800078e02c4 */
[C---:B---3--:R-:W-:Y:S01]  /*20e70*/  IMAD.WIDE R38, R2.reuse, 0x4, R184 ;  /* 0x0000000402267825 */ /* 0x048fe200078e02b8 */
[----:B------:R-:W-:Y:S04]  /*20e80*/  STL.64 [R1+0x2218], R36 ;  /* 0x0022182401007387 */ /* 0x000fe80000100a00 */
[----:B------:R1:W-:Y:S04]  /*20e90*/  LDGSTS.E [R4+-0x77600], [R36.64], !P0 ;  /* 0x88a0000024047fae */ /* 0x0003e8000c121844 */
[----:B------:R-:W-:Y:S04]  /*20ea0*/  STL.64 [R1+0x2220], R38 ;  /* 0x0022202601007387 */ /* 0x000fe80000100a00 */
[----:B------:R-:W2:Y:S01]  /*20eb0*/  LDL.LU.64 R196, [R1+0x240] ;  /* 0x0002400001c47983 */ /* 0x000ea20000300a00 */
[----:B-1----:R-:W-:-:S03]  /*20ec0*/  IMAD.WIDE R4, R2, 0x4, R166 ;  /* 0x0000000402047825 */ /* 0x002fc600078e02a6 */
[----:B------:R-:W3:Y:S04]  /*20ed0*/  LDL.LU.64 R184, [R1+0x248] ;  /* 0x0002480001b87983 */ /* 0x000ee80000300a00 */
[----:B------:R1:W-:Y:S01]  /*20ee0*/  LDGSTS.E [R0+-0x77400], [R38.64], !P0 ;  /* 0x88c0000026007fae */ /* 0x0003e2000c121844 */
[----:B-----5:R-:W-:-:S05]  /*20ef0*/  IMAD.WIDE R40, R2, 0x4, R128 ;  /* 0x0000000402287825 */ /* 0x020fca00078e0280 */
[----:B------:R-:W-:Y:S04]  /*20f00*/  STL.64 [R1+0x2228], R40 ;  /* 0x0022282801007387 */ /* 0x000fe80000100a00 */
[----:B------:R5:W-:Y:S04]  /*20f10*/  STL [R1+0x2090], R4 ;  /* 0x0020900401007387 */ /* 0x000be80000100800 */
[----:B------:R-:W3:Y:S04]  /*20f20*/  LDL.LU.64 R166, [R1+0x250] ;  /* 0x0002500001a67983 */ /* 0x000ee80000300a00 */
[----:B------:R1:W-:Y:S04]  /*20f30*/  LDGSTS.E [R6+-0x77200], [R40.64], !P0 ;  /* 0x88e0000028067fae */ /* 0x0003e8000c121844 */
[----:B------:R5:W-:Y:S01]  /*20f40*/  LDGSTS.E [R0+-0x75800], [R4.64], !P1 ;  /* 0x8a80000004007fae */ /* 0x000be2000c921844 */
[----:B------:R-:W-:-:S03]  /*20f50*/  IMAD.WIDE R42, R2, 0x4, R208 ;  /* 0x00000004022a7825 */ /* 0x000fc600078e02d0 */
[----:B------:R-:W3:Y:S01]  /*20f60*/  LDL.LU.64 R128, [R1+0x258] ;  /* 0x0002580001807983 */ /* 0x000ee20000300a00 */
[----:B-----5:R-:W-:-:S03]  /*20f70*/  IADD3 R4, R243, 0x100000, RZ ;  /* 0x00100000f3047810 */ /* 0x020fc60007ffe0ff */
[----:B------:R5:W-:Y:S04]  /*20f80*/  STL [R1+0x208c], R5 ;  /* 0x00208c0501007387 */ /* 0x000be80000100800 */
[----:B------:R5:W-:Y:S01]  /*20f90*/  LDGSTS.E [R4+-0x75600], [R42.64], !P1 ;  /* 0x8aa000002a047fae */ /* 0x000be2000c921844 */
[----:B----4-:R-:W-:-:S03]  /*20fa0*/  IMAD.WIDE R44, R2, 0x4, R146 ;  /* 0x00000004022c7825 */ /* 0x010fc600078e0292 */
[----:B------:R-:W4:Y:S04]  /*20fb0*/  LDL.LU.64 R208, [R1+0x260] ;  /* 0x0002600001d07983 */ /* 0x000f280000300a00 */
[----:B------:R-:W4:Y:S01]  /*20fc0*/  LDL.LU.64 R146, [R1+0x268] ;  /* 0x0002680001927983 */ /* 0x000f220000300a00 */
[----:B-----5:R-:W-:-:S05]  /*20fd0*/  IMAD.WIDE R4, R2, 0x4, R112 ;  /* 0x0000000402047825 */ /* 0x020fca00078e0270 */
[----:B------:R5:W-:Y:S04]  /*20fe0*/  STL [R1+0x2088], R4 ;  /* 0x0020880401007387 */ /* 0x000be80000100800 */
[----:B------:R-:W4:Y:S01]  /*20ff0*/  LDL.LU.64 R112, [R1+0x270] ;  /* 0x0002700001707983 */ /* 0x000f220000300a00 */
[----:B-1----:R-:W-:-:S04]  /*21000*/  IADD3 R0, R252, -0x11a, RZ ;  /* 0xfffffee6fc007810 */ /* 0x002fc80007ffe0ff */
[----:B------:R-:W-:Y:S01]  /*21010*/  ISETP.GE.U32.AND P0, PT, R0, 0x7ffffea7, PT ;  /* 0x7ffffea70000780c */ /* 0x000fe20003f06070 */
[----:B------:R-:W-:Y:S01]  /*21020*/  IMAD.WIDE R46, R2, 0x4, R94 ;  /* 0x00000004022e7825 */ /* 0x000fe200078e025e */
[----:B------:R-:W-:Y:S01]  /*21030*/  IADD3 R0, R243, 0x100000, RZ ;  /* 0x00100000f3007810 */ /* 0x000fe20007ffe0ff */
[----:B------:R-:W4:Y:S04]  /*21040*/  LDL.LU.64 R94, [R1+0x278] ;  /* 0x00027800015e7983 */ /* 0x000f280000300a00 */
[----:B------:R1:W-:Y:S04]  /*21050*/  LDGSTS.E [R0+-0x75400], [R44.64], !P1 ;  /* 0x8ac000002c007fae */ /* 0x0003e8000c921844 */
[----:B------:R1:W-:Y:S04]  /*21060*/  LDGSTS.E [R6+-0x75200], [R46.64], !P1 ;  /* 0x8ae000002e067fae */ /* 0x0003e8000c921844 */
[----:B------:R1:W-:Y:S04]  /*21070*/  LDGSTS.E [R0+-0x73800], [R4.64], !P0 ;  /* 0x8c80000004007fae */ /* 0x0003e8000c121844 */
[----:B------:R2:W-:Y:S01]  /*21080*/  STL [R1+0x2084], R5 ;  /* 0x0020840501007387 */ /* 0x0005e20000100800 */
[----:B-1----:R-:W-:-:S02]  /*21090*/  IADD3 R0, R252, -0x11e, RZ ;  /* 0xfffffee2fc007810 */ /* 0x002fc40007ffe0ff */
[C---:B-----5:R-:W-:Y:S02]  /*210a0*/  IADD3 R4, R243.reuse, 0x100000, RZ ;  /* 0x00100000f3047810 */ /* 0x060fe40007ffe0ff */
[----:B------:R-:W-:Y:S02]  /*210b0*/  ISETP.GE.U32.AND P1, PT, R0, 0x7ffffea3, PT ;  /* 0x7ffffea30000780c */ /* 0x000fe40003f26070 */
[----:B------:R-:W-:Y:S01]  /*210c0*/  IADD3 R0, R243, 0x100000, RZ ;  /* 0x00100000f3007810 */ /* 0x000fe20007ffe0ff */
[C---:B--2---:R-:W-:Y:S02]  /*210d0*/  IMAD.WIDE R48, R2.reuse, 0x4, R196 ;  /* 0x0000000402307825 */ /* 0x044fe400078e02c4 */
[----:B------:R-:W2:Y:S04]  /*210e0*/  LDL.LU.64 R196, [R1+0x280] ;  /* 0x0002800001c47983 */ /* 0x000ea80000300a00 */
[----:B------:R1:W-:Y:S01]  /*210f0*/  LDGSTS.E [R4+-0x73600], [R48.64], !P0 ;  /* 0x8ca0000030047fae */ /* 0x0003e2000c121844 */
[----:B---3--:R-:W-:-:S03]  /*21100*/  IMAD.WIDE R50, R2, 0x4, R184 ;  /* 0x0000000402327825 */ /* 0x008fc600078e02b8 */
[----:B------:R-:W3:Y:S04]  /*21110*/  LDL.LU.64 R184, [R1+0x288] ;  /* 0x0002880001b87983 */ /* 0x000ee80000300a00 */
[----:B------:R5:W-:Y:S01]  /*21120*/  LDGSTS.E [R0+-0x73400], [R50.64], !P0 ;  /* 0x8cc0000032007fae */ /* 0x000be2000c121844 */
[----:B-1----:R-:W-:-:S05]  /*21130*/  IMAD.WIDE R4, R2, 0x4, R166 ;  /* 0x0000000402047825 */ /* 0x002fca00078e02a6 */
[----:B------:R1:W-:Y:S04]  /*21140*/  STL [R1+0x2080], R4 ;  /* 0x0020800401007387 */ /* 0x0003e80000100800 */
[----:B------:R-:W3:Y:S01]  /*21150*/  LDL.LU.64 R166, [R1+0x290] ;  /* 0x0002900001a67983 */ /* 0x000ee20000300a00 */
[----:B------:R-:W-:-:S03]  /*21160*/  IMAD.WIDE R52, R2, 0x4, R128 ;  /* 0x0000000402347825 */ /* 0x000fc600078e0280 */
[----:B------:R-:W3:Y:S04]  /*21170*/  LDL.LU.64 R128, [R1+0x298] ;  /* 0x0002980001807983 */ /* 0x000ee80000300a00 */
[----:B------:R1:W-:Y:S04]  /*21180*/  LDGSTS.E [R6+-0x73200], [R52.64], !P0 ;  /* 0x8ce0000034067fae */ /* 0x0003e8000c121844 */
[----:B------:R1:W-:Y:S01]  /*21190*/  LDGSTS.E [R0+-0x71800], [R4.64], !P1 ;  /* 0x8e80000004007fae */ /* 0x0003e2000c921844 */
[----:B----4-:R-:W-:Y:S01]  /*211a0*/  IMAD.WIDE R54, R2, 0x4, R208 ;  /* 0x0000000402367825 */ /* 0x010fe200078e02d0 */
[----:B-1----:R-:W-:-:S02]  /*211b0*/  IADD3 R4, R243, 0x100000, RZ ;  /* 0x00100000f3047810 */ /* 0x002fc40007ffe0ff */
[----:B------:R1:W-:Y:S04]  /*211c0*/  STL [R1+0x207c], R5 ;  /* 0x00207c0501007387 */ /* 0x0003e80000100800 */
[----:B------:R1:W-:Y:S01]  /*211d0*/  LDGSTS.E [R4+-0x71600], [R54.64], !P1 ;  /* 0x8ea0000036047fae */ /* 0x0003e2000c921844 */
[----:B------:R-:W-:-:S03]  /*211e0*/  IMAD.WIDE R56, R2, 0x4, R146 ;  /* 0x0000000402387825 */ /* 0x000fc600078e0292 */
[----:B------:R-:W4:Y:S04]  /*211f0*/  LDL.LU.64 R208, [R1+0x2a0] ;  /* 0x0002a00001d07983 */ /* 0x000f280000300a00 */
[----:B------:R-:W4:Y:S01]  /*21200*/  LDL.LU.64 R146, [R1+0x2a8] ;  /* 0x0002a80001927983 */ /* 0x000f220000300a00 */
[----:B-1----:R-:W-:-:S05]  /*21210*/  IMAD.WIDE R4, R2, 0x4, R112 ;  /* 0x0000000402047825 */ /* 0x002fca00078e0270 */
[----:B------:R1:W-:Y:S04]  /*21220*/  STL [R1+0x2078], R4 ;  /* 0x0020780401007387 */ /* 0x0003e80000100800 */
[----:B------:R-:W4:Y:S01]  /*21230*/  LDL.LU.64 R112, [R1+0x2b0] ;  /* 0x0002b00001707983 */ /* 0x000f220000300a00 */
[----:B-----5:R-:W-:-:S04]  /*21240*/  IADD3 R0, R252, -0x122, RZ ;  /* 0xfffffedefc007810 */ /* 0x020fc80007ffe0ff */
[----:B------:R-:W-:Y:S01]  /*21250*/  ISETP.GE.U32.AND P0, PT, R0, 0x7ffffe9f, PT ;  /* 0x7ffffe9f0000780c */ /* 0x000fe20003f06070 */
[----:B------:R-:W-:Y:S01]  /*21260*/  IMAD.WIDE R58, R2, 0x4, R94 ;  /* 0x00000004023a7825 */ /* 0x000fe200078e025e */
[----:B------:R-:W-:Y:S01]  /*21270*/  IADD3 R0, R243, 0x100000, RZ ;  /* 0x00100000f3007810 */ /* 0x000fe20007ffe0ff */
[----:B------:R-:W5:Y:S04]  /*21280*/  LDL.LU.64 R94, [R1+0x2b8] ;  /* 0x0002b800015e7983 */ /* 0x000f680000300a00 */
[----:B------:R1:W-:Y:S04]  /*21290*/  LDGSTS.E [R0+-0x71400], [R56.64], !P1 ;  /* 0x8ec0000038007fae */ /* 0x0003e8000c921844 */
[----:B------:R1:W-:Y:S04]  /*212a0*/  LDGSTS.E [R6+-0x71200], [R58.64], !P1 ;  /* 0x8ee000003a067fae */ /* 0x0003e8000c921844 */
[----:B------:R1:W-:Y:S04]  /*212b0*/  LDGSTS.E [R0+-0x6f800], [R4.64], !P0 ;  /* 0x9080000004007fae */ /* 0x0003e8000c121844 */
[----:B------:R2:W-:Y:S01]  /*212c0*/  STL [R1+0x2074], R5 ;  /* 0x0020740501007387 */ /* 0x0005e20000100800 */
[----:B-1----:R-:W-:-:S02]  /*212d0*/  IADD3 R0, R252, -0x126, RZ ;  /* 0xfffffedafc007810 */ /* 0x002fc40007ffe0ff */
[C---:B------:R-:W-:Y:S02]  /*212e0*/  IADD3 R4, R243.reuse, 0x100000, RZ ;  /* 0x00100000f3047810 */ /* 0x040fe40007ffe0ff */
[----:B------:R-:W-:Y:S02]  /*212f0*/  ISETP.GE.U32.AND P1, PT, R0, 0x7ffffe9b, PT ;  /* 0x7ffffe9b0000780c */ /* 0x000fe40003f26070 */
[----:B------:R-:W-:Y:S01]  /*21300*/  IADD3 R0, R243, 0x100000, RZ ;  /* 0x00100000f3007810 */ /* 0x000fe20007ffe0ff */
[C---:B--2---:R-:W-:Y:S02]  /*21310*/  IMAD.WIDE R60, R2.reuse, 0x4, R196 ;  /* 0x00000004023c7825 */ /* 0x044fe400078e02c4 */
[----:B------:R-:W2:Y:S04]  /*21320*/  LDL.LU.64 R196, [R1+0x2c0] ;  /* 0x0002c00001c47983 */ /* 0x000ea80000300a00 */
[----:B------:R1:W-:Y:S01]  /*21330*/  LDGSTS.E [R4+-0x6f600], [R60.64], !P0 ;  /* 0x90a000003c047fae */ /* 0x0003e2000c121844 */
[----:B---3--:R-:W-:-:S03]  /*21340*/  IMAD.WIDE R62, R2, 0x4, R184 ;  /* 0x00000004023e7825 */ /* 0x008fc600078e02b8 */
[----:B------:R-:W3:Y:S04]  /*21350*/  LDL.LU.64 R184, [R1+0x2c8] ;  /* 0x0002c80001b87983 */ /* 0x000ee80000300a00 */
[----:B------:R1:W-:Y:S02]  /*21360*/  LDGSTS.E [R0+-0x6f400], [R62.64], !P0 ;  /* 0x90c000003e007fae */ /* 0x0003e4000c121844 */
[----:B-1----:R-:W-:-:S04]  /*21370*/  IMAD.WIDE R4, R2, 0x4, R166 ;  /* 0x0000000402047825 */ /* 0x002fc800078e02a6 */
[C---:B------:R-:W-:Y:S01]  /*21380*/  IMAD.WIDE R64, R2.reuse, 0x4, R128 ;  /* 0x0000000402407825 */ /* 0x040fe200078e0280 */
[----:B------:R1:W-:Y:S04]  /*21390*/  STL [R1+0x2070], R4 ;  /* 0x0020700401007387 */ /* 0x0003e80000100800 */
[----:B------:R-:W3:Y:S04]  /*213a0*/  LDL.LU.64 R166, [R1+0x2d0] ;  /* 0x0002d00001a67983 */ /* 0x000ee80000300a00 */
[----:B------:R1:W-:Y:S04]  /*213b0*/  LDGSTS.E [R6+-0x6f200], [R64.64], !P0 ;  /* 0x90e0000040067fae */ /* 0x0003e8000c121844 */
[----:B------:R1:W-:Y:S04]  /*213c0*/  LDGSTS.E [R0+-0x6d800], [R4.64], !P1 ;  /* 0x9280000004007fae */ /* 0x0003e8000c921844 */
[----:B------:R-:W3:Y:S01]  /*213d0*/  LDL.LU.64 R128, [R1+0x2d8] ;  /* 0x0002d80001807983 */ /* 0x000ee20000300a00 */
[----:B-1----:R-:W-:Y:S01]  /*213e0*/  IADD3 R4, R243, 0x100000, RZ ;  /* 0x00100000f3047810 */ /* 0x002fe20007ffe0ff */
[----:B----4-:R-:W-:-:S02]  /*213f0*/  IMAD.WIDE R66, R2, 0x4, R208 ;  /* 0x0000000402427825 */ /* 0x010fc400078e02d0 */
        /* <DEDUP_REMOVED lines=8> */
[----:B------:R-:W-:-:S04]  /*21480*/  IADD3 R0, R252, -0x12a, RZ ;  /* 0xfffffed6fc007810 */ /* 0x000fc80007ffe0ff */
[----:B------:R-:W-:Y:S01]  /*21490*/  ISETP.GE.U32.AND P0, PT, R0, 0x7ffffe97, PT ;  /* 0x7ffffe970000780c */ /* 0x000fe20003f06070 */
[----:B-----5:R-:W-:Y:S01]  /*214a0*/  IMAD.WIDE R70, R2, 0x4, R94 ;  /* 0x0000000402467825 */ /* 0x020fe200078e025e */
        /* <DEDUP_REMOVED lines=16> */
[----:B-1----:R-:W-:-:S05]  /*215b0*/  IMAD.WIDE R4, R2, 0x4, R166 ;  /* 0x0000000402047825 */ /* 0x002fca00078e02a6 */
[----:B------:R1:W-:Y:S04]  /*215c0*/  STL [R1+0x2060], R4 ;  /* 0x0020600401007387 */ /* 0x0003e80000100800 */
[----:B------:R-:W3:Y:S01]  /*215d0*/  LDL.LU.64 R166, [R1+0x310] ;  /* 0x0003100001a67983 */ /* 0x000ee20000300a00 */
[----:B------:R-:W-:-:S03]  /*215e0*/  IMAD.WIDE R76, R2, 0x4, R128 ;  /* 0x00000004024c7825 */ /* 0x000fc600078e0280 */
[----:B------:R-:W3:Y:S04]  /*215f0*/  LDL.LU.64 R128, [R1+0x318] ;  /* 0x0003180001807983 */ /* 0x000ee80000300a00 */
[----:B------:R1:W-:Y:S04]  /*21600*/  LDGSTS.E [R6+-0x6b200], [R76.64], !P0 ;  /* 0x94e000004c067fae */ /* 0x0003e8000c121844 */
[----:B------:R1:W-:Y:S04]  /*21610*/  LDGSTS.E [R0+-0x69800], [R4.64], !P1 ;  /* 0x9680000004007fae */ /* 0x0003e8000c921844 */
[----:B------:R4:W-:Y:S02]  /*21620*/  STL [R1+0x205c], R5 ;  /* 0x00205c0501007387 */ /* 0x0009e40000100800 */
[C---:B----4-:R-:W-:Y:S01]  /*21630*/  IMAD.WIDE R78, R2.reuse, 0x4, R208 ;  /* 0x00000004024e7825 */ /* 0x050fe200078e02d0 */
[----:B-1----:R-:W-:Y:S01]  /*21640*/  IADD3 R4, R243, 0x100000, RZ ;  /* 0x00100000f3047810 */ /* 0x002fe20007ffe0ff */
[----:B------:R-:W4:Y:S04]  /*21650*/  LDL.LU.64 R208, [R1+0x328] ;  /* 0x0003280001d07983 */ /* 0x000f280000300a00 */
[----:B------:R1:W-:Y:S01]  /*21660*/  LDGSTS.E [R4+-0x69600], [R78.64], !P1 ;  /* 0x96a000004e047fae */ /* 0x0003e2000c921844 */
[----:B------:R-:W-:-:S03]  /*21670*/  IMAD.WIDE R80, R2, 0x4, R146 ;  /* 0x0000000402507825 */ /* 0x000fc600078e0292 */
        /* <DEDUP_REMOVED lines=30> */
[----:B----4-:R-:W-:Y:S01]  /*21860*/  IMAD.WIDE R90, R2, 0x4, R208 ;  /* 0x00000004025a7825 */ /* 0x010fe200078e02d0 */
[----:B-1----:R-:W-:-:S02]  /*21870*/  IADD3 R4, R243, 0x100000, RZ ;  /* 0x00100000f3047810 */ /* 0x002fc40007ffe0ff */
[----:B------:R1:W-:Y:S04]  /*21880*/  STL [R1+0x204c], R5 ;  /* 0x00204c0501007387 */ /* 0x0003e80000100800 */
[----:B------:R1:W-:Y:S04]  /*21890*/  LDGSTS.E [R4+-0x65600], [R90.64], !P1 ;  /* 0x9aa000005a047fae */ /* 0x0003e8000c921844 */
[----:B------:R-:W4:Y:S01]  /*218a0*/  LDL.LU.64 R214, [R1+0x380] ;  /* 0x0003800001d67983 */ /* 0x000f220000300a00 */
[----:B------:R-:W-:-:S03]  /*218b0*/  IMAD.WIDE R92, R2, 0x4, R146 ;  /* 0x00000004025c7825 */ /* 0x000fc600078e0292 */
[----:B------:R-:W4:Y:S01]  /*218c0*/  LDL.LU.64 R208, [R1+0x390] ;  /* 0x0003900001d07983 */ /* 0x000f220000300a00 */
[----:B-1----:R-:W-:-:S05]  /*218d0*/  IMAD.WIDE R4, R2, 0x4, R112 ;  /* 0x0000000402047825 */ /* 0x002fca00078e0270 */
[----:B------:R1:W-:Y:S04]  /*218e0*/  STL [R1+0x2048], R4 ;  /* 0x0020480401007387 */ /* 0x0003e80000100800 */
[----:B------:R1:W-:Y:S04]  /*218f0*/  STL [R1+0x2044], R5 ;  /* 0x0020440501007387 */ /* 0x0003e80000100800 */
[----:B------:R-:W4:Y:S04]  /*21900*/  LDL.LU.64 R146, [R1+0x3a0] ;  /* 0x0003a00001927983 */ /* 0x000f280000300a00 */
[----:B------:R-:W4:Y:S01]  /*21910*/  LDL.LU.64 R112, [R1+0x398] ;  /* 0x0003980001707983 */ /* 0x000f220000300a00 */
[----:B------:R-:W-:-:S04]  /*21920*/  IADD3 R0, R252, -0x13a, RZ ;  /* 0xfffffec6fc007810 */ /* 0x000fc80007ffe0ff */
[----:B------:R-:W-:Y:S01]  /*21930*/  ISETP.GE.U32.AND P0, PT, R0, 0x7ffffe87, PT ;  /* 0x7ffffe870000780c */ /* 0x000fe20003f06070 */
[----:B-----5:R-:W-:Y:S01]  /*21940*/  IMAD.WIDE R94, R2, 0x4, R94 ;  /* 0x00000004025e7825 */ /* 0x020fe200078e025e */
[----:B------:R-:W-:-:S05]  /*21950*/  IADD3 R0, R243, 0x100000, RZ ;  /* 0x00100000f3007810 */ /* 0x000fca0007ffe0ff */
[----:B------:R5:W-:Y:S04]  /*21960*/  LDGSTS.E [R0+-0x65400], [R92.64], !P1 ;  /* 0x9ac000005c007fae */ /* 0x000be8000c921844 */
[----:B------:R1:W-:Y:S04]  /*21970*/  LDGSTS.E [R6+-0x65200], [R94.64], !P1 ;  /* 0x9ae000005e067fae */ /* 0x0003e8000c921844 */
[----:B------:R5:W-:Y:S02]  /*21980*/  LDGSTS.E [R0+-0x63800], [R4.64], !P0 ;  /* 0x9c80000004007fae */ /* 0x000be4000c121844 */
[----:B-----5:R-:W-:-:S02]  /*21990*/  IADD3 R0, R252, -0x13e, RZ ;  /* 0xfffffec2fc007810 */ /* 0x020fc40007ffe0ff */
[C---:B-1----:R-:W-:Y:S02]  /*219a0*/  IADD3 R4, R243.reuse, 0x100000, RZ ;  /* 0x00100000f3047810 */ /* 0x042fe40007ffe0ff */
        /* <DEDUP_REMOVED lines=10> */
[----:B------:R1:W-:Y:S01]  /*21a50*/  STL [R1+0x203c], R5 ;  /* 0x00203c0501007387 */ /* 0x0003e20000100800 */
[----:B------:R-:W-:-:S03]  /*21a60*/  IMAD.WIDE R100, R2, 0x4, R128 ;  /* 0x0000000402647825 */ /* 0x000fc600078e0280 */
[----:B------:R-:W3:Y:S04]  /*21a70*/  LDL.LU.64 R166, [R1+0x3c8] ;  /* 0x0003c80001a67983 */ /* 0x000ee80000300a00 */
[----:B------:R-:W3:Y:S04]  /*21a80*/  LDL.LU.64 R128, [R1+0x3d0] ;  /* 0x0003d00001807983 */ /* 0x000ee80000300a00 */
[----:B------:R3:W-:Y:S04]  /*21a90*/  LDGSTS.E [R6+-0x63200], [R100.64], !P0 ;  /* 0x9ce0000064067fae */ /* 0x0007e8000c121844 */
[----:B------:R1:W-:Y:S01]  /*21aa0*/  LDGSTS.E [R0+-0x61800], [R4.64], !P1 ;  /* 0x9e80000004007fae */ /* 0x0003e2000c921844 */
[----:B----4-:R-:W-:Y:S01]  /*21ab0*/  IMAD.WIDE R102, R2, 0x4, R214 ;  /* 0x0000000402667825 */ /* 0x010fe200078e02d6 */
[----:B-1----:R-:W-:-:S03]  /*21ac0*/  IADD3 R4, R243, 0x100000, RZ ;  /* 0x00100000f3047810 */ /* 0x002fc60007ffe0ff */
[----:B------:R-:W-:Y:S01]  /*21ad0*/  IMAD.WIDE R104, R2, 0x4, R208 ;  /* 0x0000000402687825 */ /* 0x000fe200078e02d0 */
[----:B-----5:R-:W-:Y:S01]  /*21ae0*/  IADD3 R0, R252, -0x103, RZ ;  /* 0xfffffefdfc007810 */ /* 0x020fe20007ffe0ff */
[----:B------:R-:W4:Y:S04]  /*21af0*/  LDL.LU.64 R208, [R1+0x3d8] ;  /* 0x0003d80001d07983 */ /* 0x000f280000300a00 */
[----:B------:R1:W-:Y:S01]  /*21b00*/  LDGSTS.E [R4+-0x61600], [R102.64], !P1 ;  /* 0x9ea0000066047fae */ /* 0x0003e2000c921844 */
[----:B------:R-:W-:Y:S02]  /*21b10*/  ISETP.GE.U32.AND P0, PT, R0, 0x7ffffebe, PT ;  /* 0x7ffffebe0000780c */ /* 0x000fe40003f06070 */
[----:B------:R-:W-:Y:S02]  /*21b20*/  IADD3 R0, R243, 0x100000, RZ ;  /* 0x00100000f3007810 */ /* 0x000fe40007ffe0ff */
[----:B------:R-:W-:-:S03]  /*21b30*/  LOP3.LUT R13, R221, 0x40, RZ, 0x3c, !PT ;  /* 0x00000040dd0d7812 */ /* 0x000fc600078e3cff */
[----:B------:R5:W-:Y:S01]  /*21b40*/  LDGSTS.E [R0+-0x61400], [R104.64], !P1 ;  /* 0x9ec0000068007fae */ /* 0x000be2000c921844 */
[----:B-1----:R-:W-:-:S03]  /*21b50*/  IMAD.WIDE R4, R2, 0x4, R146 ;  /* 0x0000000402047825 */ /* 0x002fc600078e0292 */
[----:B------:R-:W4:Y:S01]  /*21b60*/  LDL.LU.64 R146, [R1+0x3e8] ;  /* 0x0003e80001927983 */ /* 0x000f220000300a00 */
[----:B------:R-:W-:-:S03]  /*21b70*/  IMAD.WIDE R106, R2, 0x4, R112 ;  /* 0x00000004026a7825 */ /* 0x000fc600078e0270 */
[----:B------:R1:W-:Y:S04]  /*21b80*/  STL [R1+0x2038], R4 ;  /* 0x0020380401007387 */ /* 0x0003e80000100800 */
[----:B------:R-:W4:Y:S04]  /*21b90*/  LDL.LU.64 R112, [R1+0x3f0] ;  /* 0x0003f00001707983 */ /* 0x000f280000300a00 */
[----:B------:R-:W4:Y:S01]  /*21ba0*/  LDL.LU.64 R242, [R1+0x3f8] ;  /* 0x0003f80001f27983 */ /* 0x000f220000300a00 */
[----:B-----5:R-:W-:-:S03]  /*21bb0*/  IADD3 R0, R13, 0x100000, RZ ;  /* 0x001000000d007810 */ /* 0x020fc60007ffe0ff */
[----:B------:R3:W-:Y:S04]  /*21bc0*/  LDGSTS.E [R6+-0x61200], [R106.64], !P1 ;  /* 0x9ee000006a067fae */ /* 0x0007e8000c921844 */
[----:B------:R5:W-:Y:S04]  /*21bd0*/  LDGSTS.E [R0+-0x7f000], [R4.64], !P0 ;  /* 0x8100000004007fae */ /* 0x000be8000c121844 */
[----:B------:R-:W-:Y:S01]  /*21be0*/  STL [R1+0x2034], R5 ;  /* 0x0020340501007387 */ /* 0x000fe20000100800 */
[----:B-----5:R-:W-:Y:S02]  /*21bf0*/  IADD3 R0, R252, -0x107, RZ ;  /* 0xfffffef9fc007810 */ /* 0x020fe40007ffe0ff */
[----:B-1----:R-:W-:-:S02]  /*21c00*/  IADD3 R4, R13, 0x100000, RZ ;  /* 0x001000000d047810 */ /* 0x002fc40007ffe0ff */
[----:B------:R-:W-:Y:S02]  /*21c10*/  ISETP.GE.U32.AND P1, PT, R0, 0x7ffffeba, PT ;  /* 0x7ffffeba0000780c */ /* 0x000fe40003f26070 */
[----:B------:R-:W-:Y:S01]  /*21c20*/  IADD3 R0, R13, 0x100000, RZ ;  /* 0x001000000d007810 */ /* 0x000fe20007ffe0ff */
[----:B--2---:R-:W-:-:S05]  /*21c30*/  IMAD.WIDE R8, R2, 0x4, R196 ;  /* 0x0000000402087825 */ /* 0x004fca00078e02c4 */
[----:B------:R-:W-:Y:S01]  /*21c40*/  STL.64 [R1+0xc0], R8 ;  /* 0x0000c00801007387 */ /* 0x000fe20000100a00 */
[----:B---3--:R-:W-:-:S03]  /*21c50*/  IMAD.WIDE R6, R2, 0x4, R184 ;  /* 0x0000000402067825 */ /* 0x008fc600078e02b8 */
[----:B------:R1:W-:Y:S04]  /*21c60*/  LDGSTS.E [R4+-0x7ee00], [R8.64], !P0 ;  /* 0x8120000008047fae */ /* 0x0003e8000c121844 */
[----:B------:R2:W-:Y:S04]  /*21c70*/  STL.64 [R1+0xb8], R6 ;  /* 0x0000b80601007387 */ /* 0x0005e80000100a00 */
[----:B------:R2:W-:Y:S04]  /*21c80*/  LDGSTS.E [R0+-0x7ec00], [R6.64], !P0 ;  /* 0x8140000006007fae */ /* 0x0005e8000c121844 */
[----:B------:R-:W3:Y:S04]  /*21c90*/  LDL.LU.64 R196, [R1+0x408] ;  /* 0x0004080001c47983 */ /* 0x000ee80000300a00 */
[----:B------:R-:W5:Y:S01]  /*21ca0*/  LDL.LU.64 R184, [R1+0x410] ;  /* 0x0004100001b87983 */ /* 0x000f620000300a00 */
[----:B--2---:R-:W-:Y:S01]  /*21cb0*/  IADD3 R6, R13, 0x100000, RZ ;  /* 0x001000000d067810 */ /* 0x004fe20007ffe0ff */
[----:B-1----:R-:W-:-:S04]  /*21cc0*/  IMAD.WIDE R4, R2, 0x4, R166 ;  /* 0x0000000402047825 */ /* 0x002fc800078e02a6 */
[----:B------:R-:W-:-:S05]  /*21cd0*/  IMAD.WIDE R8, R2, 0x4, R128 ;  /* 0x0000000402087825 */ /* 0x000fca00078e0280 */
[----:B------:R4:W-:Y:S04]  /*21ce0*/  STL.64 [R1+0xb0], R8 ;  /* 0x0000b00801007387 */ /* 0x0009e80000100a00 */
[----:B------:R1:W-:Y:S04]  /*21cf0*/  STL [R1+0x2030], R4 ;  /* 0x0020300401007387 */ /* 0x0003e80000100800 */
[----:B------:R-:W2:Y:S04]  /*21d00*/  LDL.LU.64 R166, [R1+0x420] ;  /* 0x0004200001a67983 */ /* 0x000ea80000300a00 */
[----:B------:R4:W-:Y:S04]  /*21d10*/  LDGSTS.E [R6+-0x7ea00], [R8.64], !P0 ;  /* 0x8160000008067fae */ /* 0x0009e8000c121844 */
[----:B------:R-:W2:Y:S04]  /*21d20*/  LDL.LU.64 R128, [R1+0x428] ;  /* 0x0004280001807983 */ /* 0x000ea80000300a00 */
[----:B------:R1:W-:Y:S01]  /*21d30*/  LDGSTS.E [R0+-0x7d000], [R4.64], !P1 ;  /* 0x8300000004007fae */ /* 0x0003e2000c921844 */
[----:B----4-:R-:W-:-:S03]  /*21d40*/  IMAD.WIDE R8, R2, 0x4, R208 ;  /* 0x0000000402087825 */ /* 0x010fc600078e02d0 */
[----:B------:R-:W-:Y:S01]  /*21d50*/  STL [R1+0x202c], R5 ;  /* 0x00202c0501007387 */ /* 0x000fe20000100800 */
[----:B-1----:R-:W-:Y:S01]  /*21d60*/  IADD3 R4, R13, 0x100000, RZ ;  /* 0x001000000d047810 */ /* 0x002fe20007ffe0ff */
[C---:B------:R-:W-:Y:S02]  /*21d70*/  IMAD.WIDE R6, R2.reuse, 0x4, R146 ;  /* 0x0000000402067825 */ /* 0x040fe400078e0292 */
[----:B------:R1:W-:Y:S04]  /*21d80*/  STL.64 [R1+0x78], R8 ;  /* 0x0000780801007387 */ /* 0x0003e80000100a00 */
[----:B------:R1:W-:Y:S04]  /*21d90*/  LDGSTS.E [R4+-0x7ce00], [R8.64], !P1 ;  /* 0x8320000008047fae */ /* 0x0003e8000c921844 */
[----:B------:R4:W-:Y:S04]  /*21da0*/  STL.64 [R1+0x70], R6 ;  /* 0x0000700601007387 */ /* 0x0009e80000100a00 */
[----:B------:R-:W2:Y:S01]  /*21db0*/  LDL.LU.64 R208, [R1+0x430] ;  /* 0x0004300001d07983 */ /* 0x000ea20000300a00 */
[----:B-1----:R-:W-:-:S03]  /*21dc0*/  IMAD.WIDE R8, R2, 0x4, R242 ;  /* 0x0000000402087825 */ /* 0x002fc600078e02f2 */
[----:B------:R-:W2:Y:S01]  /*21dd0*/  LDL.LU.64 R146, [R1+0x440] ;  /* 0x0004400001927983 */ /* 0x000ea20000300a00 */
[----:B------:R-:W-:-:S03]  /*21de0*/  IMAD.WIDE R4, R2, 0x4, R112 ;  /* 0x0000000402047825 */ /* 0x000fc600078e0270 */
[----:B------:R-:W-:Y:S04]  /*21df0*/  STL.64 [R1+0x68], R8 ;  /* 0x0000680801007387 */ /* 0x000fe80000100a00 */
[----:B------:R1:W-:Y:S04]  /*21e00*/  STL [R1+0x2028], R4 ;  /* 0x0020280401007387 */ /* 0x0003e80000100800 */
[----:B------:R-:W2:Y:S04]  /*21e10*/  LDL.LU.64 R112, [R1+0x448] ;  /* 0x0004480001707983 */ /* 0x000ea80000300a00 */
[----:B------:R-:W2:Y:S01]  /*21e20*/  LDL.LU.64 R242, [R1+0x450] ;  /* 0x0004500001f27983 */ /* 0x000ea20000300a00 */
[----:B------:R-:W-:-:S04]  /*21e30*/  IADD3 R0, R252, -0x10b, RZ ;  /* 0xfffffef5fc007810 */ /* 0x000fc80007ffe0ff */
[----:B------:R-:W-:Y:S02]  /*21e40*/  ISETP.GE.U32.AND P0, PT, R0, 0x7ffffeb6, PT ;  /* 0x7ffffeb60000780c */ /* 0x000fe40003f06070 */
[----:B------:R-:W-:-:S05]  /*21e50*/  IADD3 R0, R13, 0x100000, RZ ;  /* 0x001000000d007810 */ /* 0x000fca0007ffe0ff */
[----:B------:R4:W-:Y:S02]  /*21e60*/  LDGSTS.E [R0+-0x7cc00], [R6.64], !P1 ;  /* 0x8340000006007fae */ /* 0x0009e4000c921844 */
[----:B----4-:R-:W-:-:S05]  /*21e70*/  IADD3 R6, R13, 0x100000, RZ ;  /* 0x001000000d067810 */ /* 0x010fca0007ffe0ff */
[----:B------:R3:W-:Y:S04]  /*21e80*/  LDGSTS.E [R6+-0x7ca00], [R8.64], !P1 ;  /* 0x8360000008067fae */ /* 0x0007e8000c921844 */
[----:B------:R4:W-:Y:S04]  /*21e90*/  LDGSTS.E [R0+-0x7b000], [R4.64], !P0 ;  /* 0x8500000004007fae */ /* 0x0009e8000c121844 */
[----:B------:R-:W-:Y:S01]  /*21ea0*/  STL [R1+0x2024], R5 ;  /* 0x0020240501007387 */ /* 0x000fe20000100800 */
[----:B----4-:R-:W-:Y:S02]  /*21eb0*/  IADD3 R0, R252, -0x10f, RZ ;  /* 0xfffffef1fc007810 */ /* 0x010fe40007ffe0ff */
[----:B-1----:R-:W-:-:S02]  /*21ec0*/  IADD3 R4, R13, 0x100000, RZ ;  /* 0x001000000d047810 */ /* 0x002fc40007ffe0ff */
[----:B------:R-:W-:Y:S02]  /*21ed0*/  ISETP.GE.U32.AND P1, PT, R0, 0x7ffffeb2, PT ;  /* 0x7ffffeb20000780c */ /* 0x000fe40003f26070 */
[----:B------:R-:W-:Y:S01]  /*21ee0*/  IADD3 R0, R13, 0x100000, RZ ;  /* 0x001000000d007810 */ /* 0x000fe20007ffe0ff */
[----:B---3--:R-:W-:-:S04]  /*21ef0*/  IMAD.WIDE R8, R2, 0x4, R196 ;  /* 0x0000000402087825 */ /* 0x008fc800078e02c4 */
[C---:B-----5:R-:W-:Y:S01]  /*21f00*/  IMAD.WIDE R6, R2.reuse, 0x4, R184 ;  /* 0x0000000402067825 */ /* 0x060fe200078e02b8 */
[----:B------:R-:W-:Y:S04]  /*21f10*/  STL.64 [R1+0x30], R8 ;  /* 0x0000300801007387 */ /* 0x000fe80000100a00 */
[----:B------:R2:W-:Y:S04]  /*21f20*/  LDGSTS.E [R4+-0x7ae00], [R8.64], !P0 ;  /* 0x8520000008047fae */ /* 0x0005e8000c121844 */
[----:B------:R1:W-:Y:S04]  /*21f30*/  STL.64 [R1+0x28], R6 ;  /* 0x0000280601007387 */ /* 0x0003e80000100a00 */
[----:B------:R1:W-:Y:S04]  /*21f40*/  LDGSTS.E [R0+-0x7ac00], [R6.64], !P0 ;  /* 0x8540000006007fae */ /* 0x0003e8000c121844 */
[----:B------:R-:W3:Y:S04]  /*21f50*/  LDL.LU.64 R196, [R1+0x460] ;  /* 0x0004600001c47983 */ /* 0x000ee80000300a00 */
[----:B------:R-:W4:Y:S01]  /*21f60*/  LDL.LU.64 R184, [R1+0x468] ;  /* 0x0004680001b87983 */ /* 0x000f220000300a00 */
[----:B-1----:R-:W-:Y:S01]  /*21f70*/  IADD3 R6, R13, 0x100000, RZ ;  /* 0x001000000d067810 */ /* 0x002fe20007ffe0ff */
[----:B--2---:R-:W-:-:S04]  /*21f80*/  IMAD.WIDE R4, R2, 0x4, R166 ;  /* 0x0000000402047825 */ /* 0x004fc800078e02a6 */
[----:B------:R-:W-:-:S05]  /*21f90*/  IMAD.WIDE R8, R2, 0x4, R128 ;  /* 0x0000000402087825 */ /* 0x000fca00078e0280 */
[----:B------:R-:W-:Y:S04]  /*21fa0*/  STL.64 [R1+0x20], R8 ;  /* 0x0000200801007387 */ /* 0x000fe80000100a00 */
[----:B------:R1:W-:Y:S04]  /*21fb0*/  STL [R1+0x2020], R4 ;  /* 0x0020200401007387 */ /* 0x0003e80000100800 */
[----:B------:R2:W-:Y:S04]  /*21fc0*/  LDGSTS.E [R6+-0x7aa00], [R8.64], !P0 ;  /* 0x8560000008067fae */ /* 0x0005e8000c121844 */
[----:B------:R-:W5:Y:S04]  /*21fd0*/  LDL.LU.64 R166, [R1+0x478] ;  /* 0x0004780001a67983 */ /* 0x000f680000300a00 */
[----:B------:R1:W-:Y:S04]  /*21fe0*/  LDGSTS.E [R0+-0x79000], [R4.64], !P1 ;  /* 0x8700000004007fae */ /* 0x0003e8000c921844 */
[----:B------:R-:W2:Y:S01]  /*21ff0*/  LDL.LU.64 R128, [R1+0x480] ;  /* 0x0004800001807983 */ /* 0x000ea20000300a00 */
[----:B------:R-:W-:Y:S01]  /*22000*/  IMAD.WIDE R108, R2, 0x4, R208 ;  /* 0x00000004026c7825 */ /* 0x000fe200078e02d0 */
[----:B-1----:R-:W-:-:S02]  /*22010*/  IADD3 R4, R13, 0x100000, RZ ;  /* 0x001000000d047810 */ /* 0x002fc40007ffe0ff */
[----:B------:R1:W-:Y:S04]  /*22020*/  STL [R1+0x201c], R5 ;  /* 0x00201c0501007387 */ /* 0x0003e80000100800 */
[----:B------:R1:W-:Y:S04]  /*22030*/  LDGSTS.E [R4+-0x78e00], [R108.64], !P1 ;  /* 0x872000006c047fae */ /* 0x0003e8000c921844 */
[----:B------:R-:W2:Y:S01]  /*22040*/  LDL.LU.64 R214, [R1+0x488] ;  /* 0x0004880001d67983 */ /* 0x000ea20000300a00 */
[----:B------:R-:W-:-:S03]  /*22050*/  IMAD.WIDE R110, R2, 0x4, R146 ;  /* 0x00000004026e7825 */ /* 0x000fc600078e0292 */
[----:B------:R-:W2:Y:S01]  /*22060*/  LDL.LU.64 R208, [R1+0x498] ;  /* 0x0004980001d07983 */ /* 0x000ea20000300a00 */
[----:B-1----:R-:W-:-:S05]  /*22070*/  IMAD.WIDE R4, R2, 0x4, R112 ;  /* 0x0000000402047825 */ /* 0x002fca00078e0270 */
[----:B------:R1:W-:Y:S04]  /*22080*/  STL [R1+0x2018], R4 ;  /* 0x0020180401007387 */ /* 0x0003e80000100800 */
[----:B------:R-:W2:Y:S01]  /*22090*/  LDL.LU.64 R146, [R1+0x4a0] ;  /* 0x0004a00001927983 */ /* 0x000ea20000300a00 */
[----:B------:R-:W-:-:S03]  /*220a0*/  IMAD.WIDE R112, R2, 0x4, R242 ;  /* 0x0000000402707825 */ /* 0x000fc600078e02f2 */
[----:B------:R-:W2:Y:S01]  /*220b0*/  LDL.LU.64 R242, [R1+0x4a8] ;  /* 0x0004a80001f27983 */ /* 0x000ea20000300a00 */
[----:B------:R-:W-:-:S04]  /*220c0*/  IADD3 R0, R252, -0x113, RZ ;  /* 0xfffffeedfc007810 */ /* 0x000fc80007ffe0ff */
[----:B------:R-:W-:Y:S02]  /*220d0*/  ISETP.GE.U32.AND P0, PT, R0, 0x7ffffeae, PT ;  /* 0x7ffffeae0000780c */ /* 0x000fe40003f06070 */
[----:B------:R-:W-:-:S05]  /*220e0*/  IADD3 R0, R13, 0x100000, RZ ;  /* 0x001000000d007810 */ /* 0x000fca0007ffe0ff */
[----:B------:R1:W-:Y:S04]  /*220f0*/  LDGSTS.E [R0+-0x78c00], [R110.64], !P1 ;  /* 0x874000006e007fae */ /* 0x0003e8000c921844 */
[----:B------:R1:W-:Y:S04]  /*22100*/  LDGSTS.E [R6+-0x78a00], [R112.64], !P1 ;  /* 0x8760000070067fae */ /* 0x0003e8000c921844 */
[----:B------:R1:W-:Y:S02]  /*22110*/  LDGSTS.E [R0+-0x77000], [R4.64], !P0 ;  /* 0x8900000004007fae */ /* 0x0003e4000c121844 */
[----:B-1----:R-:W-:-:S02]  /*22120*/  IADD3 R0, R252, -0x117, RZ ;  /* 0xfffffee9fc007810 */ /* 0x002fc40007ffe0ff */
[C---:B------:R-:W-:Y:S02]  /*22130*/  IADD3 R4, R13.reuse, 0x100000, RZ ;  /* 0x001000000d047810 */ /* 0x040fe40007ffe0ff */
[----:B------:R-:W-:Y:S01]  /*22140*/  ISETP.GE.U32.AND P1, PT, R0, 0x7ffffeaa, PT ;  /* 0x7ffffeaa0000780c */ /* 0x000fe20003f26070 */
[----:B------:R5:W-:Y:S01]  /*22150*/  STL [R1+0x2014], R5 ;  /* 0x0020140501007387 */ /* 0x000be20000100800 */
[----:B------:R-:W-:Y:S01]  /*22160*/  IADD3 R0, R13, 0x100000, RZ ;  /* 0x001000000d007810 */ /* 0x000fe20007ffe0ff */
[C---:B---3--:R-:W-:Y:S02]  /*22170*/  IMAD.WIDE R114, R2.reuse, 0x4, R196 ;  /* 0x0000000402727825 */ /* 0x048fe400078e02c4 */
[----:B------:R-:W3:Y:S02]  /*22180*/  LDL.LU.64 R196, [R1+0x4b8] ;  /* 0x0004b80001c47983 */ /* 0x000ee40000300a00 */
[C---:B----4-:R-:W-:Y:S02]  /*22190*/  IMAD.WIDE R116, R2.reuse, 0x4, R184 ;  /* 0x0000000402747825 */ /* 0x050fe400078e02b8 */
[----:B------:R5:W-:Y:S04]  /*221a0*/  LDGSTS.E [R4+-0x76e00], [R114.64], !P0 ;  /* 0x8920000072047fae */ /* 0x000be8000c121844 */
[----:B------:R1:W-:Y:S01]  /*221b0*/  LDGSTS.E [R0+-0x76c00], [R116.64], !P0 ;  /* 0x8940000074007fae */ /* 0x0003e2000c121844 */
[----:B-----5:R-:W-:-:S04]  /*221c0*/  IMAD.WIDE R4, R2, 0x4, R166 ;  /* 0x0000000402047825 */ /* 0x020fc800078e02a6 */
[C---:B--2---:R-:W-:Y:S02]  /*221d0*/  IMAD.WIDE R118, R2.reuse, 0x4, R128 ;  /* 0x0000000402767825 */ /* 0x044fe400078e0280 */
[----:B------:R-:W2:Y:S04]  /*221e0*/  LDL.LU.64 R128, [R1+0x4c0] ;  /* 0x0004c00001807983 */ /* 0x000ea80000300a00 */
[----:B------:R4:W-:Y:S04]  /*221f0*/  STL [R1+0x2010], R4 ;  /* 0x0020100401007387 */ /* 0x0009e80000100800 */
[----:B------:R5:W-:Y:S04]  /*22200*/  LDGSTS.E [R6+-0x76a00], [R118.64], !P0 ;  /* 0x8960000076067fae */ /* 0x000be8000c121844 */
[----:B------:R-:W5:Y:S04]  /*22210*/  LDL.LU.64 R184, [R1+0x4d0] ;  /* 0x0004d00001b87983 */ /* 0x000f680000300a00 */
[----:B------:R4:W-:Y:S01]  /*22220*/  LDGSTS.E [R0+-0x75000], [R4.64], !P1 ;  /* 0x8b00000004007fae */ /* 0x0009e2000c921844 */
[----:B------:R-:W-:-:S03]  /*22230*/  IMAD.WIDE R120, R2, 0x4, R214 ;  /* 0x0000000402787825 */ /* 0x000fc600078e02d6 */
[----:B------:R-:W5:Y:S01]  /*22240*/  LDL.LU.64 R166, [R1+0x4d8] ;  /* 0x0004d80001a67983 */ /* 0x000f620000300a00 */
[----:B----4-:R-:W-:-:S03]  /*22250*/  IADD3 R4, R13, 0x100000, RZ ;  /* 0x001000000d047810 */ /* 0x010fc60007ffe0ff */
[----:B------:R4:W-:Y:S04]  /*22260*/  STL [R1+0x200c], R5 ;  /* 0x00200c0501007387 */ /* 0x0009e80000100800 */
[----:B------:R4:W-:Y:S01]  /*22270*/  LDGSTS.E [R4+-0x74e00], [R120.64], !P1 ;  /* 0x8b20000078047fae */ /* 0x0009e2000c921844 */
[----:B------:R-:W-:-:S03]  /*22280*/  IMAD.WIDE R122, R2, 0x4, R208 ;  /* 0x00000004027a7825 */ /* 0x000fc600078e02d0 */
[----:B------:R-:W5:Y:S01]  /*22290*/  LDL.LU.64 R214, [R1+0x4e0] ;  /* 0x0004e00001d67983 */ /* 0x000f620000300a00 */
[----:B------:R-:W-:-:S03]  /*222a0*/  IMAD.WIDE R124, R2, 0x4, R242 ;  /* 0x00000004027c7825 */ /* 0x000fc600078e02f2 */
[----:B------:R-:W5:Y:S01]  /*222b0*/  LDL.LU.64 R208, [R1+0x4e8] ;  /* 0x0004e80001d07983 */ /* 0x000f620000300a00 */
[----:B----4-:R-:W-:-:S05]  /*222c0*/  IMAD.WIDE R4, R2, 0x4, R146 ;  /* 0x0000000402047825 */ /* 0x010fca00078e0292 */
[----:B------:R4:W-:Y:S04]  /*222d0*/  STL [R1+0x2008], R4 ;  /* 0x0020080401007387 */ /* 0x0009e80000100800 */
[----:B------:R-:W5:Y:S04]  /*222e0*/  LDL.LU.64 R242, [R1+0x4f0] ;  /* 0x0004f00001f27983 */ /* 0x000f680000300a00 */
[----:B------:R5:W-:Y:S04]  /*222f0*/  STL [R1+0x2004], R5 ;  /* 0x0020040501007387 */ /* 0x000be80000100800 */
[----:B------:R-:W5:Y:S01]  /*22300*/  LDL.LU.64 R146, [R1+0x4f8] ;  /* 0x0004f80001927983 */ /* 0x000f620000300a00 */
[----:B-1----:R-:W-:-:S03]  /*22310*/  IADD3 R0, R252, -0x11b, RZ ;  /* 0xfffffee5fc007810 */ /* 0x002fc60007ffe0ff */
[----:B------:R-:W5:Y:S01]  /*22320*/  LDL.LU.64 R216, [R1+0x500] ;  /* 0x0005000001d87983 */ /* 0x000f620000300a00 */
[----:B------:R-:W-:Y:S02]  /*22330*/  ISETP.GE.U32.AND P0, PT, R0, 0x7ffffea6, PT ;  /* 0x7ffffea60000780c */ /* 0x000fe40003f06070 */
[----:B------:R-:W-:-:S05]  /*22340*/  IADD3 R0, R13, 0x100000, RZ ;  /* 0x001000000d007810 */ /* 0x000fca0007ffe0ff */
[----:B------:R1:W-:Y:S04]  /*22350*/  LDGSTS.E [R0+-0x74c00], [R122.64], !P1 ;  /* 0x8b4000007a007fae */ /* 0x0003e8000c921844 */
[----:B------:R1:W-:Y:S04]  /*22360*/  LDGSTS.E [R6+-0x74a00], [R124.64], !P1 ;  /* 0x8b6000007c067fae */ /* 0x0003e8000c921844 */
[----:B------:R1:W-:Y:S02]  /*22370*/  LDGSTS.E [R0+-0x73000], [R4.64], !P0 ;  /* 0x8d00000004007fae */ /* 0x0003e4000c121844 */
[----:B-1----:R-:W-:-:S02]  /*22380*/  IADD3 R0, R252, -0x11f, RZ ;  /* 0xfffffee1fc007810 */ /* 0x002fc40007ffe0ff */
[C---:B----4-:R-:W-:Y:S02]  /*22390*/  IADD3 R4, R13.reuse, 0x100000, RZ ;  /* 0x001000000d047810 */ /* 0x050fe40007ffe0ff */
[----:B------:R-:W-:Y:S02]  /*223a0*/  ISETP.GE.U32.AND P1, PT, R0, 0x7ffffea2, PT ;  /* 0x7ffffea20000780c */ /* 0x000fe40003f26070 */
[----:B------:R-:W-:Y:S01]  /*223b0*/  IADD3 R0, R13, 0x100000, RZ ;  /* 0x001000000d007810 */ /* 0x000fe20007ffe0ff */
[C---:B---3--:R-:W-:Y:S02]  /*223c0*/  IMAD.WIDE R126, R2.reuse, 0x4, R196 ;  /* 0x00000004027e7825 */ /* 0x048fe400078e02c4 */
[----:B------:R-:W3:Y:S04]  /*223d0*/  LDL.LU.64 R196, [R1+0x508] ;  /* 0x0005080001c47983 */ /* 0x000ee80000300a00 */
[----:B------:R5:W-:Y:S01]  /*223e0*/  LDGSTS.E [R4+-0x72e00], [R126.64], !P0 ;  /* 0x8d2000007e047fae */ /* 0x000be2000c121844 */
[----:B--2---:R-:W-:-:S05]  /*223f0*/  IMAD.WIDE R128, R2, 0x4, R128 ;  /* 0x0000000402807825 */ /* 0x004fca00078e0280 */
[----:B------:R1:W-:Y:S01]  /*22400*/  LDGSTS.E [R0+-0x72c00], [R128.64], !P0 ;  /* 0x8d40000080007fae */ /* 0x0003e2000c121844 */
[----:B-----5:R-:W-:-:S04]  /*22410*/  IMAD.WIDE R4, R2, 0x4, R184 ;  /* 0x0000000402047825 */ /* 0x020fc800078e02b8 */
[C---:B------:R-:W-:Y:S01]  /*22420*/  IMAD.WIDE R130, R2.reuse, 0x4, R166 ;  /* 0x0000000402827825 */ /* 0x040fe200078e02a6 */
[----:B------:R2:W-:Y:S04]  /*22430*/  STL [R1+0x2000], R4 ;  /* 0x0020000401007387 */ /* 0x0005e80000100800 */
[----:B------:R4:W-:Y:S04]  /*22440*/  LDGSTS.E [R6+-0x72a00], [R130.64], !P0 ;  /* 0x8d60000082067fae */ /* 0x0009e8000c121844 */
[----:B------:R2:W-:Y:S04]  /*22450*/  LDGSTS.E [R0+-0x71000], [R4.64], !P1 ;  /* 0x8f00000004007fae */ /* 0x0005e8000c921844 */
[----:B------:R-:W5:Y:S01]  /*22460*/  LDL.LU.64 R184, [R1+0x510] ;  /* 0x0005100001b87983 */ /* 0x000f620000300a00 */
[----:B------:R-:W-:-:S03]  /*22470*/  IMAD.WIDE R132, R2, 0x4, R214 ;  /* 0x0000000402847825 */ /* 0x000fc600078e02d6 */
[----:B------:R-:W4:Y:S01]  /*22480*/  LDL.LU.64 R166, [R1+0x518] ;  /* 0x0005180001a67983 */ /* 0x000f220000300a00 */
[----:B--2---:R-:W-:-:S03]  /*22490*/  IADD3 R4, R13, 0x100000, RZ ;  /* 0x001000000d047810 */ /* 0x004fc60007ffe0ff */
[----:B------:R2:W-:Y:S04]  /*224a0*/  STL [R1+0x1ffc], R5 ;  /* 0x001ffc0501007387 */ /* 0x0005e80000100800 */
[----:B------:R2:W-:Y:S02]  /*224b0*/  LDGSTS.E [R4+-0x70e00], [R132.64], !P1 ;  /* 0x8f20000084047fae */ /* 0x0005e4000c921844 */
[C---:B--2---:R-:W-:Y:S02]  /*224c0*/  IMAD.WIDE R4, R2.reuse, 0x4, R242 ;  /* 0x0000000402047825 */ /* 0x044fe400078e02f2 */
[----:B------:R-:W2:Y:S02]  /*224d0*/  LDL.LU.64 R242, [R1+0x520] ;  /* 0x0005200001f27983 */ /* 0x000ea40000300a00 */
[----:B------:R-:W-:-:S02]  /*224e0*/  IMAD.WIDE R136, R2, 0x4, R146 ;  /* 0x0000000402887825 */ /* 0x000fc400078e0292 */
[----:B------:R-:W2:Y:S02]  /*224f0*/  LDL.LU.64 R146, [R1+0x528] ;  /* 0x0005280001927983 */ /* 0x000ea40000300a00 */
[----:B------:R-:W-:Y:S02]  /*22500*/  IMAD.WIDE R134, R2, 0x4, R208 ;  /* 0x0000000402867825 */ /* 0x000fe400078e02d0 */
[----:B------:R1:W-:Y:S04]  /*22510*/  STL [R1+0x1ff8], R4 ;  /* 0x001ff80401007387 */ /* 0x0003e80000100800 */
[----:B------:R5:W-:Y:S04]  /*22520*/  STL [R1+0x1ff4], R5 ;  /* 0x001ff40501007387 */ /* 0x000be80000100800 */
[----:B------:R-:W2:Y:S04]  /*22530*/  LDL.LU.64 R214, [R1+0x530] ;  /* 0x0005300001d67983 */ /* 0x000ea80000300a00 */
[----:B------:R-:W2:Y:S01]  /*22540*/  LDL.LU.64 R208, [R1+0x538] ;  /* 0x0005380001d07983 */ /* 0x000ea20000300a00 */
[----:B-1----:R-:W-:-:S04]  /*22550*/  IADD3 R0, R252, -0x123, RZ ;  /* 0xfffffeddfc007810 */ /* 0x002fc80007ffe0ff */
[----:B------:R-:W-:Y:S02]  /*22560*/  ISETP.GE.U32.AND P0, PT, R0, 0x7ffffe9e, PT ;  /* 0x7ffffe9e0000780c */ /* 0x000fe40003f06070 */
[----:B------:R-:W-:Y:S01]  /*22570*/  IADD3 R0, R13, 0x100000, RZ ;  /* 0x001000000d007810 */ /* 0x000fe20007ffe0ff */
[----:B------:R-:W-:-:S04]  /*22580*/  IMAD.WIDE R138, R2, 0x4, R216 ;  /* 0x00000004028a7825 */ /* 0x000fc800078e02d8 */
[----:B------:R1:W-:Y:S04]  /*22590*/  LDGSTS.E [R0+-0x70c00], [R134.64], !P1 ;  /* 0x8f40000086007fae */ /* 0x0003e8000c921844 */
[----:B------:R1:W-:Y:S04]  /*225a0*/  LDGSTS.E [R6+-0x70a00], [R136.64], !P1 ;  /* 0x8f60000088067fae */ /* 0x0003e8000c921844 */
[----:B------:R1:W-:Y:S02]  /*225b0*/  LDGSTS.E [R0+-0x6f000], [R4.64], !P0 ;  /* 0x9100000004007fae */ /* 0x0003e4000c121844 */
[----:B-1----:R-:W-:-:S05]  /*225c0*/  IADD3 R4, R13, 0x100000, RZ ;  /* 0x001000000d047810 */ /* 0x002fca0007ffe0ff */
[----:B------:R5:W-:Y:S01]  /*225d0*/  LDGSTS.E [R4+-0x6ee00], [R138.64], !P0 ;  /* 0x912000008a047fae */ /* 0x000be2000c121844 */
[----:B---3--:R-:W-:-:S03]  /*225e0*/  IMAD.WIDE R140, R2, 0x4, R196 ;  /* 0x00000004028c7825 */ /* 0x008fc600078e02c4 */
[----:B------:R-:W3:Y:S01]  /*225f0*/  LDL.LU.64 R196, [R1+0x540] ;  /* 0x0005400001c47983 */ /* 0x000ee20000300a00 */
[----:B-----5:R-:W-:-:S03]  /*22600*/  IMAD.WIDE R4, R2, 0x4, R184 ;  /* 0x0000000402047825 */ /* 0x020fc600078e02b8 */
[----:B------:R-:W5:Y:S01]  /*22610*/  LDL.LU.64 R184, [R1+0x548] ;  /* 0x0005480001b87983 */ /* 0x000f620000300a00 */
[----:B----4-:R-:W-:-:S03]  /*22620*/  IMAD.WIDE R142, R2, 0x4, R166 ;  /* 0x00000004028e7825 */ /* 0x010fc600078e02a6 */
[----:B------:R1:W-:Y:S04]  /*22630*/  STL [R1+0x1ff0], R4 ;  /* 0x001ff00401007387 */ /* 0x0003e80000100800 */
[----:B------:R4:W-:Y:S04]  /*22640*/  STL [R1+0x1fec], R5 ;  /* 0x001fec0501007387 */ /* 0x0009e80000100800 */
[----:B------:R-:W5:Y:S01]  /*22650*/  LDL.LU.64 R166, [R1+0x558] ;  /* 0x0005580001a67983 */ /* 0x000f620000300a00 */
[----:B--2---:R-:W-:-:S03]  /*22660*/  IMAD.WIDE R144, R2, 0x4, R242 ;  /* 0x0000000402907825 */ /* 0x004fc600078e02f2 */
[----:B------:R-:W2:Y:S01]  /*22670*/  LDL.LU.64 R242, [R1+0x560] ;  /* 0x0005600001f27983 */ /* 0x000ea20000300a00 */
[----:B------:R-:W-:-:S04]  /*22680*/  IADD3 R0, R252, -0x127, RZ ;  /* 0xfffffed9fc007810 */ /* 0x000fc80007ffe0ff */
[----:B------:R-:W-:Y:S02]  /*22690*/  ISETP.GE.U32.AND P1, PT, R0, 0x7ffffe9a, PT ;  /* 0x7ffffe9a0000780c */ /* 0x000fe40003f26070 */
[----:B------:R-:W-:Y:S01]  /*226a0*/  IADD3 R0, R13, 0x100000, RZ ;  /* 0x001000000d007810 */ /* 0x000fe20007ffe0ff */
[----:B------:R-:W-:-:S04]  /*226b0*/  IMAD.WIDE R146, R2, 0x4, R146 ;  /* 0x0000000402927825 */ /* 0x000fc800078e0292 */
[----:B------:R1:W-:Y:S04]  /*226c0*/  LDGSTS.E [R0+-0x6ec00], [R140.64], !P0 ;  /* 0x914000008c007fae */ /* 0x0003e8000c121844 */
[----:B------:R1:W-:Y:S04]  /*226d0*/  LDGSTS.E [R6+-0x6ea00], [R142.64], !P0 ;  /* 0x916000008e067fae */ /* 0x0003e8000c121844 */
[----:B------:R1:W-:Y:S01]  /*226e0*/  LDGSTS.E [R0+-0x6d000], [R4.64], !P1 ;  /* 0x9300000004007fae */ /* 0x0003e2000c921844 */
[----:B------:R-:W-:-:S03]  /*226f0*/  IMAD.WIDE R148, R2, 0x4, R208 ;  /* 0x0000000402947825 */ /* 0x000fc600078e02d0 */
[----:B------:R-:W-:Y:S04]  /*22700*/  STL.64 [R1+0x21a8], R146 ;  /* 0x0021a89201007387 */ /* 0x000fe80000100a00 */
[----:B------:R-:W2:Y:S01]  /*22710*/  LDL.LU.64 R222, [R1+0x570] ;  /* 0x0005700001de7983 */ /* 0x000ea20000300a00 */
[----:B-1----:R-:W-:-:S03]  /*22720*/  IADD3 R4, R13, 0x100000, RZ ;  /* 0x001000000d047810 */ /* 0x002fc60007ffe0ff */
[----:B------:R-:W2:Y:S04]  /*22730*/  LDL.LU.64 R216, [R1+0x578] ;  /* 0x0005780001d87983 */ /* 0x000ea80000300a00 */
[----:B------:R4:W-:Y:S04]  /*22740*/  LDGSTS.E [R4+-0x6ce00], [R144.64], !P1 ;  /* 0x9320000090047fae */ /* 0x0009e8000c921844 */
[----:B------:R-:W-:Y:S01]  /*22750*/  STL.64 [R1+0x2198], R148 ;  /* 0x0021989401007387 */ /* 0x000fe20000100a00 */
[----:B----4-:R-:W-:-:S05]  /*22760*/  IMAD.WIDE R4, R2, 0x4, R214 ;  /* 0x0000000402047825 */ /* 0x010fca00078e02d6 */
[----:B------:R1:W-:Y:S04]  /*22770*/  STL [R1+0x1fe8], R4 ;  /* 0x001fe80401007387 */ /* 0x0003e80000100800 */
[----:B------:R4:W-:Y:S04]  /*22780*/  STL [R1+0x1fe4], R5 ;  /* 0x001fe40501007387 */ /* 0x0009e80000100800 */
[----:B------:R-:W2:Y:S01]  /*22790*/  LDL.LU.64 R214, [R1+0x588] ;  /* 0x0005880001d67983 */ /* 0x000ea20000300a00 */
[----:B------:R-:W-:-:S04]  /*227a0*/  IADD3 R0, R252, -0x12b, RZ ;  /* 0xfffffed5fc007810 */ /* 0x000fc80007ffe0ff */
[----:B------:R-:W-:Y:S02]  /*227b0*/  ISETP.GE.U32.AND P0, PT, R0, 0x7ffffe96, PT ;  /* 0x7ffffe960000780c */ /* 0x000fe40003f06070 */
[----:B------:R-:W-:-:S05]  /*227c0*/  IADD3 R0, R13, 0x100000, RZ ;  /* 0x001000000d007810 */ /* 0x000fca0007ffe0ff */
[----:B------:R1:W-:Y:S04]  /*227d0*/  LDGSTS.E [R0+-0x6cc00], [R146.64], !P1 ;  /* 0x9340000092007fae */ /* 0x0003e8000c921844 */
[----:B------:R1:W-:Y:S04]  /*227e0*/  LDGSTS.E [R6+-0x6ca00], [R148.64], !P1 ;  /* 0x9360000094067fae */ /* 0x0003e8000c921844 */
[----:B------:R1:W-:Y:S02]  /*227f0*/  LDGSTS.E [R0+-0x6b000], [R4.64], !P0 ;  /* 0x9500000004007fae */ /* 0x0003e4000c121844 */
[----:B-1----:R-:W-:Y:S01]  /*22800*/  IADD3 R4, R13, 0x100000, RZ ;  /* 0x001000000d047810 */ /* 0x002fe20007ffe0ff */
[----:B---3--:R-:W-:-:S05]  /*22810*/  IMAD.WIDE R150, R2, 0x4, R196 ;  /* 0x0000000402967825 */ /* 0x008fca00078e02c4 */
[----:B------:R4:W-:Y:S01]  /*22820*/  LDGSTS.E [R4+-0x6ae00], [R150.64], !P0 ;  /* 0x9520000096047fae */ /* 0x0009e2000c121844 */
[----:B-----5:R-:W-:-:S03]  /*22830*/  IMAD.WIDE R152, R2, 0x4, R184 ;  /* 0x0000000402987825 */ /* 0x020fc600078e02b8 */
[----:B------:R-:W3:Y:S04]  /*22840*/  LDL.LU.64 R184, [R1+0x590] ;  /* 0x0005900001b87983 */ /* 0x000ee80000300a00 */
[----:B------:R-:W-:Y:S04]  /*22850*/  STL.64 [R1+0x2190], R150 ;  /* 0x0021909601007387 */ /* 0x000fe80000100a00 */
[----:B------:R-:W-:Y:S01]  /*22860*/  STL.64 [R1+0x2188], R152 ;  /* 0x0021889801007387 */ /* 0x000fe20000100a00 */
[----:B----4-:R-:W-:-:S03]  /*22870*/  IMAD.WIDE R4, R2, 0x4, R166 ;  /* 0x0000000402047825 */ /* 0x010fc600078e02a6 */
[----:B------:R-:W4:Y:S04]  /*22880*/  LDL.LU.64 R208, [R1+0x5a0] ;  /* 0x0005a00001d07983 */ /* 0x000f280000300a00 */
[----:B------:R-:W5:Y:S01]  /*22890*/  LDL.LU.64 R196, [R1+0x5a8] ;  /* 0x0005a80001c47983 */ /* 0x000f620000300a00 */
[----:B--2---:R-:W-:-:S05]  /*228a0*/  IMAD.WIDE R154, R2, 0x4, R242 ;  /* 0x00000004029a7825 */ /* 0x004fca00078e02f2 */
[----:B------:R-:W-:Y:S04]  /*228b0*/  STL.64 [R1+0x2180], R154 ;  /* 0x0021809a01007387 */ /* 0x000fe80000100a00 */
[----:B------:R1:W-:Y:S04]  /*228c0*/  STL [R1+0x1fe0], R4 ;  /* 0x001fe00401007387 */ /* 0x0003e80000100800 */
[----:B------:R2:W-:Y:S04]  /*228d0*/  STL [R1+0x1fdc], R5 ;  /* 0x001fdc0501007387 */ /* 0x0005e80000100800 */
[----:B------:R-:W5:Y:S04]  /*228e0*/  LDL.LU.64 R166, [R1+0x5b8] ;  /* 0x0005b80001a67983 */ /* 0x000f680000300a00 */
[----:B------:R-:W5:Y:S01]  /*228f0*/  LDL.LU.64 R242, [R1+0x5c0] ;  /* 0x0005c00001f27983 */ /* 0x000f620000300a00 */
[----:B------:R-:W-:-:S04]  /*22900*/  IADD3 R0, R252, -0x12f, RZ ;  /* 0xfffffed1fc007810 */ /* 0x000fc80007ffe0ff */
[----:B------:R-:W-:Y:S02]  /*22910*/  ISETP.GE.U32.AND P1, PT, R0, 0x7ffffe92, PT ;  /* 0x7ffffe920000780c */ /* 0x000fe40003f26070 */
[----:B------:R-:W-:Y:S01]  /*22920*/  IADD3 R0, R13, 0x100000, RZ ;  /* 0x001000000d007810 */ /* 0x000fe20007ffe0ff */
[----:B------:R-:W-:-:S04]  /*22930*/  IMAD.WIDE R156, R2, 0x4, R222 ;  /* 0x00000004029c7825 */ /* 0x000fc800078e02de */
[----:B------:R1:W-:Y:S01]  /*22940*/  LDGSTS.E [R0+-0x6ac00], [R152.64], !P0 ;  /* 0x9540000098007fae */ /* 0x0003e2000c121844 */
[----:B------:R-:W-:-:S03]  /*22950*/  IMAD.WIDE R158, R2, 0x4, R216 ;  /* 0x00000004029e7825 */ /* 0x000fc600078e02d8 */
[----:B------:R1:W-:Y:S04]  /*22960*/  LDGSTS.E [R6+-0x6aa00], [R154.64], !P0 ;  /* 0x956000009a067fae */ /* 0x0003e8000c121844 */
[----:B------:R1:W-:Y:S04]  /*22970*/  LDGSTS.E [R0+-0x69000], [R4.64], !P1 ;  /* 0x9700000004007fae */ /* 0x0003e8000c921844 */
[----:B------:R-:W-:Y:S01]  /*22980*/  STL.64 [R1+0x21a0], R156 ;  /* 0x0021a09c01007387 */ /* 0x000fe20000100a00 */
[----:B-1----:R-:W-:-:S03]  /*22990*/  IADD3 R4, R13, 0x100000, RZ ;  /* 0x001000000d047810 */ /* 0x002fc60007ffe0ff */
[----:B------:R-:W-:Y:S04]  /*229a0*/  STL.64 [R1+0x21b0], R158 ;  /* 0x0021b09e01007387 */ /* 0x000fe80000100a00 */
[----:B------:R2:W-:Y:S04]  /*229b0*/  LDGSTS.E [R4+-0x68e00], [R156.64], !P1 ;  /* 0x972000009c047fae */ /* 0x0005e8000c921844 */
[----:B------:R-:W5:Y:S04]  /*229c0*/  LDL.LU.64 R224, [R1+0x5d0] ;  /* 0x0005d00001e07983 */ /* 0x000f680000300a00 */
[----:B------:R-:W5:Y:S01]  /*229d0*/  LDL.LU.64 R222, [R1+0x5d8] ;  /* 0x0005d80001de7983 */ /* 0x000f620000300a00 */
[----:B--2---:R-:W-:-:S05]  /*229e0*/  IMAD.WIDE R4, R2, 0x4, R214 ;  /* 0x0000000402047825 */ /* 0x004fca00078e02d6 */
[----:B------:R1:W-:Y:S04]  /*229f0*/  STL [R1+0x1fd8], R4 ;  /* 0x001fd80401007387 */ /* 0x0003e80000100800 */
[----:B------:R-:W2:Y:S01]  /*22a00*/  LDL.LU.64 R214, [R1+0x5e8] ;  /* 0x0005e80001d67983 */ /* 0x000ea20000300a00 */
[----:B------:R-:W-:-:S04]  /*22a10*/  IADD3 R0, R252, -0x133, RZ ;  /* 0xfffffecdfc007810 */ /* 0x000fc80007ffe0ff */
[----:B------:R-:W-:Y:S02]  /*22a20*/  ISETP.GE.U32.AND P0, PT, R0, 0x7ffffe8e, PT ;  /* 0x7ffffe8e0000780c */ /* 0x000fe40003f06070 */
[----:B------:R-:W-:-:S05]  /*22a30*/  IADD3 R0, R13, 0x100000, RZ ;  /* 0x001000000d007810 */ /* 0x000fca0007ffe0ff */
[----:B------:R1:W-:Y:S01]  /*22a40*/  LDGSTS.E [R0+-0x68c00], [R158.64], !P1 ;  /* 0x974000009e007fae */ /* 0x0003e2000c921844 */
[----:B---3--:R-:W-:-:S03]  /*22a50*/  IMAD.WIDE R160, R2, 0x4, R184 ;  /* 0x0000000402a07825 */ /* 0x008fc600078e02b8 */
[----:B------:R-:W3:Y:S04]  /*22a60*/  LDL.LU.64 R184, [R1+0x5f0] ;  /* 0x0005f00001b87983 */ /* 0x000ee80000300a00 */
[----:B------:R1:W-:Y:S04]  /*22a70*/  LDGSTS.E [R6+-0x68a00], [R160.64], !P1 ;  /* 0x97600000a0067fae */ /* 0x0003e8000c921844 */
[----:B------:R1:W-:Y:S01]  /*22a80*/  LDGSTS.E [R0+-0x67000], [R4.64], !P0 ;  /* 0x9900000004007fae */ /* 0x0003e2000c121844 */
[----:B----4-:R-:W-:-:S03]  /*22a90*/  IMAD.WIDE R162, R2, 0x4, R208 ;  /* 0x0000000402a27825 */ /* 0x010fc600078e02d0 */
[----:B------:R4:W-:Y:S04]  /*22aa0*/  STL [R1+0x1fd4], R5 ;  /* 0x001fd40501007387 */ /* 0x0009e80000100800 */
[----:B------:R-:W3:Y:S01]  /*22ab0*/  LDL.LU.64 R216, [R1+0x600] ;  /* 0x0006000001d87983 */ /* 0x000ee20000300a00 */
[----:B-1----:R-:W-:-:S03]  /*22ac0*/  IADD3 R4, R13, 0x100000, RZ ;  /* 0x001000000d047810 */ /* 0x002fc60007ffe0ff */
[----:B------:R-:W3:Y:S04]  /*22ad0*/  LDL.LU.64 R208, [R1+0x608] ;  /* 0x0006080001d07983 */ /* 0x000ee80000300a00 */
[----:B------:R4:W-:Y:S01]  /*22ae0*/  LDGSTS.E [R4+-0x66e00], [R162.64], !P0 ;  /* 0x99200000a2047fae */ /* 0x0009e2000c121844 */
[----:B-----5:R-:W-:-:S04]  /*22af0*/  IMAD.WIDE R164, R2, 0x4, R196 ;  /* 0x0000000402a47825 */ /* 0x020fc800078e02c4 */
[----:B----4-:R-:W-:-:S05]  /*22b00*/  IMAD.WIDE R4, R2, 0x4, R166 ;  /* 0x0000000402047825 */ /* 0x010fca00078e02a6 */
[----:B------:R1:W-:Y:S04]  /*22b10*/  STL [R1+0x1fd0], R4 ;  /* 0x001fd00401007387 */ /* 0x0003e80000100800 */
[----:B------:R-:W4:Y:S01]  /*22b20*/  LDL.LU.64 R196, [R1+0x618] ;  /* 0x0006180001c47983 */ /* 0x000f220000300a00 */
[----:B------:R-:W-:-:S03]  /*22b30*/  IMAD.WIDE R166, R2, 0x4, R242 ;  /* 0x0000000402a67825 */ /* 0x000fc600078e02f2 */
[----:B------:R-:W5:Y:S01]  /*22b40*/  LDL.LU.64 R242, [R1+0x620] ;  /* 0x0006200001f27983 */ /* 0x000f620000300a00 */
[----:B------:R-:W-:-:S04]  /*22b50*/  IADD3 R0, R252, -0x137, RZ ;  /* 0xfffffec9fc007810 */ /* 0x000fc80007ffe0ff */
[----:B------:R-:W-:Y:S02]  /*22b60*/  ISETP.GE.U32.AND P1, PT, R0, 0x7ffffe8a, PT ;  /* 0x7ffffe8a0000780c */ /* 0x000fe40003f26070 */
[----:B------:R-:W-:-:S05]  /*22b70*/  IADD3 R0, R13, 0x100000, RZ ;  /* 0x001000000d007810 */ /* 0x000fca0007ffe0ff */
[----:B------:R1:W-:Y:S04]  /*22b80*/  LDGSTS.E [R0+-0x66c00], [R164.64], !P0 ;  /* 0x99400000a4007fae */ /* 0x0003e8000c121844 */
[----:B------:R1:W-:Y:S04]  /*22b90*/  LDGSTS.E [R6+-0x66a00], [R166.64], !P0 ;  /* 0x99600000a6067fae */ /* 0x0003e8000c121844 */
[----:B------:R1:W-:Y:S04]  /*22ba0*/  LDGSTS.E [R0+-0x65000], [R4.64], !P1 ;  /* 0x9b00000004007fae */ /* 0x0003e8000c921844 */
[----:B------:R2:W-:Y:S01]  /*22bb0*/  STL [R1+0x1fcc], R5 ;  /* 0x001fcc0501007387 */ /* 0x0005e20000100800 */
[----:B------:R-:W-:Y:S01]  /*22bc0*/  IMAD.WIDE R168, R2, 0x4, R224 ;  /* 0x0000000402a87825 */ /* 0x000fe200078e02e0 */
[----:B-1----:R-:W-:-:S02]  /*22bd0*/  IADD3 R4, R13, 0x100000, RZ ;  /* 0x001000000d047810 */ /* 0x002fc40007ffe0ff */
[----:B------:R-:W5:Y:S04]  /*22be0*/  LDL.LU.64 R224, [R1+0x630] ;  /* 0x0006300001e07983 */ /* 0x000f680000300a00 */
[----:B------:R2:W-:Y:S01]  /*22bf0*/  LDGSTS.E [R4+-0x64e00], [R168.64], !P1 ;  /* 0x9b200000a8047fae */ /* 0x0005e2000c921844 */
[----:B------:R-:W-:-:S03]  /*22c00*/  IMAD.WIDE R170, R2, 0x4, R222 ;  /* 0x0000000402aa7825 */ /* 0x000fc600078e02de */
[----:B------:R-:W5:Y:S01]  /*22c10*/  LDL.LU.64 R222, [R1+0x638] ;  /* 0x0006380001de7983 */ /* 0x000f620000300a00 */
[----:B--2---:R-:W-:-:S05]  /*22c20*/  IMAD.WIDE R4, R2, 0x4, R214 ;  /* 0x0000000402047825 */ /* 0x004fca00078e02d6 */
[----:B------:R1:W-:Y:S04]  /*22c30*/  STL [R1+0x1fc8], R4 ;  /* 0x001fc80401007387 */ /* 0x0003e80000100800 */
        /* <DEDUP_REMOVED lines=10> */
[----:B------:R-:W-:-:S03]  /*22ce0*/  IMAD.WIDE R174, R2, 0x4, R216 ;  /* 0x0000000402ae7825 */ /* 0x000fc600078e02d8 */
[----:B------:R-:W3:Y:S01]  /*22cf0*/  LDL.LU.64 R216, [R1+0x660] ;  /* 0x0006600001d87983 */ /* 0x000ee20000300a00 */
[----:B-1----:R-:W-:Y:S01]  /*22d00*/  IADD3 R4, R13, 0x100000, RZ ;  /* 0x001000000d047810 */ /* 0x002fe20007ffe0ff */
[C---:B------:R-:W-:Y:S02]  /*22d10*/  IMAD.WIDE R176, R2.reuse, 0x4, R208 ;  /* 0x0000000402b07825 */ /* 0x040fe400078e02d0 */
[----:B------:R-:W3:Y:S04]  /*22d20*/  LDL.LU.64 R208, [R1+0x668] ;  /* 0x0006680001d07983 */ /* 0x000ee80000300a00 */
[----:B------:R4:W-:Y:S02]  /*22d30*/  LDGSTS.E [R4+-0x62e00], [R174.64], !P0 ;  /* 0x9d200000ae047fae */ /* 0x0009e4000c121844 */
[----:B----4-:R-:W-:-:S05]  /*22d40*/  IMAD.WIDE R4, R2, 0x4, R196 ;  /* 0x0000000402047825 */ /* 0x010fca00078e02c4 */
[----:B------:R1:W-:Y:S04]  /*22d50*/  STL [R1+0x1fc0], R4 ;  /* 0x001fc00401007387 */ /* 0x0003e80000100800 */
[----:B------:R2:W-:Y:S04]  /*22d60*/  STL [R1+0x1fbc], R5 ;  /* 0x001fbc0501007387 */ /* 0x0005e80000100800 */
[----:B------:R-:W4:Y:S01]  /*22d70*/  LDL.LU.64 R196, [R1+0x678] ;  /* 0x0006780001c47983 */ /* 0x000f220000300a00 */
[----:B-----5:R-:W-:-:S03]  /*22d80*/  IMAD.WIDE R178, R2, 0x4, R242 ;  /* 0x0000000402b27825 */ /* 0x020fc600078e02f2 */
[----:B------:R-:W5:Y:S01]  /*22d90*/  LDL.LU.64 R242, [R1+0x680] ;  /* 0x0006800001f27983 */ /* 0x000f620000300a00 */
[----:B------:R-:W-:-:S04]  /*22da0*/  IADD3 R0, R252, -0x13f, RZ ;  /* 0xfffffec1fc007810 */ /* 0x000fc80007ffe0ff */
[----:B------:R-:W-:Y:S02]  /*22db0*/  ISETP.GE.U32.AND P1, PT, R0, 0x7ffffe82, PT ;  /* 0x7ffffe820000780c */ /* 0x000fe40003f26070 */
[----:B------:R-:W-:-:S05]  /*22dc0*/  IADD3 R0, R13, 0x100000, RZ ;  /* 0x001000000d007810 */ /* 0x000fca0007ffe0ff */
[----:B------:R1:W-:Y:S04]  /*22dd0*/  LDGSTS.E [R0+-0x62c00], [R176.64], !P0 ;  /* 0x9d400000b0007fae */ /* 0x0003e8000c121844 */
[----:B------:R1:W-:Y:S04]  /*22de0*/  LDGSTS.E [R6+-0x62a00], [R178.64], !P0 ;  /* 0x9d600000b2067fae */ /* 0x0003e8000c121844 */
[----:B------:R1:W-:Y:S01]  /*22df0*/  LDGSTS.E [R0+-0x61000], [R4.64], !P1 ;  /* 0x9f00000004007fae */ /* 0x0003e2000c921844 */
[----:B------:R-:W-:-:S03]  /*22e00*/  IMAD.WIDE R180, R2, 0x4, R224 ;  /* 0x0000000402b47825 */ /* 0x000fc600078e02e0 */
[----:B------:R-:W5:Y:S01]  /*22e10*/  LDL.LU.64 R224, [R1+0x690] ;  /* 0x0006900001e07983 */ /* 0x000f620000300a00 */
[----:B-1----:R-:W-:Y:S01]  /*22e20*/  IADD3 R4, R13, 0x100000, RZ ;  /* 0x001000000d047810 */ /* 0x002fe20007ffe0ff */
[C---:B------:R-:W-:Y:S01]  /*22e30*/  IMAD.WIDE R182, R2.reuse, 0x4, R222 ;  /* 0x0000000402b67825 */ /* 0x040fe200078e02de */
[----:B------:R-:W-:Y:S01]  /*22e40*/  LOP3.LUT R27, R221, 0x60, RZ, 0x3c, !PT ;  /* 0x00000060dd1b7812 */ /* 0x000fe200078e3cff */
[----:B------:R-:W5:Y:S04]  /*22e50*/  LDL.LU.64 R222, [R1+0x698] ;  /* 0x0006980001de7983 */ /* 0x000f680000300a00 */
[----:B------:R2:W-:Y:S02]  /*22e60*/  LDGSTS.E [R4+-0x60e00], [R180.64], !P1 ;  /* 0x9f200000b4047fae */ /* 0x0005e4000c921844 */
[----:B--2---:R-:W-:-:S05]  /*22e70*/  IMAD.WIDE R4, R2, 0x4, R214 ;  /* 0x0000000402047825 */ /* 0x004fca00078e02d6 */
[----:B------:R1:W-:Y:S04]  /*22e80*/  STL [R1+0x1fb8], R4 ;  /* 0x001fb80401007387 */ /* 0x0003e80000100800 */
[----:B------:R-:W2:Y:S01]  /*22e90*/  LDL.LU.64 R220, [R1+0x6a8] ;  /* 0x0006a80001dc7983 */ /* 0x000ea20000300a00 */
[----:B------:R-:W-:-:S03]  /*22ea0*/  IADD3 R0, R252, -0x104, RZ ;  /* 0xfffffefcfc007810 */ /* 0x000fc60007ffe0ff */
[----:B------:R-:W2:Y:S01]  /*22eb0*/  LDL.LU.64 R214, [R1+0x6b0] ;  /* 0x0006b00001d67983 */ /* 0x000ea20000300a00 */
[----:B------:R-:W-:Y:S02]  /*22ec0*/  ISETP.GE.U32.AND P0, PT, R0, 0x7ffffebd, PT ;  /* 0x7ffffebd0000780c */ /* 0x000fe40003f06070 */
[----:B------:R-:W-:-:S05]  /*22ed0*/  IADD3 R0, R13, 0x100000, RZ ;  /* 0x001000000d007810 */ /* 0x000fca0007ffe0ff */
[----:B------:R1:W-:Y:S02]  /*22ee0*/  LDGSTS.E [R0+-0x60c00], [R182.64], !P1 ;  /* 0x9f400000b6007fae */ /* 0x0003e4000c921844 */
[----:B-1----:R-:W-:Y:S02]  /*22ef0*/  IADD3 R0, R27, 0x100000, RZ ;  /* 0x001000001b007810 */ /* 0x002fe40007ffe0ff */
[----:B------:R4:W-:Y:S01]  /*22f00*/  STL [R1+0x1fb4], R5 ;  /* 0x001fb40501007387 */ /* 0x0009e20000100800 */
[----:B---3--:R-:W-:-:S05]  /*22f10*/  IMAD.WIDE R184, R2, 0x4, R184 ;  /* 0x0000000402b87825 */ /* 0x008fca00078e02b8 */
[----:B------:R1:W-:Y:S04]  /*22f20*/  LDGSTS.E [R6+-0x60a00], [R184.64], !P1 ;  /* 0x9f600000b8067fae */ /* 0x0003e8000c921844 */
[----:B------:R3:W-:Y:S01]  /*22f30*/  LDGSTS.E [R0+-0x7e800], [R4.64], !P0 ;  /* 0x8180000004007fae */ /* 0x0007e2000c121844 */
[----:B-1----:R-:W-:Y:S01]  /*22f40*/  IMAD.WIDE R6, R2, 0x4, R216 ;  /* 0x0000000402067825 */ /* 0x002fe200078e02d8 */
[----:B---3--:R-:W-:-:S04]  /*22f50*/  IADD3 R4, R27, 0x100000, RZ ;  /* 0x001000001b047810 */ /* 0x008fc80007ffe0ff */
[----:B------:R1:W-:Y:S04]  /*22f60*/  STL.64 [R1+0xa8], R6 ;  /* 0x0000a80601007387 */ /* 0x0003e80000100a00 */
[----:B------:R4:W-:Y:S01]  /*22f70*/  LDGSTS.E [R4+-0x7e600], [R6.64], !P0 ;  /* 0x81a0000006047fae */ /* 0x0009e2000c121844 */
[----:B------:R-:W-:-:S03]  /*22f80*/  IMAD.WIDE R158, R2, 0x4, R208 ;  /* 0x00000004029e7825 */ /* 0x000fc600078e02d0 */
[----:B------:R-:W3:Y:S04]  /*22f90*/  LDL.LU.64 R216, [R1+0x6c0] ;  /* 0x0006c00001d87983 */ /* 0x000ee80000300a00 */
[----:B------:R-:W3:Y:S01]  /*22fa0*/  LDL.LU.64 R208, [R1+0x6c8] ;  /* 0x0006c80001d07983 */ /* 0x000ee20000300a00 */
[----:B----4-:R-:W-:-:S04]  /*22fb0*/  IMAD.WIDE R4, R2, 0x4, R196 ;  /* 0x0000000402047825 */ /* 0x010fc800078e02c4 */
[----:B-----5:R-:W-:Y:S01]  /*22fc0*/  IMAD.WIDE R146, R2, 0x4, R242 ;  /* 0x0000000402927825 */ /* 0x020fe200078e02f2 */
[----:B------:R4:W-:Y:S04]  /*22fd0*/  STL [R1+0x1fb0], R4 ;  /* 0x001fb00401007387 */ /* 0x0009e80000100800 */
[----:B------:R-:W5:Y:S04]  /*22fe0*/  LDL.LU.64 R196, [R1+0x6d8] ;  /* 0x0006d80001c47983 */ /* 0x000f680000300a00 */
[----:B------:R-:W5:Y:S01]  /*22ff0*/  LDL.LU.64 R242, [R1+0x6e0] ;  /* 0x0006e00001f27983 */ /* 0x000f620000300a00 */
[----:B------:R-:W-:-:S04]  /*23000*/  IADD3 R0, R252, -0x108, RZ ;  /* 0xfffffef8fc007810 */ /* 0x000fc80007ffe0ff */
[----:B------:R-:W-:Y:S02]  /*23010*/  ISETP.GE.U32.AND P1, PT, R0, 0x7ffffeb9, PT ;  /* 0x7ffffeb90000780c */ /* 0x000fe40003f26070 */
[C---:B------:R-:W-:Y:S02]  /*23020*/  IADD3 R0, R27.reuse, 0x100000, RZ ;  /* 0x001000001b007810 */ /* 0x040fe40007ffe0ff */
[----:B-1----:R-:W-:-:S03]  /*23030*/  IADD3 R6, R27, 0x100000, RZ ;  /* 0x001000001b067810 */ /* 0x002fc60007ffe0ff */
[----:B------:R1:W-:Y:S04]  /*23040*/  LDGSTS.E [R0+-0x7e400], [R158.64], !P0 ;  /* 0x81c000009e007fae */ /* 0x0003e8000c121844 */
[----:B------:R1:W-:Y:S01]  /*23050*/  LDGSTS.E [R6+-0x7e200], [R146.64], !P0 ;  /* 0x81e0000092067fae */ /* 0x0003e2000c121844 */
[----:B------:R-:W-:-:S03]  /*23060*/  IMAD.WIDE R156, R2, 0x4, R224 ;  /* 0x00000004029c7825 */ /* 0x000fc600078e02e0 */
[----:B------:R4:W-:Y:S04]  /*23070*/  LDGSTS.E [R0+-0x7c800], [R4.64], !P1 ;  /* 0x8380000004007fae */ /* 0x0009e8000c921844 */
[----:B------:R2:W-:Y:S04]  /*23080*/  STL [R1+0x1fac], R5 ;  /* 0x001fac0501007387 */ /* 0x0005e80000100800 */
[----:B------:R-:W5:Y:S01]  /*23090*/  LDL.LU.64 R224, [R1+0x6f0] ;  /* 0x0006f00001e07983 */ /* 0x000f620000300a00 */
[----:B----4-:R-:W-:Y:S01]  /*230a0*/  IADD3 R4, R27, 0x100000, RZ ;  /* 0x001000001b047810 */ /* 0x010fe20007ffe0ff */
[----:B------:R-:W-:-:S02]  /*230b0*/  IMAD.WIDE R148, R2, 0x4, R222 ;  /* 0x0000000402947825 */ /* 0x000fc400078e02de */
[----:B------:R-:W4:Y:S04]  /*230c0*/  LDL.LU.64 R222, [R1+0x700] ;  /* 0x0007000001de7983 */ /* 0x000f280000300a00 */
[----:B------:R2:W-:Y:S02]  /*230d0*/  LDGSTS.E [R4+-0x7c600], [R156.64], !P1 ;  /* 0x83a000009c047fae */ /* 0x0005e4000c921844 */
[----:B--2---:R-:W-:-:S05]  /*230e0*/  IMAD.WIDE R4, R2, 0x4, R220 ;  /* 0x0000000402047825 */ /* 0x004fca00078e02dc */
[----:B------:R2:W-:Y:S04]  /*230f0*/  STL [R1+0x1fa8], R4 ;  /* 0x001fa80401007387 */ /* 0x0005e80000100800 */
[----:B------:R-:W4:Y:S01]  /*23100*/  LDL.LU.64 R220, [R1+0x8f8] ;  /* 0x0008f80001dc7983 */ /* 0x000f220000300a00 */
[----:B-1----:R-:W-:-:S04]  /*23110*/  IADD3 R0, R252, -0x10c, RZ ;  /* 0xfffffef4fc007810 */ /* 0x002fc80007ffe0ff */
[----:B------:R-:W-:Y:S01]  /*23120*/  ISETP.GE.U32.AND P0, PT, R0, 0x7ffffeb5, PT ;  /* 0x7ffffeb50000780c */ /* 0x000fe20003f06070 */
[C---:B------:R-:W-:Y:S01]  /*23130*/  IMAD.WIDE R150, R2.reuse, 0x4, R214 ;  /* 0x0000000402967825 */ /* 0x040fe200078e02d6 */
[C---:B------:R-:W-:Y:S01]  /*23140*/  IADD3 R0, R27.reuse, 0x100000, RZ ;  /* 0x001000001b007810 */ /* 0x040fe20007ffe0ff */
[----:B------:R-:W4:Y:S04]  /*23150*/  LDL.LU.64 R214, [R1+0x900] ;  /* 0x0009000001d67983 */ /* 0x000f280000300a00 */
[----:B------:R1:W-:Y:S04]  /*23160*/  LDGSTS.E [R0+-0x7c400], [R148.64], !P1 ;  /* 0x83c0000094007fae */ /* 0x0003e8000c921844 */
[----:B------:R1:W-:Y:S04]  /*23170*/  LDGSTS.E [R6+-0x7c200], [R150.64], !P1 ;  /* 0x83e0000096067fae */ /* 0x0003e8000c921844 */
[----:B------:R2:W-:Y:S04]  /*23180*/  LDGSTS.E [R0+-0x7a800], [R4.64], !P0 ;  /* 0x8580000004007fae */ /* 0x0005e8000c121844 */
[----:B------:R5:W-:Y:S01]  /*23190*/  STL [R1+0x1fa4], R5 ;  /* 0x001fa40501007387 */ /* 0x000be20000100800 */
[----:B--2---:R-:W-:Y:S01]  /*231a0*/  IADD3 R4, R27, 0x100000, RZ ;  /* 0x001000001b047810 */ /* 0x004fe20007ffe0ff */
[----:B---3--:R-:W-:-:S02]  /*231b0*/  IMAD.WIDE R152, R2, 0x4, R216 ;  /* 0x0000000402987825 */ /* 0x008fc400078e02d8 */
[----:B------:R-:W2:Y:S04]  /*231c0*/  LDL.LU.64 R216, [R1+0x908] ;  /* 0x0009080001d87983 */ /* 0x000ea80000300a00 */
[----:B------:R5:W-:Y:S01]  /*231d0*/  LDGSTS.E [R4+-0x7a600], [R152.64], !P0 ;  /* 0x85a0000098047fae */ /* 0x000be2000c121844 */
[----:B------:R-:W-:-:S03]  /*231e0*/  IMAD.WIDE R154, R2, 0x4, R208 ;  /* 0x00000004029a7825 */ /* 0x000fc600078e02d0 */
[----:B------:R-:W3:Y:S01]  /*231f0*/  LDL.LU.64 R208, [R1+0x910] ;  /* 0x0009100001d07983 */ /* 0x000ee20000300a00 */
[----:B-----5:R-:W-:-:S04]  /*23200*/  IMAD.WIDE R4, R2, 0x4, R196 ;  /* 0x0000000402047825 */ /* 0x020fc800078e02c4 */
[----:B------:R-:W-:-:S05]  /*23210*/  IMAD.WIDE R8, R2, 0x4, R242 ;  /* 0x0000000402087825 */ /* 0x000fca00078e02f2 */
[----:B------:R-:W-:Y:S04]  /*23220*/  STL.64 [R1+0x8], R8 ;  /* 0x0000080801007387 */ /* 0x000fe80000100a00 */
[----:B------:R5:W-:Y:S04]  /*23230*/  STL [R1+0x1fa0], R4 ;  /* 0x001fa00401007387 */ /* 0x000be80000100800 */
[----:B------:R-:W3:Y:S04]  /*23240*/  LDL.LU.64 R196, [R1+0x918] ;  /* 0x0009180001c47983 */ /* 0x000ee80000300a00 */
[----:B------:R-:W3:Y:S01]  /*23250*/  LDL.LU.64 R242, [R1+0x920] ;  /* 0x0009200001f27983 */ /* 0x000ee20000300a00 */
[----:B-1----:R-:W-:-:S04]  /*23260*/  IADD3 R0, R252, -0x110, RZ ;  /* 0xfffffef0fc007810 */ /* 0x002fc80007ffe0ff */
[----:B------:R-:W-:Y:S02]  /*23270*/  ISETP.GE.U32.AND P1, PT, R0, 0x7ffffeb1, PT ;  /* 0x7ffffeb10000780c */ /* 0x000fe40003f26070 */
[----:B------:R-:W-:-:S05]  /*23280*/  IADD3 R0, R27, 0x100000, RZ ;  /* 0x001000001b007810 */ /* 0x000fca0007ffe0ff */
[----:B------:R1:W-:Y:S01]  /*23290*/  LDGSTS.E [R0+-0x7a400], [R154.64], !P0 ;  /* 0x85c000009a007fae */ /* 0x0003e2000c121844 */
[----:B------:R-:W-:-:S03]  /*232a0*/  IMAD.WIDE R186, R2, 0x4, R224 ;  /* 0x0000000402ba7825 */ /* 0x000fc600078e02e0 */
[----:B------:R1:W-:Y:S04]  /*232b0*/  LDGSTS.E [R6+-0x7a200], [R8.64], !P0 ;  /* 0x85e0000008067fae */ /* 0x0003e8000c121844 */
[----:B------:R5:W-:Y:S04]  /*232c0*/  LDGSTS.E [R0+-0x78800], [R4.64], !P1 ;  /* 0x8780000004007fae */ /* 0x000be8000c921844 */
[----:B------:R1:W-:Y:S04]  /*232d0*/  STL [R1+0x1f9c], R5 ;  /* 0x001f9c0501007387 */ /* 0x0003e80000100800 */
[----:B------:R-:W3:Y:S01]  /*232e0*/  LDL.LU.64 R226, [R1+0x928] ;  /* 0x0009280001e27983 */ /* 0x000ee20000300a00 */
[----:B-----5:R-:W-:-:S03]  /*232f0*/  IADD3 R4, R27, 0x100000, RZ ;  /* 0x001000001b047810 */ /* 0x020fc60007ffe0ff */
[----:B------:R-:W5:Y:S04]  /*23300*/  LDL.LU.64 R224, [R1+0x930] ;  /* 0x0009300001e07983 */ /* 0x000f680000300a00 */
[----:B------:R1:W-:Y:S01]  /*23310*/  LDGSTS.E [R4+-0x78600], [R186.64], !P1 ;  /* 0x87a00000ba047fae */ /* 0x0003e2000c921844 */
[----:B----4-:R-:W-:-:S04]  /*23320*/  IMAD.WIDE R188, R2, 0x4, R222 ;  /* 0x0000000402bc7825 */ /* 0x010fc800078e02de */
[----:B-1----:R-:W-:-:S05]  /*23330*/  IMAD.WIDE R4, R2, 0x4, R220 ;  /* 0x0000000402047825 */ /* 0x002fca00078e02dc */
[----:B------:R1:W-:Y:S04]  /*23340*/  STL [R1+0x1f98], R4 ;  /* 0x001f980401007387 */ /* 0x0003e80000100800 */
[----:B------:R-:W4:Y:S01]  /*23350*/  LDL.LU.64 R222, [R1+0x8f0] ;  /* 0x0008f00001de7983 */ /* 0x000f220000300a00 */
[----:B------:R-:W-:-:S04]  /*23360*/  IADD3 R0, R252, -0x114, RZ ;  /* 0xfffffeecfc007810 */ /* 0x000fc80007ffe0ff */
[----:B------:R-:W-:Y:S01]  /*23370*/  ISETP.GE.U32.AND P0, PT, R0, 0x7ffffead, PT ;  /* 0x7ffffead0000780c */ /* 0x000fe20003f06070 */
[C---:B------:R-:W-:Y:S01]  /*23380*/  IMAD.WIDE R190, R2.reuse, 0x4, R214 ;  /* 0x0000000402be7825 */ /* 0x040fe200078e02d6 */
[C---:B------:R-:W-:Y:S01]  /*23390*/  IADD3 R0, R27.reuse, 0x100000, RZ ;  /* 0x001000001b007810 */ /* 0x040fe20007ffe0ff */
[----:B------:R-:W4:Y:S04]  /*233a0*/  LDL.LU.64 R214, [R1+0x938] ;  /* 0x0009380001d67983 */ /* 0x000f280000300a00 */
[----:B------:R1:W-:Y:S04]  /*233b0*/  LDGSTS.E [R0+-0x78400], [R188.64], !P1 ;  /* 0x87c00000bc007fae */ /* 0x0003e8000c921844 */
[----:B------:R1:W-:Y:S04]  /*233c0*/  LDGSTS.E [R6+-0x78200], [R190.64], !P1 ;  /* 0x87e00000be067fae */ /* 0x0003e8000c921844 */
[----:B------:R1:W-:Y:S04]  /*233d0*/  LDGSTS.E [R0+-0x76800], [R4.64], !P0 ;  /* 0x8980000004007fae */ /* 0x0003e8000c121844 */
[----:B------:R2:W-:Y:S04]  /*233e0*/  STL [R1+0x1f90], R5 ;  /* 0x001f900501007387 */ /* 0x0005e80000100800 */
[----:B------:R-:W4:Y:S01]  /*233f0*/  LDL.LU.64 R220, [R1+0x8e8] ;  /* 0x0008e80001dc7983 */ /* 0x000f220000300a00 */
[----:B-1----:R-:W-:Y:S01]  /*23400*/  IADD3 R4, R27, 0x100000, RZ ;  /* 0x001000001b047810 */ /* 0x002fe20007ffe0ff */
[----:B--2---:R-:W-:-:S02]  /*23410*/  IMAD.WIDE R192, R2, 0x4, R216 ;  /* 0x0000000402c07825 */ /* 0x004fc400078e02d8 */
[----:B------:R-:W2:Y:S04]  /*23420*/  LDL.LU.64 R216, [R1+0x8e0] ;  /* 0x0008e00001d87983 */ /* 0x000ea80000300a00 */
[----:B------:R1:W-:Y:S01]  /*23430*/  LDGSTS.E [R4+-0x76600], [R192.64], !P0 ;  /* 0x89a00000c0047fae */ /* 0x0003e2000c121844 */
[----:B---3--:R-:W-:-:S04]  /*23440*/  IMAD.WIDE R194, R2, 0x4, R208 ;  /* 0x0000000402c27825 */ /* 0x008fc800078e02d0 */
[----:B-1----:R-:W-:-:S05]  /*23450*/  IMAD.WIDE R4, R2, 0x4, R196 ;  /* 0x0000000402047825 */ /* 0x002fca00078e02c4 */
[----:B------:R1:W-:Y:S04]  /*23460*/  STL [R1+0x1f94], R4 ;  /* 0x001f940401007387 */ /* 0x0003e80000100800 */
[----:B------:R-:W3:Y:S01]  /*23470*/  LDL.LU.64 R208, [R1+0x8d0] ;  /* 0x0008d00001d07983 */ /* 0x000ee20000300a00 */
[----:B------:R-:W-:-:S03]  /*23480*/  IMAD.WIDE R196, R2, 0x4, R242 ;  /* 0x0000000402c47825 */ /* 0x000fc600078e02f2 */
[----:B------:R-:W3:Y:S01]  /*23490*/  LDL.LU.64 R242, [R1+0x8d8] ;  /* 0x0008d80001f27983 */ /* 0x000ee20000300a00 */
[----:B------:R-:W-:-:S04]  /*234a0*/  IADD3 R0, R252, -0x118, RZ ;  /* 0xfffffee8fc007810 */ /* 0x000fc80007ffe0ff */
[----:B------:R-:W-:Y:S02]  /*234b0*/  ISETP.GE.U32.AND P1, PT, R0, 0x7ffffea9, PT ;  /* 0x7ffffea90000780c */ /* 0x000fe40003f26070 */
[----:B------:R-:W-:-:S05]  /*234c0*/  IADD3 R0, R27, 0x100000, RZ ;  /* 0x001000001b007810 */ /* 0x000fca0007ffe0ff */
[----:B------:R1:W-:Y:S04]  /*234d0*/  LDGSTS.E [R0+-0x76400], [R194.64], !P0 ;  /* 0x89c00000c2007fae */ /* 0x0003e8000c121844 */
[----:B------:R1:W-:Y:S01]  /*234e0*/  LDGSTS.E [R6+-0x76200], [R196.64], !P0 ;  /* 0x89e00000c4067fae */ /* 0x0003e2000c121844 */
[----:B------:R-:W-:-:S03]  /*234f0*/  IMAD.WIDE R198, R2, 0x4, R226 ;  /* 0x0000000402c67825 */ /* 0x000fc600078e02e2 */
[----:B------:R1:W-:Y:S04]  /*23500*/  LDGSTS.E [R0+-0x74800], [R4.64], !P1 ;  /* 0x8b80000004007fae */ /* 0x0003e8000c921844 */
[----:B------:R4:W-:Y:S01]  /*23510*/  STL [R1+0x1f88], R5 ;  /* 0x001f880501007387 */ /* 0x0009e20000100800 */
[----:B-----5:R-:W-:-:S03]  /*23520*/  IMAD.WIDE R200, R2, 0x4, R224 ;  /* 0x0000000402c87825 */ /* 0x020fc600078e02e0 */
[----:B------:R-:W5:Y:S01]  /*23530*/  LDL.LU.64 R226, [R1+0x8c8] ;  /* 0x0008c80001e27983 */ /* 0x000f620000300a00 */
[----:B-1----:R-:W-:-:S03]  /*23540*/  IADD3 R4, R27, 0x100000, RZ ;  /* 0x001000001b047810 */ /* 0x002fc60007ffe0ff */
[----:B------:R-:W5:Y:S04]  /*23550*/  LDL.LU.64 R224, [R1+0x8c0] ;  /* 0x0008c00001e07983 */ /* 0x000f680000300a00 */
[----:B------:R4:W-:Y:S02]  /*23560*/  LDGSTS.E [R4+-0x74600], [R198.64], !P1 ;  /* 0x8ba00000c6047fae */ /* 0x0009e4000c921844 */
[----:B----4-:R-:W-:-:S05]  /*23570*/  IMAD.WIDE R4, R2, 0x4, R222 ;  /* 0x0000000402047825 */ /* 0x010fca00078e02de */
[----:B------:R1:W-:Y:S04]  /*23580*/  STL [R1+0x1f8c], R4 ;  /* 0x001f8c0401007387 */ /* 0x0003e80000100800 */
[----:B------:R-:W4:Y:S01]  /*23590*/  LDL.LU.64 R222, [R1+0x8b0] ;  /* 0x0008b00001de7983 */ /* 0x000f220000300a00 */
[----:B------:R-:W-:-:S04]  /*235a0*/  IADD3 R0, R252, -0x11c, RZ ;  /* 0xfffffee4fc007810 */ /* 0x000fc80007ffe0ff */
[----:B------:R-:W-:Y:S01]  /*235b0*/  ISETP.GE.U32.AND P0, PT, R0, 0x7ffffea5, PT ;  /* 0x7ffffea50000780c */ /* 0x000fe20003f06070 */
[C---:B------:R-:W-:Y:S01]  /*235c0*/  IMAD.WIDE R202, R2.reuse, 0x4, R214 ;  /* 0x0000000402ca7825 */ /* 0x040fe200078e02d6 */
[----:B------:R-:W-:Y:S01]  /*235d0*/  IADD3 R0, R27, 0x100000, RZ ;  /* 0x001000001b007810 */ /* 0x000fe20007ffe0ff */
[----:B------:R-:W4:Y:S04]  /*235e0*/  LDL.LU.64 R214, [R1+0x8b8] ;  /* 0x0008b80001d67983 */ /* 0x000f280000300a00 */
[----:B------:R1:W-:Y:S04]  /*235f0*/  LDGSTS.E [R0+-0x74400], [R200.64], !P1 ;  /* 0x8bc00000c8007fae */ /* 0x0003e8000c921844 */
[----:B------:R1:W-:Y:S01]  /*23600*/  LDGSTS.E [R6+-0x74200], [R202.64], !P1 ;  /* 0x8be00000ca067fae */ /* 0x0003e2000c921844 */
[----:B------:R-:W-:-:S03]  /*23610*/  IMAD.WIDE R204, R2, 0x4, R220 ;  /* 0x0000000402cc7825 */ /* 0x000fc600078e02dc */
[----:B------:R1:W-:Y:S04]  /*23620*/  LDGSTS.E [R0+-0x72800], [R4.64], !P0 ;  /* 0x8d80000004007fae */ /* 0x0003e8000c121844 */
[----:B------:R3:W-:Y:S01]  /*23630*/  STL [R1+0x1f80], R5 ;  /* 0x001f800501007387 */ /* 0x0007e20000100800 */
[----:B-1----:R-:W-:-:S05]  /*23640*/  IADD3 R4, R27, 0x100000, RZ ;  /* 0x001000001b047810 */ /* 0x002fca0007ffe0ff */
[----:B------:R3:W-:Y:S01]  /*23650*/  LDGSTS.E [R4+-0x72600], [R204.64], !P0 ;  /* 0x8da00000cc047fae */ /* 0x0007e2000c121844 */
[----:B--2---:R-:W-:-:S03]  /*23660*/  IMAD.WIDE R206, R2, 0x4, R216 ;  /* 0x0000000402ce7825 */ /* 0x004fc600078e02d8 */
[----:B------:R-:W2:Y:S04]  /*23670*/  LDL.LU.64 R216, [R1+0x8a8] ;  /* 0x0008a80001d87983 */ /* 0x000ea80000300a00 */
[----:B------:R-:W2:Y:S01]  /*23680*/  LDL.LU.64 R228, [R1+0x8a0] ;  /* 0x0008a00001e47983 */ /* 0x000ea20000300a00 */
[----:B---3--:R-:W-:-:S05]  /*23690*/  IMAD.WIDE R4, R2, 0x4, R208 ;  /* 0x0000000402047825 */ /* 0x008fca00078e02d0 */
        /* <DEDUP_REMOVED lines=9> */
[----:B-----5:R-:W-:-:S03]  /*23730*/  IMAD.WIDE R210, R2, 0x4, R226 ;  /* 0x0000000402d27825 */ /* 0x020fc600078e02e2 */
[----:B------:R1:W-:Y:S04]  /*23740*/  LDGSTS.E [R0+-0x70800], [R4.64], !P1 ;  /* 0x8f80000004007fae */ /* 0x0003e8000c921844 */
[----:B------:R4:W-:Y:S01]  /*23750*/  STL [R1+0x1f78], R5 ;  /* 0x001f780501007387 */ /* 0x0009e20000100800 */
[----:B-1----:R-:W-:-:S05]  /*23760*/  IADD3 R4, R27, 0x100000, RZ ;  /* 0x001000001b047810 */ /* 0x002fca0007ffe0ff */
[----:B------:R4:W-:Y:S01]  /*23770*/  LDGSTS.E [R4+-0x70600], [R210.64], !P1 ;  /* 0x8fa00000d2047fae */ /* 0x0009e2000c921844 */
[----:B------:R-:W-:-:S04]  /*23780*/  IMAD.WIDE R212, R2, 0x4, R224 ;  /* 0x0000000402d47825 */ /* 0x000fc800078e02e0 */
[----:B----4-:R-:W-:Y:S02]  /*23790*/  IMAD.WIDE R4, R2, 0x4, R222 ;  /* 0x0000000402047825 */ /* 0x010fe400078e02de */
[----:B------:R-:W4:Y:S04]  /*237a0*/  LDL.LU.64 R222, [R1+0x888] ;  /* 0x0008880001de7983 */ /* 0x000f280000300a00 */
[----:B------:R-:W5:Y:S04]  /*237b0*/  LDL.LU.64 R224, [R1+0x880] ;  /* 0x0008800001e07983 */ /* 0x000f680000300a00 */
[----:B------:R1:W-:Y:S04]  /*237c0*/  STL [R1+0x1f7c], R4 ;  /* 0x001f7c0401007387 */ /* 0x0003e80000100800 */
[----:B------:R-:W5:Y:S01]  /*237d0*/  LDL.LU.64 R234, [R1+0x870] ;  /* 0x0008700001ea7983 */ /* 0x000f620000300a00 */
[----:B------:R-:W-:Y:S01]  /*237e0*/  IADD3 R0, R252, -0x124, RZ ;  /* 0xfffffedcfc007810 */ /* 0x000fe20007ffe0ff */
[----:B------:R-:W-:-:S02]  /*237f0*/  IMAD.WIDE R214, R2, 0x4, R214 ;  /* 0x0000000402d67825 */ /* 0x000fc400078e02d6 */
[----:B------:R-:W5:Y:S01]  /*23800*/  LDL.LU.64 R226, [R1+0x878] ;  /* 0x0008780001e27983 */ /* 0x000f620000300a00 */
[----:B------:R-:W-:Y:S02]  /*23810*/  ISETP.GE.U32.AND P0, PT, R0, 0x7ffffe9d, PT ;  /* 0x7ffffe9d0000780c */ /* 0x000fe40003f06070 */
[----:B------:R-:W-:-:S05]  /*23820*/  IADD3 R0, R27, 0x100000, RZ ;  /* 0x001000001b007810 */ /* 0x000fca0007ffe0ff */
[----:B------:R1:W-:Y:S04]  /*23830*/  LDGSTS.E [R0+-0x70400], [R212.64], !P1 ;  /* 0x8fc00000d4007fae */ /* 0x0003e8000c921844 */
[----:B------:R1:W-:Y:S04]  /*23840*/  LDGSTS.E [R6+-0x70200], [R214.64], !P1 ;  /* 0x8fe00000d6067fae */ /* 0x0003e8000c921844 */
[----:B------:R1:W-:Y:S04]  /*23850*/  LDGSTS.E [R0+-0x6e800], [R4.64], !P0 ;  /* 0x9180000004007fae */ /* 0x0003e8000c121844 */
[----:B------:R3:W-:Y:S01]  /*23860*/  STL [R1+0x1f70], R5 ;  /* 0x001f700501007387 */ /* 0x0007e20000100800 */
[----:B-1----:R-:W-:Y:S01]  /*23870*/  IADD3 R4, R27, 0x100000, RZ ;  /* 0x001000001b047810 */ /* 0x002fe20007ffe0ff */
[----:B--2---:R-:W-:-:S04]  /*23880*/  IMAD.WIDE R216, R2, 0x4, R216 ;  /* 0x0000000402d87825 */ /* 0x004fc800078e02d8 */
[C---:B------:R-:W-:Y:S01]  /*23890*/  IMAD.WIDE R218, R2.reuse, 0x4, R228 ;  /* 0x0000000402da7825 */ /* 0x040fe200078e02e4 */
[----:B------:R3:W-:Y:S04]  /*238a0*/  LDGSTS.E [R4+-0x6e600], [R216.64], !P0 ;  /* 0x91a00000d8047fae */ /* 0x0007e8000c121844 */
[----:B------:R-:W2:Y:S04]  /*238b0*/  LDL.LU.64 R228, [R1+0x868] ;  /* 0x0008680001e47983 */ /* 0x000ea80000300a00 */
[----:B------:R-:W2:Y:S01]  /*238c0*/  LDL.LU.64 R230, [R1+0x860] ;  /* 0x0008600001e67983 */ /* 0x000ea20000300a00 */
[----:B---3--:R-:W-:-:S05]  /*238d0*/  IMAD.WIDE R4, R2, 0x4, R220 ;  /* 0x0000000402047825 */ /* 0x008fca00078e02dc */
[----:B------:R1:W-:Y:S01]  /*238e0*/  STL [R1+0x1f74], R4 ;  /* 0x001f740401007387 */ /* 0x0003e20000100800 */
[----:B------:R-:W-:-:S03]  /*238f0*/  IMAD.WIDE R220, R2, 0x4, R242 ;  /* 0x0000000402dc7825 */ /* 0x000fc600078e02f2 */
[----:B------:R-:W3:Y:S04]  /*23900*/  LDL.LU.64 R240, [R1+0x850] ;  /* 0x0008500001f07983 */ /* 0x000ee80000300a00 */
[----:B------:R-:W3:Y:S01]  /*23910*/  LDL.LU.64 R242, [R1+0x858] ;  /* 0x0008580001f27983 */ /* 0x000ee20000300a00 */
[----:B------:R-:W-:-:S04]  /*23920*/  IADD3 R0, R252, -0x128, RZ ;  /* 0xfffffed8fc007810 */ /* 0x000fc80007ffe0ff */
[----:B------:R-:W-:Y:S02]  /*23930*/  ISETP.GE.U32.AND P1, PT, R0, 0x7ffffe99, PT ;  /* 0x7ffffe990000780c */ /* 0x000fe40003f26070 */
[----:B------:R-:W-:-:S05]  /*23940*/  IADD3 R0, R27, 0x100000, RZ ;  /* 0x001000001b007810 */ /* 0x000fca0007ffe0ff */
[----:B------:R1:W-:Y:S04]  /*23950*/  LDGSTS.E [R0+-0x6e400], [R218.64], !P0 ;  /* 0x91c00000da007fae */ /* 0x0003e8000c121844 */
[----:B------:R1:W-:Y:S04]  /*23960*/  LDGSTS.E [R6+-0x6e200], [R220.64], !P0 ;  /* 0x91e00000dc067fae */ /* 0x0003e8000c121844 */
[----:B------:R1:W-:Y:S04]  /*23970*/  LDGSTS.E [R0+-0x6c800], [R4.64], !P1 ;  /* 0x9380000004007fae */ /* 0x0003e8000c921844 */
[----:B------:R5:W-:Y:S01]  /*23980*/  STL [R1+0x1f68], R5 ;  /* 0x001f680501007387 */ /* 0x000be20000100800 */
[----:B-1----:R-:W-:Y:S01]  /*23990*/  IADD3 R4, R27, 0x100000, RZ ;  /* 0x001000001b047810 */ /* 0x002fe20007ffe0ff */
[----:B----4-:R-:W-:-:S05]  /*239a0*/  IMAD.WIDE R222, R2, 0x4, R222 ;  /* 0x0000000402de7825 */ /* 0x010fca00078e02de */
[----:B------:R5:W-:Y:S02]  /*239b0*/  LDGSTS.E [R4+-0x6c600], [R222.64], !P1 ;  /* 0x93a00000de047fae */ /* 0x000be4000c921844 */
[----:B-----5:R-:W-:Y:S02]  /*239c0*/  IMAD.WIDE R4, R2, 0x4, R234 ;  /* 0x0000000402047825 */ /* 0x020fe400078e02ea */
[----:B------:R-:W4:Y:S04]  /*239d0*/  LDL.LU.64 R234, [R1+0x848] ;  /* 0x0008480001ea7983 */ /* 0x000f280000300a00 */
[----:B------:R-:W5:Y:S04]  /*239e0*/  LDL.LU.64 R236, [R1+0x840] ;  /* 0x0008400001ec7983 */ /* 0x000f680000300a00 */
[----:B------:R1:W-:Y:S04]  /*239f0*/  STL [R1+0x1f6c], R4 ;  /* 0x001f6c0401007387 */ /* 0x0003e80000100800 */
[----:B------:R-:W5:Y:S01]  /*23a00*/  LDL.LU.64 R12, [R1+0x830] ;  /* 0x00083000010c7983 */ /* 0x000f620000300a00 */
[----:B------:R-:W-:Y:S01]  /*23a10*/  IADD3 R0, R252, -0x12c, RZ ;  /* 0xfffffed4fc007810 */ /* 0x000fe20007ffe0ff */
[----:B------:R-:W-:-:S02]  /*23a20*/  IMAD.WIDE R224, R2, 0x4, R224 ;  /* 0x0000000402e07825 */ /* 0x000fc400078e02e0 */
[----:B------:R-:W5:Y:S01]  /*23a30*/  LDL.LU.64 R238, [R1+0x838] ;  /* 0x0008380001ee7983 */ /* 0x000f620000300a00 */
[----:B------:R-:W-:Y:S01]  /*23a40*/  ISETP.GE.U32.AND P0, PT, R0, 0x7ffffe95, PT ;  /* 0x7ffffe950000780c */ /* 0x000fe20003f06070 */
[----:B------:R-:W-:Y:S01]  /*23a50*/  IMAD.WIDE R226, R2, 0x4, R226 ;  /* 0x0000000402e27825 */ /* 0x000fe200078e02e2 */
[----:B------:R-:W-:-:S05]  /*23a60*/  IADD3 R0, R27, 0x100000, RZ ;  /* 0x001000001b007810 */ /* 0x000fca0007ffe0ff */
[----:B------:R1:W-:Y:S04]  /*23a70*/  LDGSTS.E [R0+-0x6c400], [R224.64], !P1 ;  /* 0x93c00000e0007fae */ /* 0x0003e8000c921844 */
[----:B------:R1:W-:Y:S04]  /*23a80*/  LDGSTS.E [R6+-0x6c200], [R226.64], !P1 ;  /* 0x93e00000e2067fae */ /* 0x0003e8000c921844 */
[----:B------:R1:W-:Y:S04]  /*23a90*/  LDGSTS.E [R0+-0x6a800], [R4.64], !P0 ;  /* 0x9580000004007fae */ /* 0x0003e8000c121844 */
[----:B------:R3:W-:Y:S01]  /*23aa0*/  STL [R1+0x1f60], R5 ;  /* 0x001f600501007387 */ /* 0x0007e20000100800 */
[----:B-1----:R-:W-:Y:S01]  /*23ab0*/  IADD3 R4, R27, 0x100000, RZ ;  /* 0x001000001b047810 */ /* 0x002fe20007ffe0ff */
[----:B--2---:R-:W-:-:S05]  /*23ac0*/  IMAD.WIDE R228, R2, 0x4, R228 ;  /* 0x0000000402e47825 */ /* 0x004fca00078e02e4 */
[----:B------:R3:W-:Y:S02]  /*23ad0*/  LDGSTS.E [R4+-0x6a600], [R228.64], !P0 ;  /* 0x95a00000e4047fae */ /* 0x0007e4000c121844 */
[C---:B---3--:R-:W-:Y:S02]  /*23ae0*/  IMAD.WIDE R4, R2.reuse, 0x4, R240 ;  /* 0x0000000402047825 */ /* 0x048fe400078e02f0 */
[----:B------:R-:W2:Y:S02]  /*23af0*/  LDL.LU.64 R240, [R1+0x828] ;  /* 0x0008280001f07983 */ /* 0x000ea40000300a00 */
[----:B------:R-:W-:Y:S02]  /*23b00*/  IMAD.WIDE R232, R2, 0x4, R242 ;  /* 0x0000000402e87825 */ /* 0x000fe400078e02f2 */
[----:B------:R-:W3:Y:S04]  /*23b10*/  LDL.LU.64 R242, [R1+0x820] ;  /* 0x0008200001f27983 */ /* 0x000ee80000300a00 */
[----:B------:R1:W-:Y:S04]  /*23b20*/  STL [R1+0x1f64], R4 ;  /* 0x001f640401007387 */ /* 0x0003e80000100800 */
[----:B------:R-:W3:Y:S04]  /*23b30*/  LDL.LU.64 R16, [R1+0x7c0] ;  /* 0x0007c00001107983 */ /* 0x000ee80000300a00 */
[----:B------:R-:W3:Y:S01]  /*23b40*/  LDL.LU.64 R14, [R1+0x818] ;  /* 0x00081800010e7983 */ /* 0x000ee20000300a00 */
[----:B------:R-:W-:-:S04]  /*23b50*/  IADD3 R0, R252, -0x130, RZ ;  /* 0xfffffed0fc007810 */ /* 0x000fc80007ffe0ff */
[----:B------:R-:W-:Y:S01]  /*23b60*/  ISETP.GE.U32.AND P1, PT, R0, 0x7ffffe91, PT ;  /* 0x7ffffe910000780c */ /* 0x000fe20003f26070 */
[----:B------:R-:W-:Y:S01]  /*23b70*/  IMAD.WIDE R230, R2, 0x4, R230 ;  /* 0x0000000402e67825 */ /* 0x000fe200078e02e6 */
[----:B------:R-:W-:-:S05]  /*23b80*/  IADD3 R0, R27, 0x100000, RZ ;  /* 0x001000001b007810 */ /* 0x000fca0007ffe0ff */
[----:B------:R1:W-:Y:S04]  /*23b90*/  LDGSTS.E [R0+-0x6a400], [R230.64], !P0 ;  /* 0x95c00000e6007fae */ /* 0x0003e8000c121844 */
[----:B------:R1:W-:Y:S04]  /*23ba0*/  LDGSTS.E [R6+-0x6a200], [R232.64], !P0 ;  /* 0x95e00000e8067fae */ /* 0x0003e8000c121844 */
[----:B------:R1:W-:Y:S04]  /*23bb0*/  LDGSTS.E [R0+-0x68800], [R4.64], !P1 ;  /* 0x9780000004007fae */ /* 0x0003e8000c921844 */
[----:B------:R5:W-:Y:S04]  /*23bc0*/  STL [R1+0x1f58], R5 ;  /* 0x001f580501007387 */ /* 0x000be80000100800 */
[----:B------:R-:W3:Y:S01]  /*23bd0*/  LDL.LU.64 R20, [R1+0x7c8] ;  /* 0x0007c80001147983 */ /* 0x000ee20000300a00 */
[----:B-1----:R-:W-:Y:S01]  /*23be0*/  IADD3 R4, R27, 0x100000, RZ ;  /* 0x001000001b047810 */ /* 0x002fe20007ffe0ff */
[----:B----4-:R-:W-:-:S05]  /*23bf0*/  IMAD.WIDE R234, R2, 0x4, R234 ;  /* 0x0000000402ea7825 */ /* 0x010fca00078e02ea */
[----:B------:R5:W-:Y:S02]  /*23c00*/  LDGSTS.E [R4+-0x68600], [R234.64], !P1 ;  /* 0x97a00000ea047fae */ /* 0x000be4000c921844 */
[----:B-----5:R-:W-:Y:S02]  /*23c10*/  IMAD.WIDE R4, R2, 0x4, R12 ;  /* 0x0000000402047825 */ /* 0x020fe400078e020c */
[----:B------:R-:W4:Y:S04]  /*23c20*/  LDL.LU.64 R12, [R1+0x7e8] ;  /* 0x0007e800010c7983 */ /* 0x000f280000300a00 */
[----:B------:R1:W-:Y:S04]  /*23c30*/  STL [R1+0x1f5c], R4 ;  /* 0x001f5c0401007387 */ /* 0x0003e80000100800 */
[----:B------:R-:W5:Y:S01]  /*23c40*/  LDL.LU.64 R8, [R1+0x808] ;  /* 0x0008080001087983 */ /* 0x000f620000300a00 */
[----:B------:R-:W-:Y:S01]  /*23c50*/  IADD3 R0, R252, -0x134, RZ ;  /* 0xfffffeccfc007810 */ /* 0x000fe20007ffe0ff */
[----:B------:R-:W-:-:S02]  /*23c60*/  IMAD.WIDE R236, R2, 0x4, R236 ;  /* 0x0000000402ec7825 */ /* 0x000fc400078e02ec */
[----:B------:R-:W4:Y:S01]  /*23c70*/  LDL.LU.64 R10, [R1+0x810] ;  /* 0x00081000010a7983 */ /* 0x000f220000300a00 */
[----:B------:R-:W-:Y:S01]  /*23c80*/  ISETP.GE.U32.AND P0, PT, R0, 0x7ffffe8d, PT ;  /* 0x7ffffe8d0000780c */ /* 0x000fe20003f06070 */
[C---:B------:R-:W-:Y:S01]  /*23c90*/  IMAD.WIDE R238, R2.reuse, 0x4, R238 ;  /* 0x0000000402ee7825 */ /* 0x040fe200078e02ee */
[C---:B------:R-:W-:Y:S01]  /*23ca0*/  IADD3 R0, R27.reuse, 0x100000, RZ ;  /* 0x001000001b007810 */ /* 0x040fe20007ffe0ff */
[----:B------:R3:W-:Y:S04]  /*23cb0*/  STL [R1+0x1f50], R5 ;  /* 0x001f500501007387 */ /* 0x0007e80000100800 */
[----:B------:R-:W4:Y:S04]  /*23cc0*/  LDL.LU.64 R18, [R1+0x800] ;  /* 0x0008000001127983 */ /* 0x000f280000300a00 */
[----:B------:R1:W-:Y:S04]  /*23cd0*/  LDGSTS.E [R0+-0x68400], [R236.64], !P1 ;  /* 0x97c00000ec007fae */ /* 0x0003e8000c921844 */
[----:B------:R1:W-:Y:S04]  /*23ce0*/  LDGSTS.E [R6+-0x68200], [R238.64], !P1 ;  /* 0x97e00000ee067fae */ /* 0x0003e8000c921844 */
[----:B------:R1:W-:Y:S02]  /*23cf0*/  LDGSTS.E [R0+-0x66800], [R4.64], !P0 ;  /* 0x9980000004007fae */ /* 0x0003e4000c121844 */
[----:B-1----:R-:W-:Y:S01]  /*23d00*/  IADD3 R4, R27, 0x100000, RZ ;  /* 0x001000001b047810 */ /* 0x002fe20007ffe0ff */
[----:B--2---:R-:W-:-:S05]  /*23d10*/  IMAD.WIDE R240, R2, 0x4, R240 ;  /* 0x0000000402f07825 */ /* 0x004fca00078e02f0 */
[----:B------:R3:W-:Y:S02]  /*23d20*/  LDGSTS.E [R4+-0x66600], [R240.64], !P0 ;  /* 0x99a00000f0047fae */ /* 0x0007e4000c121844 */
[C---:B---3--:R-:W-:Y:S02]  /*23d30*/  IMAD.WIDE R4, R2.reuse, 0x4, R16 ;  /* 0x0000000402047825 */ /* 0x048fe400078e0210 */
[----:B------:R-:W2:Y:S02]  /*23d40*/  LDL.LU.64 R16, [R1+0x7f8] ;  /* 0x0007f80001107983 */ /* 0x000ea40000300a00 */
[----:B------:R-:W-:Y:S02]  /*23d50*/  IMAD.WIDE R244, R2, 0x4, R14 ;  /* 0x0000000402f47825 */ /* 0x000fe400078e020e */
[----:B------:R1:W-:Y:S04]  /*23d60*/  STL [R1+0x1f54], R4 ;  /* 0x001f540401007387 */ /* 0x0003e80000100800 */
[----:B------:R5:W-:Y:S04]  /*23d70*/  STL [R1+0x1f48], R5 ;  /* 0x001f480501007387 */ /* 0x000be80000100800 */
[----:B------:R-:W3:Y:S01]  /*23d80*/  LDL.LU.64 R14, [R1+0x940] ;  /* 0x00094000010e7983 */ /* 0x000ee20000300a00 */
[----:B------:R-:W-:-:S03]  /*23d90*/  IADD3 R0, R252, -0x138, RZ ;  /* 0xfffffec8fc007810 */ /* 0x000fc60007ffe0ff */
[----:B------:R-:W3:Y:S01]  /*23da0*/  LDL.LU.64 R28, [R1+0x7f0] ;  /* 0x0007f000011c7983 */ /* 0x000ee20000300a00 */
[----:B------:R-:W-:Y:S01]  /*23db0*/  ISETP.GE.U32.AND P1, PT, R0, 0x7ffffe89, PT ;  /* 0x7ffffe890000780c */ /* 0x000fe20003f26070 */
[C---:B------:R-:W-:Y:S01]  /*23dc0*/  IMAD.WIDE R242, R2.reuse, 0x4, R242 ;  /* 0x0000000402f27825 */ /* 0x040fe200078e02f2 */
[----:B------:R-:W-:Y:S01]  /*23dd0*/  IADD3 R0, R27, 0x100000, RZ ;  /* 0x001000001b007810 */ /* 0x000fe20007ffe0ff */
[----:B------:R-:W3:Y:S04]  /*23de0*/  LDL.LU.64 R24, [R1+0x220] ;  /* 0x0002200001187983 */ /* 0x000ee80000300a00 */
[----:B------:R1:W-:Y:S01]  /*23df0*/  LDGSTS.E [R0+-0x66400], [R242.64], !P0 ;  /* 0x99c00000f2007fae */ /* 0x0003e2000c121844 */
[----:B------:R-:W-:-:S03]  /*23e00*/  IMAD.WIDE R246, R2, 0x4, R20 ;  /* 0x0000000402f67825 */ /* 0x000fc600078e0214 */
[----:B------:R2:W-:Y:S04]  /*23e10*/  LDGSTS.E [R6+-0x66200], [R244.64], !P0 ;  /* 0x99e00000f4067fae */ /* 0x0005e8000c121844 */
[----:B------:R1:W-:Y:S04]  /*23e20*/  LDGSTS.E [R0+-0x64800], [R4.64], !P1 ;  /* 0x9b80000004007fae */ /* 0x0003e8000c921844 */
[----:B------:R-:W3:Y:S01]  /*23e30*/  LDL.LU.64 R22, [R1+0x218] ;  /* 0x0002180001167983 */ /* 0x000ee20000300a00 */
[----:B-1----:R-:W-:-:S05]  /*23e40*/  IADD3 R4, R27, 0x100000, RZ ;  /* 0x001000001b047810 */ /* 0x002fca0007ffe0ff */
[----:B------:R5:W-:Y:S02]  /*23e50*/  LDGSTS.E [R4+-0x64600], [R246.64], !P1 ;  /* 0x9ba00000f6047fae */ /* 0x000be4000c921844 */
[----:B-----5:R-:W-:-:S05]  /*23e60*/  IMAD.WIDE R4, R2, 0x4, R8 ;  /* 0x0000000402047825 */ /* 0x020fca00078e0208 */
[----:B------:R1:W-:Y:S04]  /*23e70*/  STL [R1+0x1f4c], R4 ;  /* 0x001f4c0401007387 */ /* 0x0003e80000100800 */
[----:B------:R-:W5:Y:S04]  /*23e80*/  LDL.LU.64 R34, [R1+0x200] ;  /* 0x0002000001227983 */ /* 0x000f680000300a00 */
[----:B------:R1:W-:Y:S04]  /*23e90*/  STL [R1+0x1f40], R5 ;  /* 0x001f400501007387 */ /* 0x0003e80000100800 */
[----:B------:R-:W5:Y:S01]  /*23ea0*/  LDL.LU.64 R20, [R1+0x1f0] ;  /* 0x0001f00001147983 */ /* 0x000f620000300a00 */
[----:B----4-:R-:W-:Y:S01]  /*23eb0*/  IMAD.WIDE R8, R2, 0x4, R18 ;  /* 0x0000000402087825 */ /* 0x010fe200078e0212 */
[----:B------:R-:W-:-:S02]  /*23ec0*/  IADD3 R0, R252, -0x13c, RZ ;  /* 0xfffffec4fc007810 */ /* 0x000fc40007ffe0ff */
[----:B------:R-:W4:Y:S01]  /*23ed0*/  LDL.LU.64 R18, [R1+0x1e8] ;  /* 0x0001e80001127983 */ /* 0x000f220000300a00 */
[----:B------:R-:W-:Y:S01]  /*23ee0*/  IMAD.WIDE R12, R2, 0x4, R12 ;  /* 0x00000004020c7825 */ /* 0x000fe200078e020c */
[----:B------:R-:W-:Y:S02]  /*23ef0*/  ISETP.GE.U32.AND P0, PT, R0, 0x7ffffe85, PT ;  /* 0x7ffffe850000780c */ /* 0x000fe40003f06070 */
[----:B------:R-:W4:Y:S01]  /*23f00*/  LDL.LU.64 R250, [R1+0x1d0] ;  /* 0x0001d00001fa7983 */ /* 0x000f220000300a00 */
[----:B------:R-:W-:Y:S01]  /*23f10*/  IADD3 R0, R27, 0x100000, RZ ;  /* 0x001000001b007810 */ /* 0x000fe20007ffe0ff */
[----:B------:R-:W-:Y:S01]  /*23f20*/  IMAD.WIDE R10, R2, 0x4, R10 ;  /* 0x00000004020a7825 */ /* 0x000fe200078e020a */
[----:B------:R-:W-:-:S03]  /*23f30*/  IADD3 R7, R252, -0x140, RZ ;  /* 0xfffffec0fc077810 */ /* 0x000fc60007ffe0ff */
[----:B------:R1:W-:Y:S04]  /*23f40*/  LDGSTS.E [R0+-0x64400], [R12.64], !P1 ;  /* 0x9bc000000c007fae */ /* 0x0003e8000c921844 */
[----:B------:R2:W-:Y:S01]  /*23f50*/  LDGSTS.E [R6+-0x64200], [R10.64], !P1 ;  /* 0x9be000000a067fae */ /* 0x0005e2000c921844 */
[----:B------:R-:W-:-:S03]  /*23f60*/  ISETP.GE.U32.AND P1, PT, R7, 0x7ffffe81, PT ;  /* 0x7ffffe810700780c */ /* 0x000fc60003f26070 */
[----:B------:R1:W-:Y:S01]  /*23f70*/  LDGSTS.E [R0+-0x62800], [R4.64], !P0 ;  /* 0x9d80000004007fae */ /* 0x0003e2000c121844 */
[----:B--2---:R-:W-:-:S03]  /*23f80*/  IMAD.WIDE R6, R2, 0x4, R16 ;  /* 0x0000000402067825 */ /* 0x004fc600078e0210 */
[----:B------:R-:W2:Y:S01]  /*23f90*/  LDL.LU.64 R16, [R1+0x1c8] ;  /* 0x0001c80001107983 */ /* 0x000ea20000300a00 */
[----:B---3--:R-:W-:-:S03]  /*23fa0*/  IMAD.WIDE R248, R2, 0x4, R14 ;  /* 0x0000000402f87825 */ /* 0x008fc600078e020e */
[----:B------:R-:W3:Y:S04]  /*23fb0*/  LDL.LU.64 R14, [R1+0x1b8] ;  /* 0x0001b800010e7983 */ /* 0x000ee80000300a00 */
[----:B------:R-:W3:Y:S04]  /*23fc0*/  LDL.LU.64 R32, [R1+0x1b0] ;  /* 0x0001b00001207983 */ /* 0x000ee80000300a00 */
[----:B------:R-:W3:Y:S01]  /*23fd0*/  LDL.LU.64 R30, [R1+0x1a8] ;  /* 0x0001a800011e7983 */ /* 0x000ee20000300a00 */
[----:B-1----:R-:W-:-:S05]  /*23fe0*/  IADD3 R4, R27, 0x100000, RZ ;  /* 0x001000001b047810 */ /* 0x002fca0007ffe0ff */
[----:B------:R1:W-:Y:S01]  /*23ff0*/  LDGSTS.E [R4+-0x62600], [R8.64], !P0 ;  /* 0x9da0000008047fae */ /* 0x0003e2000c121844 */
[----:B------:R-:W-:-:S03]  /*24000*/  IADD3 R252, R27, 0x100000, RZ ;  /* 0x001000001bfc7810 */ /* 0x000fc60007ffe0ff */
[----:B------:R1:W-:Y:S02]  /*24010*/  LDGSTS.E [R0+-0x62400], [R6.64], !P0 ;  /* 0x9dc0000006007fae */ /* 0x0003e4000c121844 */
[----:B-1----:R-:W-:Y:S02]  /*24020*/  IMAD.WIDE R4, R2, 0x4, R28 ;  /* 0x0000000402047825 */ /* 0x002fe400078e021c */
[----:B------:R-:W3:Y:S04]  /*24030*/  LDL.LU.64 R28, [R1+0x1a0] ;  /* 0x0001a000011c7983 */ /* 0x000ee80000300a00 */
[----:B------:R-:W-:Y:S04]  /*24040*/  STL [R1+0x1f44], R248 ;  /* 0x001f44f801007387 */ /* 0x000fe80000100800 */
[----:B------:R-:W3:Y:S04]  /*24050*/  LDL.LU.64 R26, [R1+0x198] ;  /* 0x00019800011a7983 */ /* 0x000ee80000300a00 */
[----:B------:R1:W-:Y:S04]  /*24060*/  LDGSTS.E [R252+-0x62200], [R4.64], !P0 ;  /* 0x9de0000004fc7fae */ /* 0x0003e8000c121844 */
[----:B------:R1:W-:Y:S04]  /*24070*/  LDGSTS.E [R0+-0x60800], [R248.64], !P1 ;  /* 0x9f800000f8007fae */ /* 0x0003e8000c921844 */
[----:B------:R-:W-:Y:S04]  /*24080*/  STL [R1+0x1f3c], R249 ;  /* 0x001f3cf901007387 */ /* 0x000fe80000100800 */
[----:B------:R1:W-:Y:S02]  /*24090*/  STL [R1+0x1f38], R24 ;  /* 0x001f381801007387 */ /* 0x0003e40000100800 */
[----:B-1----:R-:W-:-:S02]  /*240a0*/  MOV R0, R25 ;  /* 0x0000001900007202 */ /* 0x002fc40000000f00 */
[----:B------:R-:W3:Y:S04]  /*240b0*/  LDL.LU.64 R24, [R1+0x190] ;  /* 0x0001900001187983 */ /* 0x000ee80000300a00 */
[----:B------:R1:W-:Y:S04]  /*240c0*/  STL [R1+0x1f30], R0 ;  /* 0x001f300001007387 */ /* 0x0003e80000100800 */
[----:B------:R4:W-:Y:S01]  /*240d0*/  STL [R1+0x1f34], R22 ;  /* 0x001f341601007387 */ /* 0x0009e20000100800 */
[----:B-1----:R-:W-:-:S03]  /*240e0*/  IMAD.MOV.U32 R0, RZ, RZ, R23 ;  /* 0x000000ffff007224 */ /* 0x002fc600078e0017 */
[----:B-----5:R-:W-:Y:S04]  /*240f0*/  STL [R1+0x1f2c], R34 ;  /* 0x001f2c2201007387 */ /* 0x020fe80000100800 */
[----:B------:R1:W-:Y:S04]  /*24100*/  STL [R1+0x1f28], R0 ;  /* 0x001f280001007387 */ /* 0x0003e80000100800 */
[----:B----4-:R-:W4:Y:S01]  /*24110*/  LDL.LU.64 R22, [R1+0x188] ;  /* 0x0001880001167983 */ /* 0x010f220000300a00 */
[----:B-1----:R-:W-:-:S03]  /*24120*/  IMAD.MOV.U32 R0, RZ, RZ, R35 ;  /* 0x000000ffff007224 */ /* 0x002fc600078e0023 */
[----:B------:R-:W-:Y:S04]  /*24130*/  STL [R1+0x1f24], R20 ;  /* 0x001f241401007387 */ /* 0x000fe80000100800 */
[----:B------:R1:W-:Y:S02]  /*24140*/  STL [R1+0x1f20], R0 ;  /* 0x001f200001007387 */ /* 0x0003e40000100800 */
[----:B-1----:R-:W-:Y:S02]  /*24150*/  IMAD.MOV.U32 R0, RZ, RZ, R21 ;  /* 0x000000ffff007224 */ /* 0x002fe400078e0015 */
[----:B------:R-:W5:Y:S04]  /*24160*/  LDL.LU.64 R20, [R1+0x180] ;  /* 0x0001800001147983 */ /* 0x000f680000300a00 */
[----:B------:R1:W-:Y:S04]  /*24170*/  STL [R1+0x1f18], R0 ;  /* 0x001f180001007387 */ /* 0x0003e80000100800 */
[----:B------:R1:W-:Y:S02]  /*24180*/  STL [R1+0x1f1c], R18 ;  /* 0x001f1c1201007387 */ /* 0x0003e40000100800 */
[----:B-1----:R-:W-:-:S02]  /*24190*/  MOV R0, R19 ;  /* 0x0000001300007202 */ /* 0x002fc40000000f00 */
[----:B------:R-:W-:Y:S04]  /*241a0*/  STL [R1+0x1f14], R250 ;  /* 0x001f14fa01007387 */ /* 0x000fe80000100800 */
[----:B------:R1:W-:Y:S04]  /*241b0*/  STL [R1+0x1f10], R0 ;  /* 0x001f100001007387 */ /* 0x0003e80000100800 */
[----:B------:R-:W5:Y:S01]  /*241c0*/  LDL.LU.64 R18, [R1+0x178] ;  /* 0x0001780001127983 */ /* 0x000f620000300a00 */
[----:B-1----:R-:W-:-:S03]  /*241d0*/  IMAD.MOV.U32 R0, RZ, RZ, R251 ;  /* 0x000000ffff007224 */ /* 0x002fc600078e00fb */
[----:B--2---:R-:W-:Y:S04]  /*241e0*/  STL [R1+0x1f0c], R16 ;  /* 0x001f0c1001007387 */ /* 0x004fe80000100800 */
[----:B------:R1:W-:Y:S02]  /*241f0*/  STL [R1+0x1f08], R0 ;  /* 0x001f080001007387 */ /* 0x0003e40000100800 */
[----:B-1----:R-:W-:Y:S02]  /*24200*/  IMAD.MOV.U32 R0, RZ, RZ, R17 ;  /* 0x000000ffff007224 */ /* 0x002fe400078e0011 */
[----:B------:R-:W2:Y:S04]  /*24210*/  LDL.LU.64 R16, [R1+0x170] ;  /* 0x0001700001107983 */ /* 0x000ea80000300a00 */
[----:B------:R1:W-:Y:S04]  /*24220*/  STL [R1+0x1f00], R0 ;  /* 0x001f000001007387 */ /* 0x0003e80000100800 */
[----:B---3--:R3:W-:Y:S01]  /*24230*/  STL [R1+0x1f04], R14 ;  /* 0x001f040e01007387 */ /* 0x0087e20000100800 */
[----:B-1----:R-:W-:-:S03]  /*24240*/  IMAD.MOV.U32 R0, RZ, RZ, R15 ;  /* 0x000000ffff007224 */ /* 0x002fc600078e000f */
[----:B------:R-:W-:Y:S04]  /*24250*/  STL [R1+0x1efc], R32 ;  /* 0x001efc2001007387 */ /* 0x000fe80000100800 */
[----:B------:R1:W-:Y:S04]  /*24260*/  STL [R1+0x1ef8], R0 ;  /* 0x001ef80001007387 */ /* 0x0003e80000100800 */
[----:B---3--:R-:W3:Y:S01]  /*24270*/  LDL.LU.64 R14, [R1+0x168] ;  /* 0x00016800010e7983 */ /* 0x008ee20000300a00 */
[----:B-1----:R-:W-:-:S03]  /*24280*/  MOV R0, R33 ;  /* 0x0000002100007202 */ /* 0x002fc60000000f00 */
[----:B------:R-:W-:Y:S04]  /*24290*/  STL [R1+0x1ef4], R30 ;  /* 0x001ef41e01007387 */ /* 0x000fe80000100800 */
[----:B------:R1:W-:Y:S04]  /*242a0*/  STL [R1+0x1ef0], R0 ;  /* 0x001ef00001007387 */ /* 0x0003e80000100800 */
[----:B------:R-:W3:Y:S01]  /*242b0*/  LDL.LU.64 R248, [R1+0x160] ;  /* 0x0001600001f87983 */ /* 0x000ee20000300a00 */
[----:B-1----:R-:W-:-:S05]  /*242c0*/  IMAD.MOV.U32 R0, RZ, RZ, R31 ;  /* 0x000000ffff007224 */ /* 0x002fca00078e001f */
[----:B------:R1:W-:Y:S04]  /*242d0*/  STL [R1+0x1ee8], R0 ;  /* 0x001ee80001007387 */ /* 0x0003e80000100800 */
[----:B------:R-:W-:Y:S01]  /*242e0*/  STL [R1+0x1eec], R28 ;  /* 0x001eec1c01007387 */ /* 0x000fe20000100800 */
[----:B-1----:R-:W-:-:S03]  /*242f0*/  IMAD.MOV.U32 R0, RZ, RZ, R29 ;  /* 0x000000ffff007224 */ /* 0x002fc600078e001d */
[----:B------:R-:W-:Y:S04]  /*24300*/  STL [R1+0x1ee4], R26 ;  /* 0x001ee41a01007387 */ /* 0x000fe80000100800 */
[----:B------:R1:W-:Y:S04]  /*24310*/  STL [R1+0x1ee0], R0 ;  /* 0x001ee00001007387 */ /* 0x0003e80000100800 */
[----:B------:R-:W3:Y:S04]  /*24320*/  LDL.LU.64 R40, [R1+0x158] ;  /* 0x0001580001287983 */ /* 0x000ee80000300a00 */
[----:B------:R-:W3:Y:S01]  /*24330*/  LDL.LU.64 R38, [R1+0x150] ;  /* 0x0001500001267983 */ /* 0x000ee20000300a00 */
[----:B-1----:R-:W-:-:S05]  /*24340*/  IMAD.MOV.U32 R0, RZ, RZ, R27 ;  /* 0x000000ffff007224 */ /* 0x002fca00078e001b */
[----:B------:R1:W-:Y:S04]  /*24350*/  STL [R1+0x1ed8], R0 ;  /* 0x001ed80001007387 */ /* 0x0003e80000100800 */
[----:B------:R-:W-:Y:S04]  /*24360*/  STL [R1+0x1edc], R24 ;  /* 0x001edc1801007387 */ /* 0x000fe80000100800 */
[----:B------:R-:W3:Y:S01]  /*24370*/  LDL.LU.64 R36, [R1+0x148] ;  /* 0x0001480001247983 */ /* 0x000ee20000300a00 */
[----:B-1----:R-:W-:-:S03]  /*24380*/  MOV R0, R25 ;  /* 0x0000001900007202 */ /* 0x002fc60000000f00 */
[----:B------:R-:W3:Y:S04]  /*24390*/  LDL.LU.64 R34, [R1+0x140] ;  /* 0x0001400001227983 */ /* 0x000ee80000300a00 */
[----:B------:R1:W-:Y:S04]  /*243a0*/  STL [R1+0x1ed0], R0 ;  /* 0x001ed00001007387 */ /* 0x0003e80000100800 */
[----:B----4-:R-:W-:Y:S04]  /*243b0*/  STL [R1+0x1ed4], R22 ;  /* 0x001ed41601007387 */ /* 0x010fe80000100800 */
[----:B------:R-:W4:Y:S01]  /*243c0*/  LDL.LU.64 R250, [R1+0x138] ;  /* 0x0001380001fa7983 */ /* 0x000f220000300a00 */
[----:B-1----:R-:W-:-:S03]  /*243d0*/  IMAD.MOV.U32 R0, RZ, RZ, R23 ;  /* 0x000000ffff007224 */ /* 0x002fc600078e0017 */
[----:B------:R-:W4:Y:S04]  /*243e0*/  LDL.LU.64 R32, [R1+0x130] ;  /* 0x0001300001207983 */ /* 0x000f280000300a00 */
[----:B------:R1:W-:Y:S04]  /*243f0*/  STL [R1+0x1ec8], R0 ;  /* 0x001ec80001007387 */ /* 0x0003e80000100800 */
[----:B-----5:R-:W-:Y:S04]  /*24400*/  STL [R1+0x1ecc], R20 ;  /* 0x001ecc1401007387 */ /* 0x020fe80000100800 */
[----:B------:R-:W5:Y:S01]  /*24410*/  LDL.LU.64 R30, [R1+0x128] ;  /* 0x00012800011e7983 */ /* 0x000f620000300a00 */
[----:B-1----:R-:W-:-:S03]  /*24420*/  IMAD.MOV.U32 R0, RZ, RZ, R21 ;  /* 0x000000ffff007224 */ /* 0x002fc600078e0015 */
[----:B------:R-:W4:Y:S04]  /*24430*/  LDL.LU.64 R28, [R1+0x120] ;  /* 0x00012000011c7983 */ /* 0x000f280000300a00 */
[----:B------:R1:W-:Y:S04]  /*24440*/  STL [R1+0x1ec0], R0 ;  /* 0x001ec00001007387 */ /* 0x0003e80000100800 */
[----:B------:R-:W-:Y:S04]  /*24450*/  STL [R1+0x1ec4], R18 ;  /* 0x001ec41201007387 */ /* 0x000fe80000100800 */
[----:B------:R-:W4:Y:S01]  /*24460*/  LDL.LU.64 R26, [R1+0x118] ;  /* 0x00011800011a7983 */ /* 0x000f220000300a00 */
[----:B-1----:R-:W-:-:S03]  /*24470*/  IMAD.MOV.U32 R0, RZ, RZ, R19 ;  /* 0x000000ffff007224 */ /* 0x002fc600078e0013 */
[----:B------:R-:W4:Y:S04]  /*24480*/  LDL.LU.64 R24, [R1+0x110] ;  /* 0x0001100001187983 */ /* 0x000f280000300a00 */
[----:B------:R1:W-:Y:S04]  /*24490*/  STL [R1+0x1eb8], R0 ;  /* 0x001eb80001007387 */ /* 0x0003e80000100800 */
[----:B--2---:R-:W-:Y:S04]  /*244a0*/  STL [R1+0x1ebc], R16 ;  /* 0x001ebc1001007387 */ /* 0x004fe80000100800 */
[----:B------:R-:W2:Y:S01]  /*244b0*/  LDL.LU.64 R22, [R1+0x108] ;  /* 0x0001080001167983 */ /* 0x000ea20000300a00 */
[----:B-1----:R-:W-:-:S03]  /*244c0*/  MOV R0, R17 ;  /* 0x0000001100007202 */ /* 0x002fc60000000f00 */
[----:B------:R-:W2:Y:S04]  /*244d0*/  LDL.LU.64 R20, [R1+0x100] ;  /* 0x0001000001147983 */ /* 0x000ea80000300a00 */
[----:B------:R1:W-:Y:S04]  /*244e0*/  STL [R1+0x1eb0], R0 ;  /* 0x001eb00001007387 */ /* 0x0003e80000100800 */
[----:B---3--:R3:W-:Y:S04]  /*244f0*/  STL [R1+0x1eb4], R14 ;  /* 0x001eb40e01007387 */ /* 0x0087e80000100800 */
[----:B------:R-:W2:Y:S01]  /*24500*/  LDL.LU.64 R18, [R1+0xf8] ;  /* 0x0000f80001127983 */ /* 0x000ea20000300a00 */
[----:B-1----:R-:W-:-:S03]  /*24510*/  IMAD.MOV.U32 R0, RZ, RZ, R15 ;  /* 0x000000ffff007224 */ /* 0x002fc600078e000f */
[----:B------:R-:W2:Y:S04]  /*24520*/  LDL.LU.64 R16, [R1+0xf0] ;  /* 0x0000f00001107983 */ /* 0x000ea80000300a00 */
[----:B------:R1:W-:Y:S04]  /*24530*/  STL [R1+0x1ea8], R0 ;  /* 0x001ea80001007387 */ /* 0x0003e80000100800 */
[----:B------:R3:W-:Y:S04]  /*24540*/  STL [R1+0x1eac], R248 ;  /* 0x001eacf801007387 */ /* 0x0007e80000100800 */
[----:B---3--:R-:W3:Y:S01]  /*24550*/  LDL.LU.64 R14, [R1+0xe8] ;  /* 0x0000e800010e7983 */ /* 0x008ee20000300a00 */
[----:B-1----:R-:W-:-:S03]  /*24560*/  IMAD.MOV.U32 R0, RZ, RZ, R249 ;  /* 0x000000ffff007224 */ /* 0x002fc600078e00f9 */
[----:B------:R-:W3:Y:S04]  /*24570*/  LDL.LU.64 R248, [R1+0xe0] ;  /* 0x0000e00001f87983 */ /* 0x000ee80000300a00 */
[----:B------:R1:W-:Y:S02]  /*24580*/  STL [R1+0x1ea0], R0 ;  /* 0x001ea00001007387 */ /* 0x0003e40000100800 */
[----:B-1----:R-:W-:Y:S02]  /*24590*/  IMAD.MOV.U32 R0, RZ, RZ, R41 ;  /* 0x000000ffff007224 */ /* 0x002fe400078e0029 */
[----:B------:R1:W-:Y:S04]  /*245a0*/  STL [R1+0x1ea4], R40 ;  /* 0x001ea42801007387 */ /* 0x0003e80000100800 */
[----:B-1----:R-:W3:Y:S04]  /*245b0*/  LDL.LU.64 R40, [R1+0x2228] ;  /* 0x0022280001287983 */ /* 0x002ee80000300a00 */
[----:B------:R-:W-:Y:S04]  /*245c0*/  STL [R1+0x1e9c], R38 ;  /* 0x001e9c2601007387 */ /* 0x000fe80000100800 */
[----:B------:R1:W-:Y:S02]  /*245d0*/  STL [R1+0x1e98], R0 ;  /* 0x001e980001007387 */ /* 0x0003e40000100800 */
[----:B-1----:R-:W-:-:S02]  /*245e0*/  MOV R0, R39 ;  /* 0x0000002700007202 */ /* 0x002fc40000000f00 */
[----:B------:R-:W3:Y:S04]  /*245f0*/  LDL.LU.64 R38, [R1+0x2220] ;  /* 0x0022200001267983 */ /* 0x000ee80000300a00 */
[----:B------:R-:W-:Y:S04]  /*24600*/  STL [R1+0x1e94], R36 ;  /* 0x001e942401007387 */ /* 0x000fe80000100800 */
[----:B------:R1:W-:Y:S02]  /*24610*/  STL [R1+0x1e90], R0 ;  /* 0x001e900001007387 */ /* 0x0003e40000100800 */
[----:B-1----:R-:W-:-:S02]  /*24620*/  IMAD.MOV.U32 R0, RZ, RZ, R37 ;  /* 0x000000ffff007224 */ /* 0x002fc400078e0025 */
[----:B------:R-:W3:Y:S04]  /*24630*/  LDL.LU.64 R36, [R1+0x2218] ;  /* 0x0022180001247983 */ /* 0x000ee80000300a00 */
[----:B------:R-:W-:Y:S04]  /*24640*/  STL [R1+0x1e8c], R34 ;  /* 0x001e8c2201007387 */ /* 0x000fe80000100800 */
[----:B------:R1:W-:Y:S02]  /*24650*/  STL [R1+0x1e88], R0 ;  /* 0x001e880001007387 */ /* 0x0003e40000100800 */
[----:B-1----:R-:W-:-:S02]  /*24660*/  IMAD.MOV.U32 R0, RZ, RZ, R35 ;  /* 0x000000ffff007224 */ /* 0x002fc400078e0023 */
[----:B------:R-:W3:Y:S04]  /*24670*/  LDL.LU.64 R34, [R1+0x2210] ;  /* 0x0022100001227983 */ /* 0x000ee80000300a00 */
[----:B----4-:R-:W-:Y:S04]  /*24680*/  STL [R1+0x1e84], R250 ;  /* 0x001e84fa01007387 */ /* 0x010fe80000100800 */
[----:B------:R1:W-:Y:S02]  /*24690*/  STL [R1+0x1e80], R0 ;  /* 0x001e800001007387 */ /* 0x0003e40000100800 */
[----:B-1----:R-:W-:-:S02]  /*246a0*/  IMAD.MOV.U32 R0, RZ, RZ, R251 ;  /* 0x000000ffff007224 */ /* 0x002fc400078e00fb */
[----:B------:R-:W4:Y:S04]  /*246b0*/  LDL.LU.64 R250, [R1+0x2208] ;  /* 0x0022080001fa7983 */ /* 0x000f280000300a00 */
[----:B------:R-:W-:Y:S04]  /*246c0*/  STL [R1+0x1e7c], R32 ;  /* 0x001e7c2001007387 */ /* 0x000fe80000100800 */
[----:B------:R1:W-:Y:S02]  /*246d0*/  STL [R1+0x1e78], R0 ;  /* 0x001e780001007387 */ /* 0x0003e40000100800 */
[----:B-1----:R-:W-:-:S02]  /*246e0*/  MOV R0, R33 ;  /* 0x0000002100007202 */ /* 0x002fc40000000f00 */
[----:B------:R-:W4:Y:S04]  /*246f0*/  LDL.LU.64 R32, [R1+0x2200] ;  /* 0x0022000001207983 */ /* 0x000f280000300a00 */
[----:B-----5:R-:W-:Y:S04]  /*24700*/  STL [R1+0x1e74], R30 ;  /* 0x001e741e01007387 */ /* 0x020fe80000100800 */
[----:B------:R1:W-:Y:S02]  /*24710*/  STL [R1+0x1e70], R0 ;  /* 0x001e700001007387 */ /* 0x0003e40000100800 */
[----:B-1----:R-:W-:-:S02]  /*24720*/  IMAD.MOV.U32 R0, RZ, RZ, R31 ;  /* 0x000000ffff007224 */ /* 0x002fc400078e001f */
[----:B------:R-:W5:Y:S04]  /*24730*/  LDL.LU.64 R30, [R1+0x21f8] ;  /* 0x0021f800011e7983 */ /* 0x000f680000300a00 */
[----:B------:R-:W-:Y:S04]  /*24740*/  STL [R1+0x1e6c], R28 ;  /* 0x001e6c1c01007387 */ /* 0x000fe80000100800 */
[----:B------:R1:W-:Y:S02]  /*24750*/  STL [R1+0x1e68], R0 ;  /* 0x001e680001007387 */ /* 0x0003e40000100800 */
[----:B-1----:R-:W-:-:S02]  /*24760*/  IMAD.MOV.U32 R0, RZ, RZ, R29 ;  /* 0x000000ffff007224 */ /* 0x002fc400078e001d */
[----:B------:R-:W4:Y:S04]  /*24770*/  LDL.LU.64 R28, [R1+0x21f0] ;  /* 0x0021f000011c7983 */ /* 0x000f280000300a00 */
[----:B------:R-:W-:Y:S04]  /*24780*/  STL [R1+0x1e64], R26 ;  /* 0x001e641a01007387 */ /* 0x000fe80000100800 */
[----:B------:R1:W-:Y:S02]  /*24790*/  STL [R1+0x1e60], R0 ;  /* 0x001e600001007387 */ /* 0x0003e40000100800 */
[----:B-1----:R-:W-:-:S02]  /*247a0*/  IMAD.MOV.U32 R0, RZ, RZ, R27 ;  /* 0x000000ffff007224 */ /* 0x002fc400078e001b */
[----:B------:R-:W4:Y:S04]  /*247b0*/  LDL.LU.64 R26, [R1+0x21e8] ;  /* 0x0021e800011a7983 */ /* 0x000f280000300a00 */
[----:B------:R-:W-:Y:S04]  /*247c0*/  STL [R1+0x1e5c], R24 ;  /* 0x001e5c1801007387 */ /* 0x000fe80000100800 */
[----:B------:R1:W-:Y:S02]  /*247d0*/  STL [R1+0x1e58], R0 ;  /* 0x001e580001007387 */ /* 0x0003e40000100800 */
[----:B-1----:R-:W-:-:S02]  /*247e0*/  MOV R0, R25 ;  /* 0x0000001900007202 */ /* 0x002fc40000000f00 */
[----:B------:R-:W4:Y:S04]  /*247f0*/  LDL.LU.64 R24, [R1+0x21e0] ;  /* 0x0021e00001187983 */ /* 0x000f280000300a00 */
[----:B--2---:R-:W-:Y:S04]  /*24800*/  STL [R1+0x1e54], R22 ;  /* 0x001e541601007387 */ /* 0x004fe80000100800 */
[----:B------:R1:W-:Y:S02]  /*24810*/  STL [R1+0x1e50], R0 ;  /* 0x001e500001007387 */ /* 0x0003e40000100800 */
[----:B-1----:R-:W-:-:S02]  /*24820*/  IMAD.MOV.U32 R0, RZ, RZ, R23 ;  /* 0x000000ffff007224 */ /* 0x002fc400078e0017 */
[----:B------:R-:W2:Y:S04]  /*24830*/  LDL.LU.64 R22, [R1+0x21d8] ;  /* 0x0021d80001167983 */ /* 0x000ea80000300a00 */
[----:B------:R-:W-:Y:S04]  /*24840*/  STL [R1+0x1e4c], R20 ;  /* 0x001e4c1401007387 */ /* 0x000fe80000100800 */
        /* <DEDUP_REMOVED lines=9> */
[----:B-1----:R-:W-:-:S02]  /*248e0*/  MOV R0, R17 ;  /* 0x0000001100007202 */ /* 0x002fc40000000f00 */
[----:B------:R-:W2:Y:S04]  /*248f0*/  LDL.LU.64 R16, [R1+0x21c0] ;  /* 0x0021c00001107983 */ /* 0x000ea80000300a00 */
[----:B---3--:R-:W-:Y:S04]  /*24900*/  STL [R1+0x1e34], R14 ;  /* 0x001e340e01007387 */ /* 0x008fe80000100800 */
[----:B------:R1:W-:Y:S02]  /*24910*/  STL [R1+0x1e30], R0 ;  /* 0x001e300001007387 */ /* 0x0003e40000100800 */
[----:B-1----:R-:W-:-:S02]  /*24920*/  IMAD.MOV.U32 R0, RZ, RZ, R15 ;  /* 0x000000ffff007224 */ /* 0x002fc400078e000f */
[----:B------:R-:W3:Y:S04]  /*24930*/  LDL.LU.64 R14, [R1+0x21b8] ;  /* 0x0021b800010e7983 */ /* 0x000ee80000300a00 */
[----:B------:R-:W-:Y:S04]  /*24940*/  STL [R1+0x1e2c], R248 ;  /* 0x001e2cf801007387 */ /* 0x000fe80000100800 */
[----:B------:R1:W-:Y:S02]  /*24950*/  STL [R1+0x1e28], R0 ;  /* 0x001e280001007387 */ /* 0x0003e40000100800 */
[----:B-1----:R-:W-:-:S02]  /*24960*/  IMAD.MOV.U32 R0, RZ, RZ, R249 ;  /* 0x000000ffff007224 */ /* 0x002fc400078e00f9 */
[----:B---3--:R-:W-:Y:S04]  /*24970*/  STL [R1+0x1e24], R14 ;  /* 0x001e240e01007387 */ /* 0x008fe80000100800 */
[----:B------:R-:W-:Y:S04]  /*24980*/  STL [R1+0x1e20], R0 ;  /* 0x001e200001007387 */ /* 0x000fe80000100800 */
[----:B------:R-:W-:Y:S04]  /*24990*/  STL [R1+0x1e18], R15 ;  /* 0x001e180f01007387 */ /* 0x000fe80000100800 */
[----:B--2---:R-:W-:Y:S04]  /*249a0*/  STL [R1+0x1e1c], R16 ;  /* 0x001e1c1001007387 */ /* 0x004fe80000100800 */
[----:B------:R-:W-:Y:S04]  /*249b0*/  STL [R1+0x1e10], R17 ;  /* 0x001e101101007387 */ /* 0x000fe80000100800 */
[----:B------:R-:W-:Y:S04]  /*249c0*/  STL [R1+0x1e14], R18 ;  /* 0x001e141201007387 */ /* 0x000fe80000100800 */
[----:B------:R1:W-:Y:S04]  /*249d0*/  STL [R1+0x1e08], R19 ;  /* 0x001e081301007387 */ /* 0x0003e80000100800 */
[----:B-1----:R-:W2:Y:S04]  /*249e0*/  LDL.LU.64 R18, [R1+0x48] ;  /* 0x0000480001127983 */ /* 0x002ea80000300a00 */
[----:B------:R-:W3:Y:S04]  /*249f0*/  LDL.LU.64 R16, [R1+0x40] ;  /* 0x0000400001107983 */ /* 0x000ee80000300a00 */
[----:B------:R-:W-:Y:S04]  /*24a00*/  STL [R1+0x1e0c], R20 ;  /* 0x001e0c1401007387 */ /* 0x000fe80000100800 */
[----:B------:R-:W2:Y:S04]  /*24a10*/  LDL.LU.64 R14, [R1+0x38] ;  /* 0x00003800010e7983 */ /* 0x000ea80000300a00 */
[----:B------:R1:W-:Y:S04]  /*24a20*/  STL [R1+0x1e00], R21 ;  /* 0x001e001501007387 */ /* 0x0003e80000100800 */
[----:B-1----:R-:W2:Y:S04]  /*24a30*/  LDL.LU.64 R20, [R1+0x80] ;  /* 0x0000800001147983 */ /* 0x002ea80000300a00 */
[----:B------:R-:W2:Y:S04]  /*24a40*/  LDL.LU.64 R248, [R1] ;  /* 0x0000000001f87983 */ /* 0x000ea80000300a00 */
[----:B------:R-:W-:Y:S04]  /*24a50*/  STL [R1+0x1e04], R22 ;  /* 0x001e041601007387 */ /* 0x000fe80000100800 */
[----:B------:R1:W-:Y:S04]  /*24a60*/  STL [R1+0x1df8], R23 ;  /* 0x001df81701007387 */ /* 0x0003e80000100800 */
[----:B-1----:R-:W2:Y:S04]  /*24a70*/  LDL.LU.64 R22, [R1+0x88] ;  /* 0x0000880001167983 */ /* 0x002ea80000300a00 */
[----:B----4-:R-:W-:Y:S04]  /*24a80*/  STL [R1+0x1dfc], R24 ;  /* 0x001dfc1801007387 */ /* 0x010fe80000100800 */
[----:B------:R1:W-:Y:S04]  /*24a90*/  STL [R1+0x1df0], R25 ;  /* 0x001df01901007387 */ /* 0x0003e80000100800 */
[----:B-1----:R-:W4:Y:S04]  /*24aa0*/  LDL.LU.64 R24, [R1+0x90] ;  /* 0x0000900001187983 */ /* 0x002f280000300a00 */
[----:B------:R-:W-:Y:S04]  /*24ab0*/  STL [R1+0x1df4], R26 ;  /* 0x001df41a01007387 */ /* 0x000fe80000100800 */
[----:B------:R1:W-:Y:S04]  /*24ac0*/  STL [R1+0x1de8], R27 ;  /* 0x001de81b01007387 */ /* 0x0003e80000100800 */
[----:B-1----:R-:W2:Y:S04]  /*24ad0*/  LDL.LU.64 R26, [R1+0xc8] ;  /* 0x0000c800011a7983 */ /* 0x002ea80000300a00 */
[----:B------:R-:W-:Y:S04]  /*24ae0*/  STL [R1+0x1dec], R28 ;  /* 0x001dec1c01007387 */ /* 0x000fe80000100800 */
[----:B------:R1:W-:Y:S04]  /*24af0*/  STL [R1+0x1de0], R29 ;  /* 0x001de01d01007387 */ /* 0x0003e80000100800 */
[----:B-1----:R-:W2:Y:S04]  /*24b00*/  LDL.LU.64 R28, [R1+0xd0] ;  /* 0x0000d000011c7983 */ /* 0x002ea80000300a00 */
[----:B-----5:R-:W-:Y:S04]  /*24b10*/  STL [R1+0x1de4], R30 ;  /* 0x001de41e01007387 */ /* 0x020fe80000100800 */
[----:B------:R1:W-:Y:S04]  /*24b20*/  STL [R1+0x1dd8], R31 ;  /* 0x001dd81f01007387 */ /* 0x0003e80000100800 */
[----:B-1----:R-:W5:Y:S04]  /*24b30*/  LDL.LU.64 R30, [R1+0xd8] ;  /* 0x0000d800011e7983 */ /* 0x002f680000300a00 */
[----:B------:R-:W-:Y:S04]  /*24b40*/  STL [R1+0x1ddc], R32 ;  /* 0x001ddc2001007387 */ /* 0x000fe80000100800 */
[----:B------:R-:W-:Y:S01]  /*24b50*/  STL [R1+0x1dd4], R33 ;  /* 0x001dd42101007387 */ /* 0x000fe20000100800 */
[----:B-----5:R-:W-:-:S03]  /*24b60*/  IMAD.MOV.U32 R0, RZ, RZ, R31 ;  /* 0x000000ffff007224 */ /* 0x020fc600078e001f */
[----:B------:R-:W-:Y:S04]  /*24b70*/  STL [R1+0x1dd0], R30 ;  /* 0x001dd01e01007387 */ /* 0x000fe80000100800 */
[----:B--2---:R-:W-:Y:S04]  /*24b80*/  STL [R1+0x1dcc], R28 ;  /* 0x001dcc1c01007387 */ /* 0x004fe80000100800 */
[----:B------:R1:W-:Y:S04]  /*24b90*/  STL [R1+0x1dc8], R0 ;  /* 0x001dc80001007387 */ /* 0x0003e80000100800 */
[----:B------:R-:W-:Y:S01]  /*24ba0*/  STL [R1+0x1dc4], R26 ;  /* 0x001dc41a01007387 */ /* 0x000fe20000100800 */
[----:B-1----:R-:W-:-:S05]  /*24bb0*/  MOV R0, R29 ;  /* 0x0000001d00007202 */ /* 0x002fca0000000f00 */
[----:B------:R1:W-:Y:S04]  /*24bc0*/  STL [R1+0x1dc0], R0 ;  /* 0x001dc00001007387 */ /* 0x0003e80000100800 */
[----:B----4-:R-:W-:Y:S01]  /*24bd0*/  STL [R1+0x1dbc], R24 ;  /* 0x001dbc1801007387 */ /* 0x010fe20000100800 */
[----:B-1----:R-:W-:-:S05]  /*24be0*/  IMAD.MOV.U32 R0, RZ, RZ, R27 ;  /* 0x000000ffff007224 */ /* 0x002fca00078e001b */
[----:B------:R1:W-:Y:S04]  /*24bf0*/  STL [R1+0x1db8], R0 ;  /* 0x001db80001007387 */ /* 0x0003e80000100800 */
[----:B------:R-:W-:Y:S01]  /*24c00*/  STL [R1+0x1db4], R22 ;  /* 0x001db41601007387 */ /* 0x000fe20000100800 */
[----:B-1----:R-:W-:-:S05]  /*24c10*/  IMAD.MOV.U32 R0, RZ, RZ, R25 ;  /* 0x000000ffff007224 */ /* 0x002fca00078e0019 */
[----:B------:R1:W-:Y:S04]  /*24c20*/  STL [R1+0x1db0], R0 ;  /* 0x001db00001007387 */ /* 0x0003e80000100800 */
[----:B------:R-:W-:Y:S01]  /*24c30*/  STL [R1+0x1dac], R20 ;  /* 0x001dac1401007387 */ /* 0x000fe20000100800 */
[----:B-1----:R-:W-:-:S05]  /*24c40*/  IMAD.MOV.U32 R0, RZ, RZ, R23 ;  /* 0x000000ffff007224 */ /* 0x002fca00078e0017 */
[----:B------:R1:W-:Y:S04]  /*24c50*/  STL [R1+0x1da8], R0 ;  /* 0x001da80001007387 */ /* 0x0003e80000100800 */
[----:B------:R-:W-:Y:S01]  /*24c60*/  STL [R1+0x1da4], R18 ;  /* 0x001da41201007387 */ /* 0x000fe20000100800 */
[----:B-1----:R-:W-:-:S05]  /*24c70*/  MOV R0, R21 ;  /* 0x0000001500007202 */ /* 0x002fca0000000f00 */
[----:B------:R1:W-:Y:S04]  /*24c80*/  STL [R1+0x1da0], R0 ;  /* 0x001da00001007387 */ /* 0x0003e80000100800 */
[----:B---3--:R-:W-:Y:S01]  /*24c90*/  STL [R1+0x1d9c], R16 ;  /* 0x001d9c1001007387 */ /* 0x008fe20000100800 */
        /* <DEDUP_REMOVED lines=11> */
[----:B------:R-:W-:Y:S04]  /*24d50*/  STL [R1+0x1d78], R251 ;  /* 0x001d78fb01007387 */ /* 0x000fe80000100800 */
        /* <DEDUP_REMOVED lines=52> */
[----:B------:R-:W1:Y:S04]  /*250a0*/  LDL.LU.64 R28, [R1+0xc0] ;  /* 0x0000c000011c7983 */ /* 0x000e680000300a00 */
[----:B------:R-:W-:Y:S04]  /*250b0*/  STL [R1+0x1cac], R86 ;  /* 0x001cac5601007387 */ /* 0x000fe80000100800 */
[----:B------:R-:W2:Y:S04]  /*250c0*/  LDL.LU.64 R26, [R1+0xb8] ;  /* 0x0000b800011a7983 */ /* 0x000ea80000300a00 */
[----:B------:R-:W-:Y:S04]  /*250d0*/  STL [R1+0x1ca0], R87 ;  /* 0x001ca05701007387 */ /* 0x000fe80000100800 */
[----:B------:R-:W3:Y:S04]  /*250e0*/  LDL.LU.64 R24, [R1+0xb0] ;  /* 0x0000b00001187983 */ /* 0x000ee80000300a00 */
[----:B------:R-:W-:Y:S04]  /*250f0*/  STL [R1+0x1ca4], R88 ;  /* 0x001ca45801007387 */ /* 0x000fe80000100800 */
[----:B------:R-:W4:Y:S04]  /*25100*/  LDL.LU.64 R22, [R1+0x78] ;  /* 0x0000780001167983 */ /* 0x000f280000300a00 */
[----:B------:R-:W-:Y:S04]  /*25110*/  STL [R1+0x1c98], R89 ;  /* 0x001c985901007387 */ /* 0x000fe80000100800 */
[----:B------:R-:W5:Y:S04]  /*25120*/  LDL.LU.64 R20, [R1+0x70] ;  /* 0x0000700001147983 */ /* 0x000f680000300a00 */
        /* <DEDUP_REMOVED lines=21> */
[----:B------:R-:W-:Y:S01]  /*25280*/  STL [R1+0x1c54], R107 ;  /* 0x001c546b01007387 */ /* 0x000fe20000100800 */
[----:B-1----:R-:W-:-:S03]  /*25290*/  IMAD.MOV.U32 R0, RZ, RZ, R29 ;  /* 0x000000ffff007224 */ /* 0x002fc600078e001d */
[----:B------:R-:W-:Y:S04]  /*252a0*/  STL [R1+0x1c50], R28 ;  /* 0x001c501c01007387 */ /* 0x000fe80000100800 */
[----:B--2---:R-:W-:Y:S04]  /*252b0*/  STL [R1+0x1c4c], R26 ;  /* 0x001c4c1a01007387 */ /* 0x004fe80000100800 */
[----:B------:R1:W-:Y:S04]  /*252c0*/  STL [R1+0x1c48], R0 ;  /* 0x001c480001007387 */ /* 0x0003e80000100800 */
[----:B---3--:R-:W-:Y:S01]  /*252d0*/  STL [R1+0x1c44], R24 ;  /* 0x001c441801007387 */ /* 0x008fe20000100800 */
[----:B-1----:R-:W-:-:S05]  /*252e0*/  IMAD.MOV.U32 R0, RZ, RZ, R27 ;  /* 0x000000ffff007224 */ /* 0x002fca00078e001b */
[----:B------:R1:W-:Y:S04]  /*252f0*/  STL [R1+0x1c40], R0 ;  /* 0x001c400001007387 */ /* 0x0003e80000100800 */
[----:B----4-:R-:W-:Y:S01]  /*25300*/  STL [R1+0x1c3c], R22 ;  /* 0x001c3c1601007387 */ /* 0x010fe20000100800 */
[----:B-1----:R-:W-:-:S05]  /*25310*/  IMAD.MOV.U32 R0, RZ, RZ, R25 ;  /* 0x000000ffff007224 */ /* 0x002fca00078e0019 */
[----:B------:R1:W-:Y:S04]  /*25320*/  STL [R1+0x1c38], R0 ;  /* 0x001c380001007387 */ /* 0x0003e80000100800 */
[----:B-----5:R-:W-:Y:S01]  /*25330*/  STL [R1+0x1c34], R20 ;  /* 0x001c341401007387 */ /* 0x020fe20000100800 */
[----:B-1----:R-:W-:-:S05]  /*25340*/  MOV R0, R23 ;  /* 0x0000001700007202 */ /* 0x002fca0000000f00 */
        /* <DEDUP_REMOVED lines=13> */
[----:B------:R-:W-:Y:S01]  /*25420*/  STL [R1+0x1c0c], R108 ;  /* 0x001c0c6c01007387 */ /* 0x000fe20000100800 */
[----:B-1----:R-:W-:-:S05]  /*25430*/  IMAD.MOV.U32 R0, RZ, RZ, R249 ;  /* 0x000000ffff007224 */ /* 0x002fca00078e00f9 */
        /* <DEDUP_REMOVED lines=30> */
[----:B------:R-:W-:-:S03]  /*25620*/  IMAD.MOV.U32 R24, RZ, RZ, R158 ;  /* 0x000000ffff187224 */ /* 0x000fc600078e009e */
[----:B------:R-:W-:Y:S01]  /*25630*/  STL [R1+0x1b94], R138 ;  /* 0x001b948a01007387 */ /* 0x000fe20000100800 */
[----:B------:R-:W-:-:S03]  /*25640*/  IMAD.MOV.U32 R25, RZ, RZ, R159 ;  /* 0x000000ffff197224 */ /* 0x000fc600078e009f */
[----:B------:R-:W-:Y:S01]  /*25650*/  STL [R1+0x1b88], R139 ;  /* 0x001b888b01007387 */ /* 0x000fe20000100800 */
[----:B------:R-:W-:-:S03]  /*25660*/  MOV R22, R146 ;  /* 0x0000009200167202 */ /* 0x000fc60000000f00 */
[----:B------:R-:W-:Y:S01]  /*25670*/  STL [R1+0x1b8c], R140 ;  /* 0x001b8c8c01007387 */ /* 0x000fe20000100800 */
[----:B------:R-:W-:-:S03]  /*25680*/  IMAD.MOV.U32 R23, RZ, RZ, R147 ;  /* 0x000000ffff177224 */ /* 0x000fc600078e0093 */
[----:B------:R-:W-:Y:S04]  /*25690*/  STL [R1+0x1b80], R141 ;  /* 0x001b808d01007387 */ /* 0x000fe80000100800 */
[----:B------:R-:W2:Y:S04]  /*256a0*/  LDL.LU.64 R158, [R1+0x21b0] ;  /* 0x0021b000019e7983 */ /* 0x000ea80000300a00 */
[----:B------:R-:W-:Y:S04]  /*256b0*/  STL [R1+0x1b84], R142 ;  /* 0x001b848e01007387 */ /* 0x000fe80000100800 */
[----:B------:R-:W3:Y:S01]  /*256c0*/  LDL.LU.64 R146, [R1+0x21a8] ;  /* 0x0021a80001927983 */ /* 0x000ee20000300a00 */
[----:B------:R-:W-:-:S02]  /*256d0*/  IMAD.MOV.U32 R20, RZ, RZ, R156 ;  /* 0x000000ffff147224 */ /* 0x000fc400078e009c */
[----:B------:R-:W-:Y:S01]  /*256e0*/  IMAD.MOV.U32 R21, RZ, RZ, R157 ;  /* 0x000000ffff157224 */ /* 0x000fe200078e009d */
[----:B------:R-:W-:Y:S01]  /*256f0*/  STL [R1+0x1b78], R143 ;  /* 0x001b788f01007387 */ /* 0x000fe20000100800 */
[----:B------:R-:W-:Y:S01]  /*25700*/  MOV R18, R148 ;  /* 0x0000009400127202 */ /* 0x000fe20000000f00 */
[----:B------:R-:W-:Y:S02]  /*25710*/  IMAD.MOV.U32 R19, RZ, RZ, R149 ;  /* 0x000000ffff137224 */ /* 0x000fe400078e0095 */
[----:B------:R-:W4:Y:S01]  /*25720*/  LDL.LU.64 R156, [R1+0x21a0] ;  /* 0x0021a000019c7983 */ /* 0x000f220000300a00 */
[----:B------:R-:W-:-:S03]  /*25730*/  IMAD.MOV.U32 R16, RZ, RZ, R150 ;  /* 0x000000ffff107224 */ /* 0x000fc600078e0096 */
[----:B------:R-:W-:Y:S01]  /*25740*/  STL [R1+0x1b7c], R144 ;  /* 0x001b7c9001007387 */ /* 0x000fe20000100800 */
[----:B------:R-:W-:-:S03]  /*25750*/  IMAD.MOV.U32 R17, RZ, RZ, R151 ;  /* 0x000000ffff117224 */ /* 0x000fc600078e0097 */
[----:B------:R-:W5:Y:S01]  /*25760*/  LDL.LU.64 R148, [R1+0x2198] ;  /* 0x0021980001947983 */ /* 0x000f620000300a00 */
[----:B------:R-:W-:Y:S01]  /*25770*/  MOV R14, R152 ;  /* 0x00000098000e7202 */ /* 0x000fe20000000f00 */
[----:B------:R-:W-:Y:S02]  /*25780*/  IMAD.MOV.U32 R15, RZ, RZ, R153 ;  /* 0x000000ffff0f7224 */ /* 0x000fe400078e0099 */
[----:B------:R-:W-:Y:S01]  /*25790*/  STL [R1+0x1b70], R145 ;  /* 0x001b709101007387 */ /* 0x000fe20000100800 */
[----:B------:R-:W-:-:S03]  /*257a0*/  IMAD.MOV.U32 R248, RZ, RZ, R154 ;  /* 0x000000fffff87224 */ /* 0x000fc600078e009a */
[----:B------:R-:W2:Y:S01]  /*257b0*/  LDL.LU.64 R150, [R1+0x2190] ;  /* 0x0021900001967983 */ /* 0x000ea20000300a00 */
[----:B------:R-:W-:-:S03]  /*257c0*/  IMAD.MOV.U32 R249, RZ, RZ, R155 ;  /* 0x000000fffff97224 */ /* 0x000fc600078e009b */
[----:B---3--:R-:W-:Y:S04]  /*257d0*/  STL [R1+0x1b74], R146 ;  /* 0x001b749201007387 */ /* 0x008fe80000100800 */
[----:B------:R-:W3:Y:S04]  /*257e0*/  LDL.LU.64 R152, [R1+0x2188] ;  /* 0x0021880001987983 */ /* 0x000ee80000300a00 */
[----:B------:R-:W-:Y:S04]  /*257f0*/  STL [R1+0x1b68], R147 ;  /* 0x001b689301007387 */ /* 0x000fe80000100800 */
[----:B------:R-:W4:Y:S04]  /*25800*/  LDL.LU.64 R154, [R1+0x2180] ;  /* 0x00218000019a7983 */ /* 0x000f280000300a00 */
[----:B-----5:R-:W-:Y:S04]  /*25810*/  STL [R1+0x1b6c], R148 ;  /* 0x001b6c9401007387 */ /* 0x020fe80000100800 */
[----:B------:R-:W-:Y:S04]  /*25820*/  STL [R1+0x1b60], R149 ;  /* 0x001b609501007387 */ /* 0x000fe80000100800 */
[----:B--2---:R-:W-:Y:S04]  /*25830*/  STL [R1+0x1b64], R150 ;  /* 0x001b649601007387 */ /* 0x004fe80000100800 */
[----:B------:R-:W-:Y:S01]  /*25840*/  STL [R1+0x1b58], R151 ;  /* 0x001b589701007387 */ /* 0x000fe20000100800 */
[----:B------:R-:W-:Y:S01]  /*25850*/  MOV R26, R24 ;  /* 0x00000018001a7202 */ /* 0x000fe20000000f00 */
[----:B------:R-:W-:-:S02]  /*25860*/  IMAD.MOV.U32 R27, RZ, RZ, R25 ;  /* 0x000000ffff1b7224 */ /* 0x000fc400078e0019 */
[----:B------:R-:W-:Y:S01]  /*25870*/  IMAD.MOV.U32 R24, RZ, RZ, R22 ;  /* 0x000000ffff187224 */ /* 0x000fe200078e0016 */
[----:B------:R-:W-:Y:S01]  /*25880*/  MOV R22, R20 ;  /* 0x0000001400167202 */ /* 0x000fe20000000f00 */
[----:B------:R-:W-:Y:S02]  /*25890*/  IMAD.MOV.U32 R25, RZ, RZ, R23 ;  /* 0x000000ffff197224 */ /* 0x000fe400078e0017 */
[----:B------:R-:W-:Y:S02]  /*258a0*/  IMAD.MOV.U32 R23, RZ, RZ, R21 ;  /* 0x000000ffff177224 */ /* 0x000fe400078e0015 */
[----:B------:R-:W-:Y:S01]  /*258b0*/  IMAD.MOV.U32 R20, RZ, RZ, R18 ;  /* 0x000000ffff147224 */ /* 0x000fe200078e0012 */
[----:B------:R-:W-:Y:S01]  /*258c0*/  MOV R18, R16 ;  /* 0x0000001000127202 */ /* 0x000fe20000000f00 */
[----:B------:R-:W-:Y:S02]  /*258d0*/  IMAD.MOV.U32 R21, RZ, RZ, R19 ;  /* 0x000000ffff157224 */ /* 0x000fe400078e0013 */
[----:B------:R-:W-:-:S02]  /*258e0*/  IMAD.MOV.U32 R19, RZ, RZ, R17 ;  /* 0x000000ffff137224 */ /* 0x000fc400078e0011 */
[----:B------:R-:W-:Y:S01]  /*258f0*/  IMAD.MOV.U32 R16, RZ, RZ, R14 ;  /* 0x000000ffff107224 */ /* 0x000fe200078e000e */
[----:B------:R-:W-:Y:S01]  /*25900*/  MOV R14, R248 ;  /* 0x000000f8000e7202 */ /* 0x000fe20000000f00 */
[----:B------:R-:W-:Y:S02]  /*25910*/  IMAD.MOV.U32 R17, RZ, RZ, R15 ;  /* 0x000000ffff117224 */ /* 0x000fe400078e000f */
[----:B------:R-:W-:Y:S01]  /*25920*/  IMAD.MOV.U32 R15, RZ, RZ, R249 ;  /* 0x000000ffff0f7224 */ /* 0x000fe200078e00f9 */
[----:B---3--:R-:W-:Y:S04]  /*25930*/  STL [R1+0x1b5c], R152 ;  /* 0x001b5c9801007387 */ /* 0x008fe80000100800 */
[----:B------:R-:W-:Y:S04]  /*25940*/  STL [R1+0x1b50], R153 ;  /* 0x001b509901007387 */ /* 0x000fe80000100800 */
[----:B----4-:R-:W-:Y:S04]  /*25950*/  STL [R1+0x1b54], R154 ;  /* 0x001b549a01007387 */ /* 0x010fe80000100800 */
        /* <DEDUP_REMOVED lines=18> */
[----:B------:R-:W2:Y:S04]  /*25a80*/  LDL.LU.64 R248, [R1+0x8] ;  /* 0x0000080001f87983 */ /* 0x000ea80000300a00 */
        /* <DEDUP_REMOVED lines=16> */
[----:B------:R-:W-:Y:S04]  /*25b90*/  STL [R1+0x1acc], R26 ;  /* 0x001acc1a01007387 */ /* 0x000fe80000100800 */
        /* <DEDUP_REMOVED lines=19> */
[----:B--2---:R-:W-:Y:S01]  /*25cd0*/  STL [R1+0x1a94], R248 ;  /* 0x001a94f801007387 */ /* 0x004fe20000100800 */
[----:B-1----:R-:W-:-:S05]  /*25ce0*/  IMAD.MOV.U32 R0, RZ, RZ, R15 ;  /* 0x000000ffff007224 */ /* 0x002fca00078e000f */
        /* <DEDUP_REMOVED lines=47> */
[----:B------:R-:W3:Y:S04]  /*25fe0*/  LDL.LU.64 R16, [R1+0x7d8] ;  /* 0x0007d80001107983 */ /* 0x000ee80000300a00 */
[----:B------:R-:W4:Y:S04]  /*25ff0*/  LDL.LU.64 R14, [R1+0x7d0] ;  /* 0x0007d000010e7983 */ /* 0x000f280000300a00 */
[----:B------:R-:W5:Y:S04]  /*26000*/  LDL R21, [R1+0x1520] ;  /* 0x0015200001157983 */ /* 0x000f680000100800 */
[----:B------:R-:W-:Y:S04]  /*26010*/  STL [R1+0x19d8], R229 ;  /* 0x0019d8e501007387 */ /* 0x000fe80000100800 */
[----:B------:R-:W-:Y:S04]  /*26020*/  STL [R1+0x19dc], R230 ;  /* 0x0019dce601007387 */ /* 0x000fe80000100800 */
[----:B------:R-:W-:Y:S04]  /*26030*/  STL [R1+0x19d0], R231 ;  /* 0x0019d0e701007387 */ /* 0x000fe80000100800 */
[----:B------:R-:W-:Y:S04]  /*26040*/  STL [R1+0x19d4], R232 ;  /* 0x0019d4e801007387 */ /* 0x000fe80000100800 */
[----:B------:R-:W-:Y:S04]  /*26050*/  STL [R1+0x19c8], R233 ;  /* 0x0019c8e901007387 */ /* 0x000fe80000100800 */
[----:B------:R-:W5:Y:S04]  /*26060*/  LDL.LU.64 R30, [R1+0xb70] ;  /* 0x000b7000011e7983 */ /* 0x000f680000300a00 */
        /* <DEDUP_REMOVED lines=16> */
[----:B------:R-:W5:Y:S04]  /*26170*/  LDL.LU.64 R248, [R1+0xaf0] ;  /* 0x000af00001f87983 */ /* 0x000f680000300a00 */
[----:B------:R-:W1:Y:S04]  /*26180*/  S2R R252, SR_TID.X ;  /* 0x0000000000fc7919 */ /* 0x000e680000002100 */
[----:B------:R-:W-:Y:S04]  /*26190*/  STL [R1+0x1990], R247 ;  /* 0x001990f701007387 */ /* 0x000fe80000100800 */
[----:B------:R-:W5:Y:S04]  /*261a0*/  LDL.LU.64 R250, [R1+0xad0] ;  /* 0x000ad00001fa7983 */ /* 0x000f680000300a00 */
[----:B------:R-:W5:Y:S04]  /*261b0*/  LDL.LU.64 R26, [R1+0xab0] ;  /* 0x000ab000011a7983 */ /* 0x000f680000300a00 */
[----:B------:R-:W5:Y:S01]  /*261c0*/  LDL.LU.64 R32, [R1+0xa90] ;  /* 0x000a900001207983 */ /* 0x000f620000300a00 */
[----:B-1----:R-:W-:-:S05]  /*261d0*/  LOP3.LUT R252, R252, 0x7f, RZ, 0xc0, !PT ;  /* 0x0000007ffcfc7812 */ /* 0x002fca00078ec0ff */
[----:B------:R-:W-:-:S05]  /*261e0*/  IMAD.SHL.U32 R252, R252, 0x4, RZ ;  /* 0x00000004fcfc7824 */ /* 0x000fca00078e00ff */
[----:B------:R-:W-:-:S04]  /*261f0*/  LOP3.LUT R252, R252, 0x60, RZ, 0x3c, !PT ;  /* 0x00000060fcfc7812 */ /* 0x000fc800078e3cff */
[C---:B------:R-:W-:Y:S02]  /*26200*/  IADD3 R0, R252.reuse, 0x100000, RZ ;  /* 0x00100000fc007810 */ /* 0x040fe40007ffe0ff */
[----:B------:R-:W-:Y:S01]  /*26210*/  IADD3 R20, R252, 0x100000, RZ ;  /* 0x00100000fc147810 */ /* 0x000fe20007ffe0ff */
[----:B--2---:R-:W-:-:S05]  /*26220*/  IMAD.WIDE R18, R2, 0x4, R18 ;  /* 0x0000000402127825 */ /* 0x004fca00078e0212 */
[----:B------:R1:W-:Y:S01]  /*26230*/  LDGSTS.E [R0+-0x60600], [R18.64], !P1 ;  /* 0x9fa0000012007fae */ /* 0x0003e2000c921844 */
[----:B---3--:R-:W-:-:S04]  /*26240*/  IMAD.WIDE R16, R2, 0x4, R16 ;  /* 0x0000000402107825 */ /* 0x008fc800078e0210 */
[----:B----4-:R-:W-:Y:S01]  /*26250*/  IMAD.WIDE R14, R2, 0x4, R14 ;  /* 0x00000004020e7825 */ /* 0x010fe200078e020e */
[----:B------:R5:W-:Y:S04]  /*26260*/  LDGSTS.E [R20+-0x60400], [R16.64], !P1 ;  /* 0x9fc0000010147fae */ /* 0x000be8000c921844 */
[----:B------:R1:W-:Y:S04]  /*26270*/  LDGSTS.E [R0+-0x60200], [R14.64], !P1 ;  /* 0x9fe000000e007fae */ /* 0x0003e8000c921844 */
[----:B------:R-:W0:Y:S01]  /*26280*/  LDGDEPBAR ;  /* 0x00000000000079af */ /* 0x000e220000000000 */
[----:B-----5:R-:W-:-:S02]  /*26290*/  IADD3 R20, R21, 0x100000, RZ ;  /* 0x0010000015147810 */ /* 0x020fc40007ffe0ff */
[----:B-1----:R-:W-:Y:S01]  /*262a0*/  IADD3 R0, R21, 0x100000, RZ ;  /* 0x0010000015007810 */ /* 0x002fe20007ffe0ff */
[----:B------:R-:W-:-:S04]  /*262b0*/  IMAD.WIDE R36, R3, 0x4, R30 ;  /* 0x0000000403247825 */ /* 0x000fc800078e021e */
[C---:B------:R-:W-:Y:S01]  /*262c0*/  IMAD.WIDE R34, R3.reuse, 0x4, R24 ;  /* 0x0000000403227825 */ /* 0x040fe200078e0218 */
[----:B------:R1:W-:Y:S04]  /*262d0*/  LDGSTS.E [R20+-0x20000], [R36.64], P2 ;  /* 0xe000000024147fae */ /* 0x0003e80009121844 */
[----:B------:R-:W2:Y:S04]  /*262e0*/  LDL.LU.64 R24, [R1+0xa70] ;  /* 0x000a700001187983 */ /* 0x000ea80000300a00 */
[----:B------:R-:W3:Y:S04]  /*262f0*/  LDL.LU.64 R30, [R1+0xa50] ;  /* 0x000a5000011e7983 */ /* 0x000ee80000300a00 */
[----:B------:R1:W-:Y:S04]  /*26300*/  STL.64 [R1+0x1940], R36 ;  /* 0x0019402401007387 */ /* 0x0003e80000100a00 */
        /* <DEDUP_REMOVED lines=11> */
[----:B------:R-:W4:Y:S04]  /*263c0*/  LDL.LU.64 R248, [R1+0x9f0] ;  /* 0x0009f00001f87983 */ /* 0x000f280000300a00 */
[----:B------:R1:W-:Y:S01]  /*263d0*/  LDGSTS.E [R20+-0x1e000], [R36.64], P2 ;  /* 0xe200000024147fae */ /* 0x0003e20009121844 */
[----:B------:R-:W-:-:S03]  /*263e0*/  IMAD.WIDE R34, R3, 0x4, R250 ;  /* 0x0000000403227825 */ /* 0x000fc600078e02fa */
[----:B------:R-:W4:Y:S04]  /*263f0*/  LDL.LU.64 R250, [R1+0x9d0] ;  /* 0x0009d00001fa7983 */ /* 0x000f280000300a00 */
[----:B------:R1:W-:Y:S01]  /*26400*/  STL.64 [R1+0x18c0], R36 ;  /* 0x0018c02401007387 */ /* 0x0003e20000100a00 */
[----:B------:R-:W-:-:S03]  /*26410*/  IMAD.WIDE R32, R3, 0x4, R32 ;  /* 0x0000000403207825 */ /* 0x000fc600078e0220 */
[----:B------:R1:W-:Y:S04]  /*26420*/  STL.64 [R1+0x18a0], R34 ;  /* 0x0018a02201007387 */ /* 0x0003e80000100a00 */
[----:B------:R1:W-:Y:S02]  /*26430*/  LDGSTS.E [R0+-0x1d800], [R34.64], P2 ;  /* 0xe280000022007fae */ /* 0x0003e40009121844 */
[C---:B-1----:R-:W-:Y:S02]  /*26440*/  IMAD.WIDE R36, R3.reuse, 0x4, R26 ;  /* 0x0000000403247825 */ /* 0x042fe400078e021a */
[----:B------:R-:W4:Y:S04]  /*26450*/  LDL.LU.64 R26, [R1+0x9b0] ;  /* 0x0009b000011a7983 */ /* 0x000f280000300a00 */
[----:B------:R2:W-:Y:S04]  /*26460*/  LDGSTS.E [R20+-0x1d000], [R36.64], P2 ;  /* 0xe300000024147fae */ /* 0x0005e80009121844 */
[----:B------:R-:W4:Y:S04]  /*26470*/  LDL.LU.64 R34, [R1+0x990] ;  /* 0x0009900001227983 */ /* 0x000f280000300a00 */
[----:B------:R-:W-:Y:S04]  /*26480*/  STL.64 [R1+0x1880], R36 ;  /* 0x0018802401007387 */ /* 0x000fe80000100a00 */
[----:B------:R1:W-:Y:S04]  /*26490*/  STL.64 [R1+0x1860], R32 ;  /* 0x0018602001007387 */ /* 0x0003e80000100a00 */
[----:B------:R1:W-:Y:S04]  /*264a0*/  LDGSTS.E [R0+-0x1c800], [R32.64], P2 ;  /* 0xe380000020007fae */ /* 0x0003e80009121844 */
[----:B-1----:R-:W4:Y:S01]  /*264b0*/  LDL.LU.64 R32, [R1+0x970] ;  /* 0x0009700001207983 */ /* 0x002f220000300a00 */
[----:B--2---:R-:W-:-:S03]  /*264c0*/  IMAD.WIDE R36, R3, 0x4, R24 ;  /* 0x0000000403247825 */ /* 0x004fc600078e0218 */
[----:B------:R-:W2:Y:S01]  /*264d0*/  LDL.LU.64 R24, [R1+0x950] ;  /* 0x0009500001187983 */ /* 0x000ea20000300a00 */
[----:B---3--:R-:W-:-:S03]  /*264e0*/  IMAD.WIDE R30, R3, 0x4, R30 ;  /* 0x00000004031e7825 */ /* 0x008fc600078e021e */
[----:B------:R5:W-:Y:S04]  /*264f0*/  STL.64 [R1+0x1840], R36 ;  /* 0x0018402401007387 */ /* 0x000be80000100a00 */
[----:B------:R5:W-:Y:S04]  /*26500*/  LDGSTS.E [R20+-0x1c000], [R36.64], P2 ;  /* 0xe400000024147fae */ /* 0x000be80009121844 */
[----:B------:R1:W-:Y:S04]  /*26510*/  STL.64 [R1+0x1820], R30 ;  /* 0x0018201e01007387 */ /* 0x0003e80000100a00 */
[----:B------:R1:W-:Y:S01]  /*26520*/  LDGSTS.E [R0+-0x1b800], [R30.64], P2 ;  /* 0xe48000001e007fae */ /* 0x0003e20009121844 */
[----:B-----5:R-:W-:-:S03]  /*26530*/  IMAD.WIDE R36, R3, 0x4, R22 ;  /* 0x0000000403247825 */ /* 0x020fc600078e0216 */
[----:B-1----:R-:W3:Y:S04]  /*26540*/  LDL.LU.64 R30, [R1+0x7a8] ;  /* 0x0007a800011e7983 */ /* 0x002ee80000300a00 */
[----:B------:R-:W5:Y:S01]  /*26550*/  LDL.LU.64 R22, [R1+0x788] ;  /* 0x0007880001167983 */ /* 0x000f620000300a00 */
[----:B----4-:R-:W-:-:S03]  /*26560*/  IMAD.WIDE R28, R3, 0x4, R28 ;  /* 0x00000004031c7825 */ /* 0x010fc600078e021c */
[----:B------:R-:W-:Y:S04]  /*26570*/  STL.64 [R1+0x1800], R36 ;  /* 0x0018002401007387 */ /* 0x000fe80000100a00 */
[----:B------:R1:W-:Y:S04]  /*26580*/  LDGSTS.E [R20+-0x1b000], [R36.64], P2 ;  /* 0xe500000024147fae */ /* 0x0003e80009121844 */
[----:B------:R4:W-:Y:S04]  /*26590*/  STL.64 [R1+0x17e0], R28 ;  /* 0x0017e01c01007387 */ /* 0x0009e80000100a00 */
[----:B------:R4:W-:Y:S01]  /*265a0*/  LDGSTS.E [R0+-0x1a800], [R28.64], P2 ;  /* 0xe58000001c007fae */ /* 0x0009e20009121844 */
[----:B------:R-:W-:-:S03]  /*265b0*/  IMAD.WIDE R38, R3, 0x4, R248 ;  /* 0x0000000403267825 */ /* 0x000fc600078e02f8 */
[----:B----4-:R-:W4:Y:S04]  /*265c0*/  LDL.LU.64 R28, [R1+0x768] ;  /* 0x00076800011c7983 */ /* 0x010f280000300a00 */
[----:B------:R-:W4:Y:S01]  /*265d0*/  LDL.LU.64 R248, [R1+0x748] ;  /* 0x0007480001f87983 */ /* 0x000f220000300a00 */
[----:B-1----:R-:W-:-:S03]  /*265e0*/  IMAD.WIDE R36, R3, 0x4, R250 ;  /* 0x0000000403247825 */ /* 0x002fc600078e02fa */
[----:B------:R-:W-:Y:S04]  /*265f0*/  STL.64 [R1+0x17c0], R38 ;  /* 0x0017c02601007387 */ /* 0x000fe80000100a00 */
[----:B------:R1:W-:Y:S04]  /*26600*/  LDGSTS.E [R20+-0x1a000], [R38.64], P2 ;  /* 0xe600000026147fae */ /* 0x0003e80009121844 */
[----:B------:R1:W-:Y:S04]  /*26610*/  STL.64 [R1+0x17a0], R36 ;  /* 0x0017a02401007387 */ /* 0x0003e80000100a00 */
[----:B------:R1:W-:Y:S04]  /*26620*/  LDGSTS.E [R0+-0x19800], [R36.64], P2 ;  /* 0xe680000024007fae */ /* 0x0003e80009121844 */
[----:B------:R-:W4:Y:S01]  /*26630*/  LDL.LU.64 R250, [R1+0x728] ;  /* 0x0007280001fa7983 */ /* 0x000f220000300a00 */
[----:B-1----:R-:W-:-:S03]  /*26640*/  IMAD.WIDE R36, R3, 0x4, R26 ;  /* 0x0000000403247825 */ /* 0x002fc600078e021a */
[----:B------:R-:W4:Y:S01]  /*26650*/  LDL.LU.64 R26, [R1+0x710] ;  /* 0x00071000011a7983 */ /* 0x000f220000300a00 */
[----:B------:R-:W-:-:S03]  /*26660*/  IMAD.WIDE R34, R3, 0x4, R34 ;  /* 0x0000000403227825 */ /* 0x000fc600078e0222 */
[----:B------:R1:W-:Y:S04]  /*26670*/  STL.64 [R1+0x1780], R36 ;  /* 0x0017802401007387 */ /* 0x0003e80000100a00 */
[----:B------:R1:W-:Y:S04]  /*26680*/  LDGSTS.E [R20+-0x19000], [R36.64], P2 ;  /* 0xe700000024147fae */ /* 0x0003e80009121844 */
[----:B------:R2:W-:Y:S04]  /*26690*/  STL.64 [R1+0x1760], R34 ;  /* 0x0017602201007387 */ /* 0x0005e80000100a00 */
[----:B------:R2:W-:Y:S01]  /*266a0*/  LDGSTS.E [R0+-0x18800], [R34.64], P2 ;  /* 0xe780000022007fae */ /* 0x0005e20009121844 */
[----:B-1----:R-:W-:-:S05]  /*266b0*/  IMAD.WIDE R36, R3, 0x4, R32 ;  /* 0x0000000403247825 */ /* 0x002fca00078e0220 */
[----:B------:R3:W-:Y:S01]  /*266c0*/  LDGSTS.E [R20+-0x18000], [R36.64], P2 ;  /* 0xe800000024147fae */ /* 0x0007e20009121844 */
[----:B--2---:R-:W-:-:S03]  /*266d0*/  IMAD.WIDE R34, R3, 0x4, R24 ;  /* 0x0000000403227825 */ /* 0x004fc600078e0218 */
[----:B------:R-:W2:Y:S04]  /*266e0*/  LDL.LU.64 R24, [R1+0x708] ;  /* 0x0007080001187983 */ /* 0x000ea80000300a00 */
[----:B------:R-:W2:Y:S04]  /*266f0*/  LDL.LU.64 R32, [R1+0x6f8] ;  /* 0x0006f80001207983 */ /* 0x000ea80000300a00 */
[----:B------:R3:W-:Y:S04]  /*26700*/  STL.64 [R1+0x1740], R36 ;  /* 0x0017402401007387 */ /* 0x0007e80000100a00 */
[----:B------:R5:W-:Y:S04]  /*26710*/  STL.64 [R1+0x1720], R34 ;  /* 0x0017202201007387 */ /* 0x000be80000100a00 */
[----:B------:R5:W-:Y:S01]  /*26720*/  LDGSTS.E [R0+-0x17800], [R34.64], P2 ;  /* 0xe880000022007fae */ /* 0x000be20009121844 */
[----:B---3--:R-:W-:-:S04]  /*26730*/  IMAD.WIDE R36, R3, 0x4, R30 ;  /* 0x0000000403247825 */ /* 0x008fc800078e021e */
[C---:B-----5:R-:W-:Y:S01]  /*26740*/  IMAD.WIDE R34, R3.reuse, 0x4, R22 ;  /* 0x0000000403227825 */ /* 0x060fe200078e0216 */
[----:B------:R1:W-:Y:S04]  /*26750*/  LDGSTS.E [R20+-0x17000], [R36.64], P2 ;  /* 0xe900000024147fae */ /* 0x0003e80009121844 */
[----:B------:R-:W3:Y:S04]  /*26760*/  LDL.LU.64 R22, [R1+0x6e8] ;  /* 0x0006e80001167983 */ /* 0x000ee80000300a00 */
[----:B------:R-:W5:Y:S04]  /*26770*/  LDL.LU.64 R30, [R1+0x6d0] ;  /* 0x0006d000011e7983 */ /* 0x000f680000300a00 */
[----:B------:R-:W-:Y:S04]  /*26780*/  STL.64 [R1+0x1700], R36 ;  /* 0x0017002401007387 */ /* 0x000fe80000100a00 */
[----:B------:R4:W-:Y:S04]  /*26790*/  STL.64 [R1+0x16e0], R34 ;  /* 0x0016e02201007387 */ /* 0x0009e80000100a00 */
[----:B------:R4:W-:Y:S02]  /*267a0*/  LDGSTS.E [R0+-0x16800], [R34.64], P2 ;  /* 0xe980000022007fae */ /* 0x0009e40009121844 */
[----:B----4-:R-:W-:-:S02]  /*267b0*/  IMAD.WIDE R34, R3, 0x4, R248 ;  /* 0x0000000403227825 */ /* 0x010fc400078e02f8 */
[----:B------:R-:W4:Y:S02]  /*267c0*/  LDL.LU.64 R248, [R1+0x6b8] ;  /* 0x0006b80001f87983 */ /* 0x000f240000300a00 */
[C---:B-1----:R-:W-:Y:S02]  /*267d0*/  IMAD.WIDE R36, R3.reuse, 0x4, R28 ;  /* 0x0000000403247825 */ /* 0x042fe400078e021c */
[----:B------:R-:W4:Y:S04]  /*267e0*/  LDL.LU.64 R28, [R1+0x6a0] ;  /* 0x0006a000011c7983 */ /* 0x000f280000300a00 */
[----:B------:R1:W-:Y:S04]  /*267f0*/  STL.64 [R1+0x16c0], R36 ;  /* 0x0016c02401007387 */ /* 0x0003e80000100a00 */
[----:B------:R1:W-:Y:S04]  /*26800*/  LDGSTS.E [R20+-0x16000], [R36.64], P2 ;  /* 0xea00000024147fae */ /* 0x0003e80009121844 */
[----:B------:R1:W-:Y:S04]  /*26810*/  STL.64 [R1+0x16a0], R34 ;  /* 0x0016a02201007387 */ /* 0x0003e80000100a00 */
[----:B------:R1:W-:Y:S02]  /*26820*/  LDGSTS.E [R0+-0x15800], [R34.64], P2 ;  /* 0xea80000022007fae */ /* 0x0003e40009121844 */
[----:B-1----:R-:W-:-:S05]  /*26830*/  IMAD.WIDE R36, R3, 0x4, R250 ;  /* 0x0000000403247825 */ /* 0x002fca00078e02fa */
[----:B------:R2:W-:Y:S01]  /*26840*/  LDGSTS.E [R20+-0x15000], [R36.64], P2 ;  /* 0xeb00000024147fae */ /* 0x0005e20009121844 */
[----:B------:R-:W-:-:S03]  /*26850*/  IMAD.WIDE R34, R3, 0x4, R26 ;  /* 0x0000000403227825 */ /* 0x000fc600078e021a */
[----:B------:R-:W4:Y:S04]  /*26860*/  LDL.LU.64 R26, [R1+0x688] ;  /* 0x00068800011a7983 */ /* 0x000f280000300a00 */
[----:B------:R-:W4:Y:S04]  /*26870*/  LDL.LU.64 R250, [R1+0x670] ;  /* 0x0006700001fa7983 */ /* 0x000f280000300a00 */
[----:B------:R2:W-:Y:S04]  /*26880*/  STL.64 [R1+0x1680], R36 ;  /* 0x0016802401007387 */ /* 0x0005e80000100a00 */
[----:B------:R-:W4:Y:S04]  /*26890*/  LDL R252, [R1+0x215c] ;  /* 0x00215c0001fc7983 */ /* 0x000f280000100800 */
[----:B------:R1:W-:Y:S04]  /*268a0*/  STL.64 [R1+0x1660], R34 ;  /* 0x0016602201007387 */ /* 0x0003e80000100a00 */
[----:B------:R1:W-:Y:S01]  /*268b0*/  LDGSTS.E [R0+-0x14800], [R34.64], P2 ;  /* 0xeb80000022007fae */ /* 0x0003e20009121844 */
[----:B--2---:R-:W-:-:S03]  /*268c0*/  IMAD.WIDE R36, R3, 0x4, R24 ;  /* 0x0000000403247825 */ /* 0x004fc600078e0218 */
[----:B------:R-:W2:Y:S01]  /*268d0*/  LDL.LU.64 R24, [R1+0xb60] ;  /* 0x000b600001187983 */ /* 0x000ea20000300a00 */
[----:B-1----:R-:W-:-:S03]  /*268e0*/  IMAD.WIDE R34, R3, 0x4, R32 ;  /* 0x0000000403227825 */ /* 0x002fc600078e0220 */
[----:B------:R-:W2:Y:S04]  /*268f0*/  LDL.LU.64 R32, [R1+0xb48] ;  /* 0x000b480001207983 */ /* 0x000ea80000300a00 */
[----:B------:R3:W-:Y:S04]  /*26900*/  STL.64 [R1+0x1640], R36 ;  /* 0x0016402401007387 */ /* 0x0007e80000100a00 */
[----:B------:R3:W-:Y:S04]  /*26910*/  LDGSTS.E [R20+-0x14000], [R36.64], P2 ;  /* 0xec00000024147fae */ /* 0x0007e80009121844 */
[----:B------:R5:W-:Y:S04]  /*26920*/  STL.64 [R1+0x1620], R34 ;  /* 0x0016202201007387 */ /* 0x000be80000100a00 */
[----:B------:R5:W-:Y:S01]  /*26930*/  LDGSTS.E [R0+-0x13800], [R34.64], P2 ;  /* 0xec80000022007fae */ /* 0x000be20009121844 */
[----:B---3--:R-:W-:-:S03]  /*26940*/  IMAD.WIDE R36, R3, 0x4, R22 ;  /* 0x0000000403247825 */ /* 0x008fc600078e0216 */
[----:B------:R-:W3:Y:S01]  /*26950*/  LDL.LU.64 R22, [R1+0xb28] ;  /* 0x000b280001167983 */ /* 0x000ee20000300a00 */
[----:B-----5:R-:W-:-:S03]  /*26960*/  IMAD.WIDE R34, R3, 0x4, R30 ;  /* 0x0000000403227825 */ /* 0x020fc600078e021e */
[----:B------:R-:W5:Y:S04]  /*26970*/  LDL.LU.64 R30, [R1+0xb08] ;  /* 0x000b0800011e7983 */ /* 0x000f680000300a00 */
[----:B------:R4:W-:Y:S04]  /*26980*/  STL.64 [R1+0x1600], R36 ;  /* 0x0016002401007387 */ /* 0x0009e80000100a00 */
[----:B------:R4:W-:Y:S04]  /*26990*/  LDGSTS.E [R20+-0x13000], [R36.64], P2 ;  /* 0xed00000024147fae */ /* 0x0009e80009121844 */
[----:B------:R1:W-:Y:S04]  /*269a0*/  STL.64 [R1+0x15e0], R34 ;  /* 0x0015e02201007387 */ /* 0x0003e80000100a00 */
[----:B------:R1:W-:Y:S01]  /*269b0*/  LDGSTS.E [R0+-0x12800], [R34.64], P2 ;  /* 0xed80000022007fae */ /* 0x0003e20009121844 */
[----:B----4-:R-:W-:-:S03]  /*269c0*/  IMAD.WIDE R36, R3, 0x4, R248 ;  /* 0x0000000403247825 */ /* 0x010fc600078e02f8 */
[----:B------:R-:W4:Y:S01]  /*269d0*/  LDL.LU.64 R248, [R1+0xae8] ;  /* 0x000ae80001f87983 */ /* 0x000f220000300a00 */
[----:B-1----:R-:W-:-:S03]  /*269e0*/  IMAD.WIDE R34, R3, 0x4, R28 ;  /* 0x0000000403227825 */ /* 0x002fc600078e021c */
[----:B------:R-:W4:Y:S04]  /*269f0*/  LDL.LU.64 R28, [R1+0xac8] ;  /* 0x000ac800011c7983 */ /* 0x000f280000300a00 */
[----:B------:R1:W-:Y:S04]  /*26a00*/  STL.64 [R1+0x15c0], R36 ;  /* 0x0015c02401007387 */ /* 0x0003e80000100a00 */
[----:B------:R1:W-:Y:S04]  /*26a10*/  LDGSTS.E [R20+-0x12000], [R36.64], P2 ;  /* 0xee00000024147fae */ /* 0x0003e80009121844 */
[----:B------:R1:W-:Y:S04]  /*26a20*/  STL.64 [R1+0x15a0], R34 ;  /* 0x0015a02201007387 */ /* 0x0003e80000100a00 */
[----:B------:R1:W-:Y:S02]  /*26a30*/  LDGSTS.E [R0+-0x11800], [R34.64], P2 ;  /* 0xee80000022007fae */ /* 0x0003e40009121844 */
[----:B-1----:R-:W-:-:S02]  /*26a40*/  IMAD.WIDE R36, R3, 0x4, R26 ;  /* 0x0000000403247825 */ /* 0x002fc400078e021a */
[----:B------:R-:W4:Y:S02]  /*26a50*/  LDL.LU.64 R26, [R1+0xaa8] ;  /* 0x000aa800011a7983 */ /* 0x000f240000300a00 */
[----:B------:R-:W-:Y:S02]  /*26a60*/  IMAD.WIDE R34, R3, 0x4, R250 ;  /* 0x0000000403227825 */ /* 0x000fe400078e02fa */
[----:B------:R-:W4:Y:S04]  /*26a70*/  LDL.LU.64 R250, [R1+0xa88] ;  /* 0x000a880001fa7983 */ /* 0x000f280000300a00 */
[----:B------:R2:W-:Y:S04]  /*26a80*/  STL.64 [R1+0x1580], R36 ;  /* 0x0015802401007387 */ /* 0x0005e80000100a00 */
[----:B------:R1:W-:Y:S04]  /*26a90*/  LDGSTS.E [R20+-0x11000], [R36.64], P2 ;  /* 0xef00000024147fae */ /* 0x0003e80009121844 */
[----:B------:R2:W-:Y:S04]  /*26aa0*/  STL.64 [R1+0x1548], R34 ;  /* 0x0015482201007387 */ /* 0x0005e80000100a00 */
[----:B------:R1:W-:Y:S02]  /*26ab0*/  LDGSTS.E [R0+-0x10800], [R34.64], P2 ;  /* 0xef80000022007fae */ /* 0x0003e40009121844 */
[----:B-1----:R-:W-:-:S02]  /*26ac0*/  IADD3 R20, R252, 0x100000, RZ ;  /* 0x00100000fc147810 */ /* 0x002fc40007ffe0ff */
[----:B------:R-:W-:Y:S01]  /*26ad0*/  IADD3 R0, R252, 0x100000, RZ ;  /* 0x00100000fc007810 */ /* 0x000fe20007ffe0ff */
[C---:B--2---:R-:W-:Y:S02]  /*26ae0*/  IMAD.WIDE R36, R3.reuse, 0x4, R24 ;  /* 0x0000000403247825 */ /* 0x044fe400078e0218 */
[----:B------:R-:W2:Y:S02]  /*26af0*/  LDL.LU.64 R24, [R1+0xa68] ;  /* 0x000a680001187983 */ /* 0x000ea40000300a00 */
[C---:B------:R-:W-:Y:S02]  /*26b00*/  IMAD.WIDE R34, R3.reuse, 0x4, R32 ;  /* 0x0000000403227825 */ /* 0x040fe400078e0220 */
        /* <DEDUP_REMOVED lines=18> */
[----:B------:R1:W-:Y:S04]  /*26c30*/  STL.64 [R1+0x1898], R34 ;  /* 0x0018982201007387 */ /* 0x0003e80000100a00 */
[----:B------:R1:W-:Y:S04]  /*26c40*/  LDGSTS.E [R20+-0x1de00], [R36.64], P2 ;  /* 0xe220000024147fae */ /* 0x0003e80009121844 */
[----:B------:R1:W-:Y:S01]  /*26c50*/  LDGSTS.E [R0+-0x1d600], [R34.64], P2 ;  /* 0xe2a0000022007fae */ /* 0x0003e20009121844 */
[----:B------:R-:W-:-:S03]  /*26c60*/  IMAD.WIDE R38, R3, 0x4, R26 ;  /* 0x0000000403267825 */ /* 0x000fc600078e021a */
[----:B------:R-:W4:Y:S01]  /*26c70*/  LDL.LU.64 R26, [R1+0x9a8] ;  /* 0x0009a800011a7983 */ /* 0x000f220000300a00 */
[----:B-1----:R-:W-:-:S03]  /*26c80*/  IMAD.WIDE R36, R3, 0x4, R250 ;  /* 0x0000000403247825 */ /* 0x002fc600078e02fa */
[----:B------:R-:W4:Y:S04]  /*26c90*/  LDL.LU.64 R34, [R1+0x988] ;  /* 0x0009880001227983 */ /* 0x000f280000300a00 */
[----:B------:R-:W-:Y:S04]  /*26ca0*/  STL.64 [R1+0x1878], R38 ;  /* 0x0018782601007387 */ /* 0x000fe80000100a00 */
[----:B------:R1:W-:Y:S04]  /*26cb0*/  LDGSTS.E [R20+-0x1ce00], [R38.64], P2 ;  /* 0xe320000026147fae */ /* 0x0003e80009121844 */
[----:B------:R2:W-:Y:S04]  /*26cc0*/  STL.64 [R1+0x1858], R36 ;  /* 0x0018582401007387 */ /* 0x0005e80000100a00 */
[----:B------:R2:W-:Y:S04]  /*26cd0*/  LDGSTS.E [R0+-0x1c600], [R36.64], P2 ;  /* 0xe3a0000024007fae */ /* 0x0005e80009121844 */
[----:B------:R-:W4:Y:S01]  /*26ce0*/  LDL.LU.64 R250, [R1+0x968] ;  /* 0x0009680001fa7983 */ /* 0x000f220000300a00 */
[----:B--2---:R-:W-:-:S03]  /*26cf0*/  IMAD.WIDE R36, R3, 0x4, R24 ;  /* 0x0000000403247825 */ /* 0x004fc600078e0218 */
[----:B------:R-:W2:Y:S01]  /*26d00*/  LDL.LU.64 R24, [R1+0x948] ;  /* 0x0009480001187983 */ /* 0x000ea20000300a00 */
[----:B------:R-:W-:-:S03]  /*26d10*/  IMAD.WIDE R32, R3, 0x4, R32 ;  /* 0x0000000403207825 */ /* 0x000fc600078e0220 */
[----:B------:R-:W-:Y:S04]  /*26d20*/  STL.64 [R1+0x1838], R36 ;  /* 0x0018382401007387 */ /* 0x000fe80000100a00 */
[----:B------:R3:W-:Y:S04]  /*26d30*/  LDGSTS.E [R20+-0x1be00], [R36.64], P2 ;  /* 0xe420000024147fae */ /* 0x0007e80009121844 */
[----:B------:R1:W-:Y:S04]  /*26d40*/  STL.64 [R1+0x1818], R32 ;  /* 0x0018182001007387 */ /* 0x0003e80000100a00 */
[----:B------:R1:W-:Y:S04]  /*26d50*/  LDGSTS.E [R0+-0x1b600], [R32.64], P2 ;  /* 0xe4a0000020007fae */ /* 0x0003e80009121844 */
[----:B-1----:R-:W2:Y:S01]  /*26d60*/  LDL.LU.64 R32, [R1+0x7a0] ;  /* 0x0007a00001207983 */ /* 0x002ea20000300a00 */
[----:B---3--:R-:W-:-:S03]  /*26d70*/  IMAD.WIDE R36, R3, 0x4, R22 ;  /* 0x0000000403247825 */ /* 0x008fc600078e0216 */
[----:B------:R-:W3:Y:S01]  /*26d80*/  LDL.LU.64 R22, [R1+0x780] ;  /* 0x0007800001167983 */ /* 0x000ee20000300a00 */
[----:B-----5:R-:W-:-:S03]  /*26d90*/  IMAD.WIDE R30, R3, 0x4, R30 ;  /* 0x00000004031e7825 */ /* 0x020fc600078e021e */
[----:B------:R4:W-:Y:S04]  /*26da0*/  STL.64 [R1+0x17f8], R36 ;  /* 0x0017f82401007387 */ /* 0x0009e80000100a00 */
[----:B------:R4:W-:Y:S04]  /*26db0*/  LDGSTS.E [R20+-0x1ae00], [R36.64], P2 ;  /* 0xe520000024147fae */ /* 0x0009e80009121844 */
[----:B------:R1:W-:Y:S04]  /*26dc0*/  STL.64 [R1+0x17d8], R30 ;  /* 0x0017d81e01007387 */ /* 0x0003e80000100a00 */
[----:B------:R1:W-:Y:S01]  /*26dd0*/  LDGSTS.E [R0+-0x1a600], [R30.64], P2 ;  /* 0xe5a000001e007fae */ /* 0x0003e20009121844 */
[----:B----4-:R-:W-:-:S03]  /*26de0*/  IMAD.WIDE R36, R3, 0x4, R248 ;  /* 0x0000000403247825 */ /* 0x010fc600078e02f8 */
[----:B-1----:R-:W4:Y:S04]  /*26df0*/  LDL.LU.64 R30, [R1+0x760] ;  /* 0x00076000011e7983 */ /* 0x002f280000300a00 */
[----:B------:R-:W5:Y:S01]  /*26e00*/  LDL.LU.64 R248, [R1+0x740] ;  /* 0x0007400001f87983 */ /* 0x000f620000300a00 */
[----:B------:R-:W-:-:S03]  /*26e10*/  IMAD.WIDE R28, R3, 0x4, R28 ;  /* 0x00000004031c7825 */ /* 0x000fc600078e021c */
[----:B------:R-:W-:Y:S04]  /*26e20*/  STL.64 [R1+0x17b8], R36 ;  /* 0x0017b82401007387 */ /* 0x000fe80000100a00 */
[----:B------:R1:W-:Y:S04]  /*26e30*/  LDGSTS.E [R20+-0x19e00], [R36.64], P2 ;  /* 0xe620000024147fae */ /* 0x0003e80009121844 */
[----:B------:R1:W-:Y:S04]  /*26e40*/  STL.64 [R1+0x1798], R28 ;  /* 0x0017981c01007387 */ /* 0x0003e80000100a00 */
[----:B------:R1:W-:Y:S04]  /*26e50*/  LDGSTS.E [R0+-0x19600], [R28.64], P2 ;  /* 0xe6a000001c007fae */ /* 0x0003e80009121844 */
[----:B-1----:R-:W4:Y:S01]  /*26e60*/  LDL.LU.64 R28, [R1+0x720] ;  /* 0x00072000011c7983 */ /* 0x002f220000300a00 */
[----:B------:R-:W-:-:S03]  /*26e70*/  IMAD.WIDE R36, R3, 0x4, R26 ;  /* 0x0000000403247825 */ /* 0x000fc600078e021a */
        /* <DEDUP_REMOVED lines=14> */
[----:B-1----:R-:W-:-:S05]  /*26f60*/  IMAD.WIDE R36, R3, 0x4, R32 ;  /* 0x0000000403247825 */ /* 0x002fca00078e0220 */
[----:B------:R4:W-:Y:S01]  /*26f70*/  LDGSTS.E [R20+-0x16e00], [R36.64], P2 ;  /* 0xe920000024147fae */ /* 0x0009e20009121844 */
[----:B---3--:R-:W-:-:S03]  /*26f80*/  IMAD.WIDE R34, R3, 0x4, R22 ;  /* 0x0000000403227825 */ /* 0x008fc600078e0216 */
[----:B------:R-:W3:Y:S04]  /*26f90*/  LDL.LU.64 R22, [R1+0x568] ;  /* 0x0005680001167983 */ /* 0x000ee80000300a00 */
[----:B------:R-:W3:Y:S04]  /*26fa0*/  LDL.LU.64 R32, [R1+0x4b0] ;  /* 0x0004b00001207983 */ /* 0x000ee80000300a00 */
[----:B------:R-:W-:Y:S04]  /*26fb0*/  STL.64 [R1+0x16f8], R36 ;  /* 0x0016f82401007387 */ /* 0x000fe80000100a00 */
[----:B------:R5:W-:Y:S04]  /*26fc0*/  STL.64 [R1+0x16d8], R34 ;  /* 0x0016d82201007387 */ /* 0x000be80000100a00 */
[----:B------:R5:W-:Y:S02]  /*26fd0*/  LDGSTS.E [R0+-0x16600], [R34.64], P2 ;  /* 0xe9a0000022007fae */ /* 0x000be40009121844 */
[----:B-----5:R-:W-:-:S02]  /*26fe0*/  IMAD.WIDE R34, R3, 0x4, R248 ;  /* 0x0000000403227825 */ /* 0x020fc400078e02f8 */
[----:B------:R-:W5:Y:S02]  /*26ff0*/  LDL.LU.64 R248, [R1+0x458] ;  /* 0x0004580001f87983 */ /* 0x000f640000300a00 */
[C---:B----4-:R-:W-:Y:S02]  /*27000*/  IMAD.WIDE R36, R3.reuse, 0x4, R30 ;  /* 0x0000000403247825 */ /* 0x050fe400078e021e */
[----:B------:R-:W4:Y:S04]  /*27010*/  LDL.LU.64 R30, [R1+0x400] ;  /* 0x00040000011e7983 */ /* 0x000f280000300a00 */
[----:B------:R1:W-:Y:S04]  /*27020*/  STL.64 [R1+0x16b8], R36 ;  /* 0x0016b82401007387 */ /* 0x0003e80000100a00 */
[----:B------:R1:W-:Y:S04]  /*27030*/  LDGSTS.E [R20+-0x15e00], [R36.64], P2 ;  /* 0xea20000024147fae */ /* 0x0003e80009121844 */
[----:B------:R1:W-:Y:S04]  /*27040*/  STL.64 [R1+0x1698], R34 ;  /* 0x0016982201007387 */ /* 0x0003e80000100a00 */
[----:B------:R1:W-:Y:S02]  /*27050*/  LDGSTS.E [R0+-0x15600], [R34.64], P2 ;  /* 0xeaa0000022007fae */ /* 0x0003e40009121844 */
[----:B-1----:R-:W-:-:S02]  /*27060*/  IMAD.WIDE R36, R3, 0x4, R28 ;  /* 0x0000000403247825 */ /* 0x002fc400078e021c */
[----:B------:R-:W4:Y:S02]  /*27070*/  LDL.LU.64 R28, [R1+0x3a8] ;  /* 0x0003a800011c7983 */ /* 0x000f240000300a00 */
[C---:B------:R-:W-:Y:S02]  /*27080*/  IMAD.WIDE R34, R3.reuse, 0x4, R26 ;  /* 0x0000000403227825 */ /* 0x040fe400078e021a */
[----:B------:R2:W-:Y:S04]  /*27090*/  LDGSTS.E [R20+-0x14e00], [R36.64], P2 ;  /* 0xeb20000024147fae */ /* 0x0005e80009121844 */
        /* <DEDUP_REMOVED lines=15> */
[----:B-1----:R-:W-:-:S03]  /*27190*/  IMAD.WIDE R34, R3, 0x4, R32 ;  /* 0x0000000403227825 */ /* 0x002fc600078e0220 */
[----:B------:R-:W3:Y:S04]  /*271a0*/  LDL.LU.64 R32, [R1+0xb00] ;  /* 0x000b000001207983 */ /* 0x000ee80000300a00 */
[----:B------:R5:W-:Y:S04]  /*271b0*/  STL.64 [R1+0x15f8], R36 ;  /* 0x0015f82401007387 */ /* 0x000be80000100a00 */
[----:B------:R5:W-:Y:S04]  /*271c0*/  LDGSTS.E [R20+-0x12e00], [R36.64], P2 ;  /* 0xed20000024147fae */ /* 0x000be80009121844 */
[----:B------:R4:W-:Y:S04]  /*271d0*/  STL.64 [R1+0x15d8], R34 ;  /* 0x0015d82201007387 */ /* 0x0009e80000100a00 */
[----:B------:R4:W-:Y:S01]  /*271e0*/  LDGSTS.E [R0+-0x12600], [R34.64], P2 ;  /* 0xeda0000022007fae */ /* 0x0009e20009121844 */
[----:B-----5:R-:W-:-:S03]  /*271f0*/  IMAD.WIDE R36, R3, 0x4, R248 ;  /* 0x0000000403247825 */ /* 0x020fc600078e02f8 */
[----:B------:R-:W5:Y:S01]  /*27200*/  LDL.LU.64 R248, [R1+0xae0] ;  /* 0x000ae00001f87983 */ /* 0x000f620000300a00 */
[----:B----4-:R-:W-:-:S03]  /*27210*/  IMAD.WIDE R34, R3, 0x4, R30 ;  /* 0x0000000403227825 */ /* 0x010fc600078e021e */
[----:B------:R-:W4:Y:S04]  /*27220*/  LDL.LU.64 R30, [R1+0xac0] ;  /* 0x000ac000011e7983 */ /* 0x000f280000300a00 */
[----:B------:R1:W-:Y:S04]  /*27230*/  STL.64 [R1+0x15b8], R36 ;  /* 0x0015b82401007387 */ /* 0x0003e80000100a00 */
[----:B------:R1:W-:Y:S04]  /*27240*/  LDGSTS.E [R20+-0x11e00], [R36.64], P2 ;  /* 0xee20000024147fae */ /* 0x0003e80009121844 */
        /* <DEDUP_REMOVED lines=8> */
[----:B-1----:R-:W-:-:S03]  /*272d0*/  IADD3 R20, R21, 0x100000, RZ ;  /* 0x0010000015147810 */ /* 0x002fc60007ffe0ff */
[----:B------:R1:W-:Y:S04]  /*272e0*/  STL.64 [R1+0x1550], R34 ;  /* 0x0015502201007387 */ /* 0x0003e80000100a00 */
[----:B------:R1:W-:Y:S02]  /*272f0*/  LDGSTS.E [R0+-0x10600], [R34.64], P2 ;  /* 0xefa0000022007fae */ /* 0x0003e40009121844 */
[----:B-1----:R-:W-:Y:S01]  /*27300*/  IADD3 R0, R21, 0x100000, RZ ;  /* 0x0010000015007810 */ /* 0x002fe20007ffe0ff */
[C---:B--2---:R-:W-:Y:S02]  /*27310*/  IMAD.WIDE R36, R3.reuse, 0x4, R24 ;  /* 0x0000000403247825 */ /* 0x044fe400078e0218 */
[----:B------:R-:W2:Y:S02]  /*27320*/  LDL.LU.64 R24, [R1+0xa60] ;  /* 0x000a600001187983 */ /* 0x000ea40000300a00 */
[----:B------:R-:W-:-:S02]  /*27330*/  IMAD.WIDE R34, R3, 0x4, R250 ;  /* 0x0000000403227825 */ /* 0x000fc400078e02fa */
        /* <DEDUP_REMOVED lines=23> */
[----:B------:R-:W4:Y:S01]  /*274b0*/  LDL.LU.64 R34, [R1+0x980] ;  /* 0x0009800001227983 */ /* 0x000f220000300a00 */
[----:B------:R-:W-:-:S03]  /*274c0*/  IMAD.WIDE R26, R3, 0x4, R26 ;  /* 0x00000004031a7825 */ /* 0x000fc600078e021a */
[----:B------:R-:W-:Y:S04]  /*274d0*/  STL.64 [R1+0x1870], R36 ;  /* 0x0018702401007387 */ /* 0x000fe80000100a00 */
[----:B------:R1:W-:Y:S04]  /*274e0*/  LDGSTS.E [R20+-0x1cc00], [R36.64], P2 ;  /* 0xe340000024147fae */ /* 0x0003e80009121844 */
[----:B------:R1:W-:Y:S04]  /*274f0*/  STL.64 [R1+0x1850], R26 ;  /* 0x0018501a01007387 */ /* 0x0003e80000100a00 */
[----:B------:R1:W-:Y:S04]  /*27500*/  LDGSTS.E [R0+-0x1c400], [R26.64], P2 ;  /* 0xe3c000001a007fae */ /* 0x0003e80009121844 */
[----:B-1----:R-:W4:Y:S01]  /*27510*/  LDL.LU.64 R26, [R1+0x960] ;  /* 0x00096000011a7983 */ /* 0x002f220000300a00 */
[----:B--2---:R-:W-:-:S03]  /*27520*/  IMAD.WIDE R38, R3, 0x4, R24 ;  /* 0x0000000403267825 */ /* 0x004fc600078e0218 */
[----:B------:R-:W2:Y:S01]  /*27530*/  LDL.LU.64 R24, [R1+0x7b8] ;  /* 0x0007b80001187983 */ /* 0x000ea20000300a00 */
[----:B------:R-:W-:-:S03]  /*27540*/  IMAD.WIDE R36, R3, 0x4, R250 ;  /* 0x0000000403247825 */ /* 0x000fc600078e02fa */
[----:B------:R-:W-:Y:S04]  /*27550*/  STL.64 [R1+0x1830], R38 ;  /* 0x0018302601007387 */ /* 0x000fe80000100a00 */
[----:B------:R1:W-:Y:S04]  /*27560*/  LDGSTS.E [R20+-0x1bc00], [R38.64], P2 ;  /* 0xe440000026147fae */ /* 0x0003e80009121844 */
[----:B------:R3:W-:Y:S04]  /*27570*/  STL.64 [R1+0x1810], R36 ;  /* 0x0018102401007387 */ /* 0x0007e80000100a00 */
[----:B------:R3:W-:Y:S04]  /*27580*/  LDGSTS.E [R0+-0x1b400], [R36.64], P2 ;  /* 0xe4c0000024007fae */ /* 0x0007e80009121844 */
[----:B------:R-:W2:Y:S01]  /*27590*/  LDL.LU.64 R250, [R1+0x798] ;  /* 0x0007980001fa7983 */ /* 0x000ea20000300a00 */
[----:B---3--:R-:W-:-:S03]  /*275a0*/  IMAD.WIDE R36, R3, 0x4, R22 ;  /* 0x0000000403247825 */ /* 0x008fc600078e0216 */
[----:B------:R-:W3:Y:S01]  /*275b0*/  LDL.LU.64 R22, [R1+0x778] ;  /* 0x0007780001167983 */ /* 0x000ee20000300a00 */
[----:B------:R-:W-:-:S03]  /*275c0*/  IMAD.WIDE R32, R3, 0x4, R32 ;  /* 0x0000000403207825 */ /* 0x000fc600078e0220 */
[----:B------:R-:W-:Y:S04]  /*275d0*/  STL.64 [R1+0x17f0], R36 ;  /* 0x0017f02401007387 */ /* 0x000fe80000100a00 */
[----:B------:R5:W-:Y:S04]  /*275e0*/  LDGSTS.E [R20+-0x1ac00], [R36.64], P2 ;  /* 0xe540000024147fae */ /* 0x000be80009121844 */
[----:B------:R1:W-:Y:S04]  /*275f0*/  STL.64 [R1+0x17d0], R32 ;  /* 0x0017d02001007387 */ /* 0x0003e80000100a00 */
[----:B------:R1:W-:Y:S04]  /*27600*/  LDGSTS.E [R0+-0x1a400], [R32.64], P2 ;  /* 0xe5c0000020007fae */ /* 0x0003e80009121844 */
[----:B-1----:R-:W3:Y:S01]  /*27610*/  LDL.LU.64 R32, [R1+0x758] ;  /* 0x0007580001207983 */ /* 0x002ee20000300a00 */
[----:B-----5:R-:W-:-:S03]  /*27620*/  IMAD.WIDE R36, R3, 0x4, R248 ;  /* 0x0000000403247825 */ /* 0x020fc600078e02f8 */
        /* <DEDUP_REMOVED lines=17> */
[----:B--2---:R-:W-:-:S03]  /*27740*/  IMAD.WIDE R34, R3, 0x4, R24 ;  /* 0x0000000403227825 */ /* 0x004fc600078e0218 */
        /* <DEDUP_REMOVED lines=14> */
[C---:B-1----:R-:W-:Y:S02]  /*27830*/  IMAD.WIDE R36, R3.reuse, 0x4, R32 ;  /* 0x0000000403247825 */ /* 0x042fe400078e0220 */
        /* <DEDUP_REMOVED lines=8> */
[----:B------:R1:W-:Y:S04]  /*278c0*/  LDGSTS.E [R20+-0x14c00], [R36.64], P2 ;  /* 0xeb40000024147fae */ /* 0x0003e80009121844 */
[----:B------:R-:W4:Y:S04]  /*278d0*/  LDL.LU.64 R28, [R1+0x338] ;  /* 0x00033800011c7983 */ /* 0x000f280000300a00 */
[----:B------:R1:W-:Y:S04]  /*278e0*/  STL.64 [R1+0x1670], R36 ;  /* 0x0016702401007387 */ /* 0x0003e80000100a00 */
[----:B------:R-:W4:Y:S04]  /*278f0*/  LDL R252, [R1+0x2154] ;  /* 0x0021540001fc7983 */ /* 0x000f280000100800 */
        /* <DEDUP_REMOVED lines=26> */
[----:B----4-:R-:W-:-:S03]  /*27aa0*/  IMAD.WIDE R36, R3, 0x4, R30 ;  /* 0x0000000403247825 */ /* 0x010fc600078e021e */
[----:B------:R-:W4:Y:S04]  /*27ab0*/  LDL.LU.64 R30, [R1+0xa98] ;  /* 0x000a9800011e7983 */ /* 0x000f280000300a00 */
[----:B-1----:R-:W4:Y:S01]  /*27ac0*/  LDL.LU.64 R34, [R1+0xa78] ;  /* 0x000a780001227983 */ /* 0x002f220000300a00 */
[----:B------:R-:W-:-:S03]  /*27ad0*/  IMAD.WIDE R28, R3, 0x4, R28 ;  /* 0x00000004031c7825 */ /* 0x000fc600078e021c */
[----:B------:R1:W-:Y:S04]  /*27ae0*/  STL.64 [R1+0x1570], R36 ;  /* 0x0015702401007387 */ /* 0x0003e80000100a00 */
[----:B------:R1:W-:Y:S04]  /*27af0*/  LDGSTS.E [R20+-0x10c00], [R36.64], P2 ;  /* 0xef40000024147fae */ /* 0x0003e80009121844 */
[----:B------:R1:W-:Y:S04]  /*27b00*/  STL.64 [R1+0x1560], R28 ;  /* 0x0015601c01007387 */ /* 0x0003e80000100a00 */
[----:B------:R1:W-:Y:S02]  /*27b10*/  LDGSTS.E [R0+-0x10400], [R28.64], P2 ;  /* 0xefc000001c007fae */ /* 0x0003e40009121844 */
[C---:B-1----:R-:W-:Y:S01]  /*27b20*/  IADD3 R20, R252.reuse, 0x100000, RZ ;  /* 0x00100000fc147810 */ /* 0x042fe20007ffe0ff */
[----:B------:R-:W-:Y:S01]  /*27b30*/  IMAD.WIDE R36, R3, 0x4, R26 ;  /* 0x0000000403247825 */ /* 0x000fe200078e021a */
[----:B------:R-:W4:Y:S01]  /*27b40*/  LDL.LU.64 R28, [R1+0xa58] ;  /* 0x000a5800011c7983 */ /* 0x000f220000300a00 */
[----:B------:R-:W-:-:S03]  /*27b50*/  IADD3 R0, R252, 0x100000, RZ ;  /* 0x00100000fc007810 */ /* 0x000fc60007ffe0ff */
[----:B------:R-:W4:Y:S04]  /*27b60*/  LDL.LU.64 R26, [R1+0xa38] ;  /* 0x000a3800011a7983 */ /* 0x000f280000300a00 */
[----:B------:R-:W-:Y:S04]  /*27b70*/  STL.64 [R1+0x1928], R36 ;  /* 0x0019282401007387 */ /* 0x000fe80000100a00 */
[----:B------:R1:W-:Y:S01]  /*27b80*/  LDGSTS.E [R20+-0x1fa00], [R36.64], P2 ;  /* 0xe060000024147fae */ /* 0x0003e20009121844 */
[----:B--2---:R-:W-:-:S05]  /*27b90*/  IMAD.WIDE R24, R3, 0x4, R24 ;  /* 0x0000000403187825 */ /* 0x004fca00078e0218 */
[----:B------:R2:W-:Y:S04]  /*27ba0*/  STL.64 [R1+0x1908], R24 ;  /* 0x0019081801007387 */ /* 0x0005e80000100a00 */
[----:B------:R2:W-:Y:S04]  /*27bb0*/  LDGSTS.E [R0+-0x1f200], [R24.64], P2 ;  /* 0xe0e0000018007fae */ /* 0x0005e80009121844 */
[----:B--2---:R-:W2:Y:S01]  /*27bc0*/  LDL.LU.64 R24, [R1+0xa18] ;  /* 0x000a180001187983 */ /* 0x004ea20000300a00 */
[----:B---3--:R-:W-:-:S03]  /*27bd0*/  IMAD.WIDE R38, R3, 0x4, R22 ;  /* 0x0000000403267825 */ /* 0x008fc600078e0216 */
[----:B------:R-:W3:Y:S01]  /*27be0*/  LDL.LU.64 R22, [R1+0x9f8] ;  /* 0x0009f80001167983 */ /* 0x000ee20000300a00 */
[----:B-1----:R-:W-:-:S03]  /*27bf0*/  IMAD.WIDE R36, R3, 0x4, R250 ;  /* 0x0000000403247825 */ /* 0x002fc600078e02fa */
[----:B------:R-:W-:Y:S04]  /*27c00*/  STL.64 [R1+0x18e8], R38 ;  /* 0x0018e82601007387 */ /* 0x000fe80000100a00 */
[----:B------:R1:W-:Y:S04]  /*27c10*/  LDGSTS.E [R20+-0x1ea00], [R38.64], P2 ;  /* 0xe160000026147fae */ /* 0x0003e80009121844 */
[----:B------:R5:W-:Y:S04]  /*27c20*/  STL.64 [R1+0x18c8], R36 ;  /* 0x0018c82401007387 */ /* 0x000be80000100a00 */
[----:B------:R5:W-:Y:S04]  /*27c30*/  LDGSTS.E [R0+-0x1e200], [R36.64], P2 ;  /* 0xe1e0000024007fae */ /* 0x000be80009121844 */
[----:B------:R-:W3:Y:S01]  /*27c40*/  LDL.LU.64 R250, [R1+0x9d8] ;  /* 0x0009d80001fa7983 */ /* 0x000ee20000300a00 */
[----:B-----5:R-:W-:-:S03]  /*27c50*/  IMAD.WIDE R36, R3, 0x4, R248 ;  /* 0x0000000403247825 */ /* 0x020fc600078e02f8 */
[----:B------:R-:W5:Y:S01]  /*27c60*/  LDL.LU.64 R248, [R1+0x9b8] ;  /* 0x0009b80001f87983 */ /* 0x000f620000300a00 */
[----:B------:R-:W-:-:S03]  /*27c70*/  IMAD.WIDE R32, R3, 0x4, R32 ;  /* 0x0000000403207825 */ /* 0x000fc600078e0220 */
[----:B------:R4:W-:Y:S04]  /*27c80*/  STL.64 [R1+0x18a8], R36 ;  /* 0x0018a82401007387 */ /* 0x0009e80000100a00 */
[----:B------:R4:W-:Y:S04]  /*27c90*/  LDGSTS.E [R20+-0x1da00], [R36.64], P2 ;  /* 0xe260000024147fae */ /* 0x0009e80009121844 */
[----:B------:R1:W-:Y:S04]  /*27ca0*/  STL.64 [R1+0x1888], R32 ;  /* 0x0018882001007387 */ /* 0x0003e80000100a00 */
[----:B------:R1:W-:Y:S01]  /*27cb0*/  LDGSTS.E [R0+-0x1d200], [R32.64], P2 ;  /* 0xe2e0000020007fae */ /* 0x0003e20009121844 */
[----:B----4-:R-:W-:-:S03]  /*27cc0*/  IMAD.WIDE R36, R3, 0x4, R30 ;  /* 0x0000000403247825 */ /* 0x010fc600078e021e */
[----:B-1----:R-:W4:Y:S01]  /*27cd0*/  LDL.LU.64 R32, [R1+0x998] ;  /* 0x0009980001207983 */ /* 0x002f220000300a00 */
[----:B------:R-:W-:-:S03]  /*27ce0*/  IMAD.WIDE R34, R3, 0x4, R34 ;  /* 0x0000000403227825 */ /* 0x000fc600078e0222 */
        /* <DEDUP_REMOVED lines=13> */
[----:B--2---:R-:W-:-:S03]  /*27dc0*/  IMAD.WIDE R36, R3, 0x4, R24 ;  /* 0x0000000403247825 */ /* 0x004fc600078e0218 */
[----:B------:R-:W2:Y:S04]  /*27dd0*/  LDL.LU.64 R24, [R1+0x790] ;  /* 0x0007900001187983 */ /* 0x000ea80000300a00 */
[----:B------:R1:W-:Y:S01]  /*27de0*/  LDGSTS.E [R20+-0x1aa00], [R36.64], P2 ;  /* 0xe560000024147fae */ /* 0x0003e20009121844 */
[----:B---3--:R-:W-:-:S03]  /*27df0*/  IMAD.WIDE R34, R3, 0x4, R22 ;  /* 0x0000000403227825 */ /* 0x008fc600078e0216 */
[----:B------:R-:W3:Y:S04]  /*27e00*/  LDL.LU.64 R22, [R1+0x770] ;  /* 0x0007700001167983 */ /* 0x000ee80000300a00 */
[----:B------:R-:W-:Y:S04]  /*27e10*/  STL.64 [R1+0x17e8], R36 ;  /* 0x0017e82401007387 */ /* 0x000fe80000100a00 */
[----:B------:R5:W-:Y:S04]  /*27e20*/  STL.64 [R1+0x17c8], R34 ;  /* 0x0017c82201007387 */ /* 0x000be80000100a00 */
[----:B------:R5:W-:Y:S02]  /*27e30*/  LDGSTS.E [R0+-0x1a200], [R34.64], P2 ;  /* 0xe5e0000022007fae */ /* 0x000be40009121844 */
[----:B-----5:R-:W-:-:S02]  /*27e40*/  IMAD.WIDE R34, R3, 0x4, R248 ;  /* 0x0000000403227825 */ /* 0x020fc400078e02f8 */
[----:B------:R-:W5:Y:S02]  /*27e50*/  LDL.LU.64 R248, [R1+0x750] ;  /* 0x0007500001f87983 */ /* 0x000f640000300a00 */
[----:B-1----:R-:W-:-:S05]  /*27e60*/  IMAD.WIDE R36, R3, 0x4, R250 ;  /* 0x0000000403247825 */ /* 0x002fca00078e02fa */
[----:B------:R1:W-:Y:S04]  /*27e70*/  STL.64 [R1+0x17a8], R36 ;  /* 0x0017a82401007387 */ /* 0x0003e80000100a00 */
[----:B------:R1:W-:Y:S04]  /*27e80*/  STL.64 [R1+0x1788], R34 ;  /* 0x0017882201007387 */ /* 0x0003e80000100a00 */
[----:B------:R1:W-:Y:S04]  /*27e90*/  LDGSTS.E [R20+-0x19a00], [R36.64], P2 ;  /* 0xe660000024147fae */ /* 0x0003e80009121844 */
[----:B------:R-:W5:Y:S04]  /*27ea0*/  LDL.LU.64 R38, [R1+0x730] ;  /* 0x0007300001267983 */ /* 0x000f680000300a00 */
[----:B------:R4:W-:Y:S02]  /*27eb0*/  LDGSTS.E [R0+-0x19200], [R34.64], P2 ;  /* 0xe6e0000022007fae */ /* 0x0009e40009121844 */
[----:B----4-:R-:W-:-:S02]  /*27ec0*/  IMAD.WIDE R32, R3, 0x4, R32 ;  /* 0x0000000403207825 */ /* 0x010fc400078e0220 */
[----:B-1----:R-:W4:Y:S02]  /*27ed0*/  LDL.LU.64 R36, [R1+0x658] ;  /* 0x0006580001247983 */ /* 0x002f240000300a00 */
[C---:B------:R-:W-:Y:S02]  /*27ee0*/  IMAD.WIDE R30, R3.reuse, 0x4, R30 ;  /* 0x00000004031e7825 */ /* 0x040fe400078e021e */
[----:B------:R1:W-:Y:S04]  /*27ef0*/  LDGSTS.E [R20+-0x18a00], [R32.64], P2 ;  /* 0xe760000020147fae */ /* 0x0003e80009121844 */
[----:B------:R-:W4:Y:S04]  /*27f00*/  LDL.LU.64 R34, [R1+0x610] ;  /* 0x0006100001227983 */ /* 0x000f280000300a00 */
[----:B------:R1:W-:Y:S04]  /*27f10*/  STL.64 [R1+0x1768], R32 ;  /* 0x0017682001007387 */ /* 0x0003e80000100a00 */
[----:B------:R1:W-:Y:S04]  /*27f20*/  STL.64 [R1+0x1748], R30 ;  /* 0x0017481e01007387 */ /* 0x0003e80000100a00 */
[----:B------:R-:W4:Y:S04]  /*27f30*/  LDL.LU.64 R250, [R1+0x5c8] ;  /* 0x0005c80001fa7983 */ /* 0x000f280000300a00 */
[----:B-1----:R-:W4:Y:S04]  /*27f40*/  LDL.LU.64 R32, [R1+0x580] ;  /* 0x0005800001207983 */ /* 0x002f280000300a00 */
[----:B------:R1:W-:Y:S01]  /*27f50*/  LDGSTS.E [R0+-0x18200], [R30.64], P2 ;  /* 0xe7e000001e007fae */ /* 0x0003e20009121844 */
[----:B------:R-:W-:-:S04]  /*27f60*/  IMAD.WIDE R28, R3, 0x4, R28 ;  /* 0x00000004031c7825 */ /* 0x000fc800078e021c */
[C---:B------:R-:W-:Y:S01]  /*27f70*/  IMAD.WIDE R26, R3.reuse, 0x4, R26 ;  /* 0x00000004031a7825 */ /* 0x040fe200078e021a */
[----:B------:R1:W-:Y:S04]  /*27f80*/  STL.64 [R1+0x1728], R28 ;  /* 0x0017281c01007387 */ /* 0x0003e80000100a00 */
[----:B------:R1:W-:Y:S04]  /*27f90*/  STL.64 [R1+0x1708], R26 ;  /* 0x0017081a01007387 */ /* 0x0003e80000100a00 */
[----:B------:R1:W-:Y:S04]  /*27fa0*/  LDGSTS.E [R20+-0x17a00], [R28.64], P2 ;  /* 0xe86000001c147fae */ /* 0x0003e80009121844 */
[----:B-1----:R-:W4:Y:S04]  /*27fb0*/  LDL.LU.64 R30, [R1+0x4c8] ;  /* 0x0004c800011e7983 */ /* 0x002f280000300a00 */
[----:B------:R1:W-:Y:S04]  /*27fc0*/  LDGSTS.E [R0+-0x17200], [R26.64], P2 ;  /* 0xe8e000001a007fae */ /* 0x0003e80009121844 */
[----:B------:R-:W4:Y:S04]  /*27fd0*/  LDL.LU.64 R28, [R1+0x470] ;  /* 0x00047000011c7983 */ /* 0x000f280000300a00 */
[----:B-1----:R-:W4:Y:S01]  /*27fe0*/  LDL.LU.64 R26, [R1+0x418] ;  /* 0x00041800011a7983 */ /* 0x002f220000300a00 */
[----:B--2---:R-:W-:-:S03]  /*27ff0*/  IMAD.WIDE R40, R3, 0x4, R24 ;  /* 0x0000000403287825 */ /* 0x004fc600078e0218 */
[----:B------:R-:W2:Y:S04]  /*28000*/  LDL.LU.64 R24, [R1+0x3c0] ;  /* 0x0003c00001187983 */ /* 0x000ea80000300a00 */
[----:B------:R-:W-:Y:S04]  /*28010*/  STL.64 [R1+0x16e8], R40 ;  /* 0x0016e82801007387 */ /* 0x000fe80000100a00 */
[----:B------:R5:W-:Y:S01]  /*28020*/  LDGSTS.E [R20+-0x16a00], [R40.64], P2 ;  /* 0xe960000028147fae */ /* 0x000be20009121844 */
[----:B---3--:R-:W-:-:S05]  /*28030*/  IMAD.WIDE R22, R3, 0x4, R22 ;  /* 0x0000000403167825 */ /* 0x008fca00078e0216 */
[----:B------:R1:W-:Y:S04]  /*28040*/  STL.64 [R1+0x16c8], R22 ;  /* 0x0016c81601007387 */ /* 0x0003e80000100a00 */
[----:B------:R1:W-:Y:S04]  /*28050*/  LDGSTS.E [R0+-0x16200], [R22.64], P2 ;  /* 0xe9e0000016007fae */ /* 0x0003e80009121844 */
[----:B-1----:R-:W3:Y:S01]  /*28060*/  LDL.LU.64 R22, [R1+0x368] ;  /* 0x0003680001167983 */ /* 0x002ee20000300a00 */
[----:B-----5:R-:W-:-:S03]  /*28070*/  IMAD.WIDE R40, R3, 0x4, R248 ;  /* 0x0000000403287825 */ /* 0x020fc600078e02f8 */
[----:B------:R-:W5:Y:S04]  /*28080*/  LDL.LU.64 R248, [R1+0x320] ;  /* 0x0003200001f87983 */ /* 0x000f680000300a00 */
[----:B------:R-:W-:Y:S04]  /*28090*/  STL.64 [R1+0x16a8], R40 ;  /* 0x0016a82801007387 */ /* 0x000fe80000100a00 */
[----:B------:R1:W-:Y:S01]  /*280a0*/  LDGSTS.E [R20+-0x15a00], [R40.64], P2 ;  /* 0xea60000028147fae */ /* 0x0003e20009121844 */
[----:B------:R-:W-:-:S04]  /*280b0*/  IMAD.WIDE R38, R3, 0x4, R38 ;  /* 0x0000000403267825 */ /* 0x000fc800078e0226 */
[C---:B----4-:R-:W-:Y:S01]  /*280c0*/  IMAD.WIDE R36, R3.reuse, 0x4, R36 ;  /* 0x0000000403247825 */ /* 0x050fe200078e0224 */
[----:B------:R-:W-:Y:S04]  /*280d0*/  STL.64 [R1+0x1688], R38 ;  /* 0x0016882601007387 */ /* 0x000fe80000100a00 */
[----:B------:R1:W-:Y:S01]  /*280e0*/  LDGSTS.E [R0+-0x15200], [R38.64], P2 ;  /* 0xeae0000026007fae */ /* 0x0003e20009121844 */
[----:B------:R-:W-:-:S03]  /*280f0*/  IMAD.WIDE R34, R3, 0x4, R34 ;  /* 0x0000000403227825 */ /* 0x000fc600078e0222 */
[----:B------:R-:W-:Y:S04]  /*28100*/  STL.64 [R1+0x1668], R36 ;  /* 0x0016682401007387 */ /* 0x000fe80000100a00 */
[----:B------:R1:W-:Y:S04]  /*28110*/  LDGSTS.E [R20+-0x14a00], [R36.64], P2 ;  /* 0xeb60000024147fae */ /* 0x0003e80009121844 */
[----:B------:R4:W-:Y:S04]  /*28120*/  STL.64 [R1+0x1648], R34 ;  /* 0x0016482201007387 */ /* 0x0009e80000100a00 */
[----:B------:R4:W-:Y:S01]  /*28130*/  LDGSTS.E [R0+-0x14200], [R34.64], P2 ;  /* 0xebe0000022007fae */ /* 0x0009e20009121844 */
[----:B------:R-:W-:-:S04]  /*28140*/  IMAD.WIDE R32, R3, 0x4, R32 ;  /* 0x0000000403207825 */ /* 0x000fc800078e0220 */
[----:B----4-:R-:W-:-:S05]  /*28150*/  IMAD.WIDE R34, R3, 0x4, R250 ;  /* 0x0000000403227825 */ /* 0x010fca00078e02fa */
[----:B------:R-:W-:Y:S04]  /*28160*/  STL.64 [R1+0x1628], R34 ;  /* 0x0016282201007387 */ /* 0x000fe80000100a00 */
[----:B------:R1:W-:Y:S01]  /*28170*/  LDGSTS.E [R20+-0x13a00], [R34.64], P2 ;  /* 0xec60000022147fae */ /* 0x0003e20009121844 */
[----:B------:R-:W-:-:S03]  /*28180*/  IMAD.WIDE R30, R3, 0x4, R30 ;  /* 0x00000004031e7825 */ /* 0x000fc600078e021e */
[----:B------:R-:W-:Y:S04]  /*28190*/  STL.64 [R1+0x1608], R32 ;  /* 0x0016082001007387 */ /* 0x000fe80000100a00 */
[----:B------:R1:W-:Y:S01]  /*281a0*/  LDGSTS.E [R0+-0x13200], [R32.64], P2 ;  /* 0xece0000020007fae */ /* 0x0003e20009121844 */
[----:B------:R-:W-:-:S03]  /*281b0*/  IMAD.WIDE R28, R3, 0x4, R28 ;  /* 0x00000004031c7825 */ /* 0x000fc600078e021c */
[----:B------:R-:W-:Y:S04]  /*281c0*/  STL.64 [R1+0x15e8], R30 ;  /* 0x0015e81e01007387 */ /* 0x000fe80000100a00 */
[----:B------:R1:W-:Y:S01]  /*281d0*/  LDGSTS.E [R20+-0x12a00], [R30.64], P2 ;  /* 0xed6000001e147fae */ /* 0x0003e20009121844 */
[----:B------:R-:W-:-:S03]  /*281e0*/  IMAD.WIDE R26, R3, 0x4, R26 ;  /* 0x00000004031a7825 */ /* 0x000fc600078e021a */
[----:B------:R-:W-:Y:S04]  /*281f0*/  STL.64 [R1+0x15c8], R28 ;  /* 0x0015c81c01007387 */ /* 0x000fe80000100a00 */
[----:B------:R1:W-:Y:S04]  /*28200*/  LDGSTS.E [R0+-0x12200], [R28.64], P2 ;  /* 0xede000001c007fae */ /* 0x0003e80009121844 */
[----:B------:R-:W-:Y:S04]  /*28210*/  STL.64 [R1+0x15a8], R26 ;  /* 0x0015a81a01007387 */ /* 0x000fe80000100a00 */
[----:B------:R1:W-:Y:S04]  /*28220*/  LDGSTS.E [R20+-0x11a00], [R26.64], P2 ;  /* 0xee6000001a147fae */ /* 0x0003e80009121844 */
[----:B------:R-:W4:Y:S01]  /*28230*/  S2R R45, SR_TID.X ;  /* 0x00000000002d7919 */ /* 0x000f220000002100 */
[----:B--2---:R-:W-:-:S05]  /*28240*/  IMAD.WIDE R24, R3, 0x4, R24 ;  /* 0x0000000403187825 */ /* 0x004fca00078e0218 */
[----:B------:R3:W-:Y:S04]  /*28250*/  STL.64 [R1+0x1588], R24 ;  /* 0x0015881801007387 */ /* 0x0007e80000100a00 */
[----:B------:R3:W-:Y:S02]  /*28260*/  LDGSTS.E [R0+-0x11200], [R24.64], P2 ;  /* 0xeee0000018007fae */ /* 0x0007e40009121844 */
[----:B---3--:R-:W-:-:S05]  /*28270*/  IMAD.WIDE R24, R3, 0x4, R22 ;  /* 0x0000000403187825 */ /* 0x008fca00078e0216 */
[----:B------:R1:W-:Y:S04]  /*28280*/  STL.64 [R1+0x1568], R24 ;  /* 0x0015681801007387 */ /* 0x0003e80000100a00 */
[----:B------:R1:W-:Y:S01]  /*28290*/  LDGSTS.E [R20+-0x10a00], [R24.64], P2 ;  /* 0xef60000018147fae */ /* 0x0003e20009121844 */
[----:B-----5:R-:W-:-:S05]  /*282a0*/  IMAD.WIDE R22, R3, 0x4, R248 ;  /* 0x0000000403167825 */ /* 0x020fca00078e02f8 */
[----:B------:R1:W-:Y:S04]  /*282b0*/  STL.64 [R1+0x1558], R22 ;  /* 0x0015581601007387 */ /* 0x0003e80000100a00 */
[----:B------:R1:W-:Y:S04]  /*282c0*/  STL [R1+0x1994], R12 ;  /* 0x0019940c01007387 */ /* 0x0003e80000100800 */
        /* <DEDUP_REMOVED lines=15> */
[----:B------:R1:W-:Y:S04]  /*283c0*/  LDGSTS.E [R0+-0x10200], [R22.64], P2 ;  /* 0xefe0000016007fae */ /* 0x0003e80009121844 */
[----:B------:R-:W0:Y:S01]  /*283d0*/  LDGDEPBAR ;  /* 0x00000000000079af */ /* 0x000e220000000000 */
[----:B------:R-:W-:Y:S05]  /*283e0*/  @P5 BRA `(.L_x_0) ;  /* 0x00003a8000005947 */ /* 0x000fea0003800000 */
[----:B----4-:R2:W-:Y:S01]  /*283f0*/  STL [R1+0x440], RZ ;  /* 0x000440ff01007387 */ /* 0x0105e20000100800 */
[----:B-1----:R-:W-:Y:S01]  /*28400*/  SHF.L.U32 R0, R45, 0x6, RZ ;  /* 0x000000062d007819 */ /* 0x002fe200000006ff */
[----:B------:R-:W-:Y:S01]  /*28410*/  CS2R R208, SRZ ;  /* 0x0000000000d07805 */ /* 0x000fe2000001ff00 */
[----:B------:R-:W-:Y:S01]  /*28420*/  CS2R R210, SRZ ;  /* 0x0000000000d27805 */ /* 0x000fe2000001ff00 */
[----:B------:R2:W-:Y:S01]  /*28430*/  STL [R1+0x444], RZ ;  /* 0x000444ff01007387 */ /* 0x0005e20000100800 */
[----:B------:R-:W-:Y:S01]  /*28440*/  LOP3.LUT R0, R0, 0x800, RZ, 0xc0, !PT ;  /* 0x0000080000007812 */ /* 0x000fe200078ec0ff */
[----:B------:R-:W-:Y:S01]  /*28450*/  CS2R R172, SRZ ;  /* 0x0000000000ac7805 */ /* 0x000fe2000001ff00 */
[----:B------:R-:W-:Y:S01]  /*28460*/  CS2R R174, SRZ ;  /* 0x0000000000ae7805 */ /* 0x000fe2000001ff00 */
[----:B------:R2:W-:Y:S01]  /*28470*/  STL [R1+0x448], RZ ;  /* 0x000448ff01007387 */ /* 0x0005e20000100800 */
[----:B------:R-:W-:Y:S01]  /*28480*/  CS2R R4, SRZ ;  /* 0x0000000000047805 */ /* 0x000fe2000001ff00 */
        /* <DEDUP_REMOVED lines=115> */
[----:B------:R-:W-:-:S03]  /*28bc0*/  CS2R R42, SRZ ;  /* 0x00000000002a7805 */ /* 0x000fc6000001ff00 */
[----:B------:R2:W-:Y:S04]  /*28bd0*/  STL [R1+0x1210], RZ ;  /* 0x001210ff01007387 */ /* 0x0005e80000100800 */
        /* <DEDUP_REMOVED lines=479> */
[----:B------:R2:W-:Y:S04]  /*2a9d0*/  STL [R1], RZ ;  /* 0x000000ff01007387 */ /* 0x0005e80000100800 */
        /* <DEDUP_REMOVED lines=291> */
[----:B------:R2:W-:Y:S04]  /*2bc10*/  STL [R1+0x2170], R0 ;  /* 0x0021700001007387 */ /* 0x0005e80000100800 */
        /* <DEDUP_REMOVED lines=35> */
[----:B------:R2:W-:Y:S01]  /*2be50*/  STL [R1+0x7bc], RZ ;  /* 0x0007bcff01007387 */ /* 0x0005e20000100800 */
[----:B------:R-:W-:Y:S05]  /*2be60*/  BRA `(.L_x_1) ;  /* 0x0004b5c000007947 */ /* 0x000fea0003800000 */
.L_x_0:
[----:B----4-:R-:W-:Y:S01]  /*2be70*/  STL [R1+0x1540], RZ ;  /* 0x001540ff01007387 */ /* 0x010fe20000100800 */
[----:B-1----:R-:W-:Y:S01]  /*2be80*/  IMAD.MOV.U32 R0, RZ, RZ, 0x3f ;  /* 0x0000003fff007424 */ /* 0x002fe200078e00ff */
[C---:B------:R-:W-:Y:S01]  /*2be90*/  LOP3.LUT R17, R45.reuse, 0x7, RZ, 0xc0, !PT ;  /* 0x000000072d117812 */ /* 0x040fe200078ec0ff */
[C---:B------:R-:W-:Y:S01]  /*2bea0*/  IMAD.SHL.U32 R5, R45.reuse, 0x2, RZ ;  /* 0x000000022d057824 */ /* 0x040fe200078e00ff */
[----:B------:R-:W-:Y:S01]  /*2beb0*/  STL [R1+0x440], RZ ;  /* 0x000440ff01007387 */ /* 0x000fe20000100800 */
[----:B------:R-:W-:Y:S01]  /*2bec0*/  SHF.L.U32 R18, R45, 0x6, RZ ;  /* 0x000000062d127819 */ /* 0x000fe200000006ff */
[----:B------:R-:W-:Y:S01]  /*2bed0*/  IMAD.SHL.U32 R242, R2, 0x4, RZ ;  /* 0x0000000402f27824 */ /* 0x000fe200078e00ff */
[----:B------:R-:W-:Y:S01]  /*2bee0*/  IADD3 R44, R0, c[0x0][0x180], RZ ;  /* 0x00006000002c7a10 */ /* 0x000fe20007ffe0ff */
[----:B------:R-:W-:Y:S01]  /*2bef0*/  STL [R1+0x444], RZ ;  /* 0x000444ff01007387 */ /* 0x000fe20000100800 */
[----:B------:R-:W-:Y:S01]  /*2bf00*/  IMAD R17, R17, 0x110, RZ ;  /* 0x0000011011117824 */ /* 0x000fe200078e02ff */
[----:B------:R-:W-:Y:S01]  /*2bf10*/  LOP3.LUT R18, R18, 0x800, RZ, 0xc0, !PT ;  /* 0x0000080012127812 */ /* 0x000fe200078ec0ff */
[----:B------:R-:W-:Y:S01]  /*2bf20*/  IMAD.MOV.U32 R252, RZ, RZ, 0x4 ;  /* 0x00000004fffc7424 */ /* 0x000fe200078e00ff */
[----:B------:R-:W-:Y:S01]  /*2bf30*/  STL [R1+0x448], RZ ;  /* 0x000448ff01007387 */ /* 0x000fe20000100800 */
[----:B------:R-:W-:Y:S01]  /*2bf40*/  SHF.R.S32.HI R16, RZ, 0x1f, R44 ;  /* 0x0000001fff107819 */ /* 0x000fe2000001142c */
[----:B------:R-:W-:Y:S01]  /*2bf50*/  IMAD.MOV.U32 R243, RZ, RZ, -0x1 ;  /* 0xfffffffffff37424 */ /* 0x000fe200078e00ff */
[----:B------:R-:W-:Y:S01]  /*2bf60*/  LOP3.LUT R17, R17, 0x30, R5, 0x78, !PT ;  /* 0x0000003011117812 */ /* 0x000fe200078e7805 */
[----:B------:R-:W-:Y:S01]  /*2bf70*/  STL [R1+0x44c], RZ ;  /* 0x00044cff01007387 */ /* 0x000fe20000100800 */
[----:B------:R-:W-:Y:S01]  /*2bf80*/  LEA.HI R16, R16, R44, RZ, 0x6 ;  /* 0x0000002c10107211 */ /* 0x000fe200078f30ff */
[----:B------:R-:W-:Y:S01]  /*2bf90*/  CS2R R208, SRZ ;  /* 0x0000000000d07805 */ /* 0x000fe2000001ff00 */
[----:B------:R-:W-:Y:S01]  /*2bfa0*/  LOP3.LUT R44, R17, R18, RZ, 0xfc, !PT ;  /* 0x00000012112c7212 */ /* 0x000fe200078efcff */
[----:B------:R-:W-:Y:S01]  /*2bfb0*/  STL [R1+0x570], RZ ;  /* 0x000570ff01007387 */ /* 0x000fe20000100800 */
[----:B------:R-:W-:Y:S01]  /*2bfc0*/  SHF.R.S32.HI R0, RZ, 0x1f, R2 ;  /* 0x0000001fff007819 */ /* 0x000fe20000011402 */
[----:B------:R-:W-:Y:S01]  /*2bfd0*/  CS2R R210, SRZ ;  /* 0x0000000000d27805 */ /* 0x000fe2000001ff00 */
[----:B------:R-:W-:Y:S01]  /*2bfe0*/  SHF.R.S32.HI R4, RZ, 0x1f, R3 ;  /* 0x0000001fff047819 */ /* 0x000fe20000011403 */
[----:B------:R-:W-:Y:S01]  /*2bff0*/  STL [R1+0x574], RZ ;  /* 0x000574ff01007387 */ /* 0x000fe20000100800 */
[----:B------:R-:W-:Y:S01]  /*2c000*/  SHF.L.U64.HI R0, R2, 0x2, R0 ;  /* 0x0000000202007819 */ /* 0x000fe20000010200 */
[----:B------:R-:W-:Y:S01]  /*2c010*/  CS2R R172, SRZ ;  /* 0x0000000000ac7805 */ /* 0x000fe2000001ff00 */
[----:B------:R-:W-:Y:S01]  /*2c020*/  SHF.L.U64.HI R2, R3, 0x2, R4 ;  /* 0x0000000203027819 */ /* 0x000fe20000010204 */
[----:B------:R-:W-:Y:S01]  /*2c030*/  STL [R1+0x578], RZ ;  /* 0x000578ff01007387 */ /* 0x000fe20000100800 */
[----:B------:R-:W-:Y:S01]  /*2c040*/  LOP3.LUT R3, R45, 0x3, RZ, 0xc0, !PT ;  /* 0x000000032d037812 */ /* 0x000fe200078ec0ff */
[----:B------:R-:W-:Y:S01]  /*2c050*/  CS2R R174, SRZ ;  /* 0x0000000000ae7805 */ /* 0x000fe2000001ff00 */
[----:B------:R-:W-:Y:S01]  /*2c060*/  SHF.R.S32.HI R46, RZ, 0x6, R16 ;  /* 0x00000006ff2e7819 */ /* 0x000fe20000011410 */
[----:B------:R-:W-:Y:S01]  /*2c070*/  STL [R1+0x57c], RZ ;  /* 0x00057cff01007387 */ /* 0x000fe20000100800 */
[----:B------:R-:W-:Y:S01]  /*2c080*/  CS2R R4, SRZ ;  /* 0x0000000000047805 */ /* 0x000fe2000001ff00 */
[----:B------:R-:W-:Y:S01]  /*2c090*/  IMAD R3, R3, 0x820, RZ ;  /* 0x0000082003037824 */ /* 0x000fe200078e02ff */
[----:B------:R-:W-:Y:S01]  /*2c0a0*/  CS2R R6, SRZ ;  /* 0x0000000000067805 */ /* 0x000fe2000001ff00 */
[----:B------:R-:W-:Y:S01]  /*2c0b0*/  STL [R1+0x540], RZ ;  /* 0x000540ff01007387 */ /* 0x000fe20000100800 */
[----:B------:R-:W-:Y:S01]  /*2c0c0*/  CS2R R8, SRZ ;  /* 0x0000000000087805 */ /* 0x000fe2000001ff00 */
[----:B------:R-:W-:Y:S01]  /*2c0d0*/  CS2R R10, SRZ ;  /* 0x00000000000a7805 */ /* 0x000fe2000001ff00 */
[----:B------:R-:W-:Y:S01]  /*2c0e0*/  LOP3.LUT R45, R3, 0x5c, R45, 0x78, !PT ;  /* 0x0000005c032d7812 */ /* 0x000fe200078e782d */
[----:B------:R-:W-:Y:S01]  /*2c0f0*/  STL [R1+0x544], RZ ;  /* 0x000544ff01007387 */ /* 0x000fe20000100800 */
[----:B------:R-:W-:Y:S01]  /*2c100*/  LOP3.LUT R3, R44, 0x40, RZ, 0x3c, !PT ;  /* 0x000000402c037812 */ /* 0x000fe200078e3cff */
[----:B------:R-:W-:Y:S01]  /*2c110*/  CS2R R168, SRZ ;  /* 0x0000000000a87805 */ /* 0x000fe2000001ff00 */
[----:B------:R-:W-:Y:S01]  /*2c120*/  CS2R R170, SRZ ;  /* 0x0000000000aa7805 */ /* 0x000fe2000001ff00 */
[----:B------:R-:W-:Y:S01]  /*2c130*/  STL [R1+0x548], RZ ;  /* 0x000548ff01007387 */ /* 0x000fe20000100800 */
[----:B------:R-:W-:Y:S01]  /*2c140*/  CS2R R12, SRZ ;  /* 0x00000000000c7805 */ /* 0x000fe2000001ff00 */
        /* <DEDUP_REMOVED lines=107> */
[----:B------:R-:W-:-:S02]  /*2c800*/  IADD3 R46, R46, -0x5, RZ ;  /* 0xfffffffb2e2e7810 */ /* 0x000fc40007ffe0ff */
[----:B------:R-:W-:Y:S01]  /*2c810*/  LOP3.LUT R45, R45, 0x20, RZ, 0x3c, !PT ;  /* 0x000000202d2d7812 */ /* 0x000fe200078e3cff */
[----:B------:R-:W-:Y:S04]  /*2c820*/  STL [R1+0x1248], RZ ;  /* 0x001248ff01007387 */ /* 0x000fe80000100800 */
        /* <DEDUP_REMOVED lines=473> */
[----:B------:R-:W-:Y:S04]  /*2e5c0*/  STL [R1], RZ ;  /* 0x000000ff01007387 */ /* 0x000fe80000100800 */
        /* <DEDUP_REMOVED lines=250> */
[----:B------:R1:W-:Y:S04]  /*2f570*/  STL [R1+0x2170], R18 ;  /* 0x0021701201007387 */ /* 0x0003e80000100800 */
[----:B------:R2:W-:Y:S04]  /*2f580*/  STL [R1+0x8c], RZ ;  /* 0x00008cff01007387 */ /* 0x0005e80000100800 */
[----:B------:R2:W-:Y:S01]  /*2f590*/  STL [R1+0x2a0], RZ ;  /* 0x0002a0ff01007387 */ /* 0x0005e20000100800 */
[----:B-1----:R-:W-:-:S03]  /*2f5a0*/  CS2R R18, SRZ ;  /* 0x0000000000127805 */ /* 0x002fc6000001ff00 */
        /* <DEDUP_REMOVED lines=76> */
[----:B------:R2:W-:Y:S02]  /*2fa70*/  STL [R1+0x216c], R3 ;  /* 0x00216c0301007387 */ /* 0x0005e40000100800 */
.L_x_2:
[----:B--2---:R-:W2:Y:S01]  /*2fa80*/  LDL R44, [R1+0x2160] ;  /* 0x00216000012c7983 */ /* 0x004ea20000100800 */
[----:B------:R-:W-:-:S04]  /*2fa90*/  DEPBAR.LE SB0, 0x8 ;  /* 0x000082000000791a */ /* 0x000fc80000000000 */
[----:B------:R-:W-:Y:S01]  /*2faa0*/  STL [R1+0x22c0], R252 ;  /* 0x0022c0fc01007387 */ /* 0x000fe20000100800 */
[----:B-----5:R-:W-:-:S03]  /*2fab0*/  IADD3 R3, R243, 0x1, RZ ;  /* 0x00000001f3037810 */ /* 0x020fc60007ffe0ff */
[----:B------:R2:W-:Y:S04]  /*2fac0*/  STL [R1+0x22bc], R0 ;  /* 0x0022bc0001007387 */ /* 0x0005e80000100800 */
[----:B------:R-:W-:Y:S01]  /*2fad0*/  BAR.SYNC.DEFER_BLOCKING 0x0 ;  /* 0x0000000000007b1d */ /* 0x000fe20000010000 */
[----:B------:R-:W-:-:S04]  /*2fae0*/  ISETP.GT.AND P0, PT, R3, 0x4, PT ;  /* 0x000000040300780c */ /* 0x000fc80003f04270 */
[----:B------:R-:W-:Y:S01]  /*2faf0*/  SEL R243, R3, RZ, !P0 ;  /* 0x000000ff03f37207 */ /* 0x000fe20004000000 */
[----:B------:R-:W-:Y:S04]  /*2fb00*/  STL [R1+0x22b8], R2 ;  /* 0x0022b80201007387 */ /* 0x000fe80000100800 */
[----:B------:R-:W3:Y:S04]  /*2fb10*/  LDL.LU.64 R76, [R1+0x440] ;  /* 0x00044000014c7983 */ /* 0x000ee80000300a00 */
[----:B------:R-:W3:Y:S04]  /*2fb20*/  LDL.LU.64 R78, [R1+0x448] ;  /* 0x00044800014e7983 */ /* 0x000ee80000300a00 */
[----:B------:R-:W4:Y:S04]  /*2fb30*/  LDL.LU.64 R72, [R1+0x2c0] ;  /* 0x0002c00001487983 */ /* 0x000f280000300a00 */
[----:B------:R-:W4:Y:S04]  /*2fb40*/  LDL.LU.64 R74, [R1+0x2c8] ;  /* 0x0002c800014a7983 */ /* 0x000f280000300a00 */
[----:B------:R-:W1:Y:S02]  /*2fb50*/  S2R R47, SR_TID.X ;  /* 0x00000000002f7919 */ /* 0x000e640000002100 */
[----:B-1----:R-:W-:-:S02]  /*2fb60*/  LOP3.LUT R45, R47, 0x3, RZ, 0xc0, !PT ;  /* 0x000000032f2d7812 */ /* 0x002fc400078ec0ff */
[----:B------:R-:W-:-:S03]  /*2fb70*/  LOP3.LUT R46, R47, 0x3, RZ, 0xc0, !PT ;  /* 0x000000032f2e7812 */ /* 0x000fc600078ec0ff */
[----:B------:R-:W-:Y:S02]  /*2fb80*/  IMAD R45, R45, 0x820, RZ ;  /* 0x000008202d2d7824 */ /* 0x000fe400078e02ff */
[----:B------:R-:W-:-:S03]  /*2fb90*/  IMAD R46, R46, 0x820, RZ ;  /* 0x000008202e2e7824 */ /* 0x000fc600078e02ff */
[--C-:B------:R-:W-:Y:S02]  /*2fba0*/  LOP3.LUT R45, R45, 0x5c, R47.reuse, 0x78, !PT ;  /* 0x0000005c2d2d7812 */ /* 0x100fe400078e782f */
[----:B------:R-:W-:Y:S02]  /*2fbb0*/  LOP3.LUT R46, R46, 0x5c, R47, 0x78, !PT ;  /* 0x0000005c2e2e7812 */ /* 0x000fe400078e782f */
[----:B------:R-:W-:-:S03]  /*2fbc0*/  LOP3.LUT R45, R45, 0x20, RZ, 0x3c, !PT ;  /* 0x000000202d2d7812 */ /* 0x000fc600078e3cff */
[C---:B------:R-:W-:Y:S01]  /*2fbd0*/  IMAD R3, R243.reuse, 0x20000, R46 ;  /* 0x00020000f3037824 */ /* 0x040fe200078e022e */
[----:B------:R-:W-:-:S04]  /*2fbe0*/  LEA R240, R243, R45, 0x11 ;  /* 0x0000002df3f07211 */ /* 0x000fc800078e88ff */
[----:B------:R-:W-:Y:S04]  /*2fbf0*/  LDS R64, [R3+0x80] ;  /* 0x0000800003407984 */ /* 0x000fe80000000800 */
[----:B------:R-:W-:Y:S04]  /*2fc00*/  LDS R66, [R3+0x2080] ;  /* 0x0020800003427984 */ /* 0x000fe80000000800 */
[----:B------:R-:W-:Y:S04]  /*2fc10*/  LDS R65, [R240+0x80] ;  /* 0x00008000f0417984 */ /* 0x000fe80000000800 */
[----:B------:R-:W-:Y:S04]  /*2fc20*/  LDS R67, [R240+0x2080] ;  /* 0x00208000f0437984 */ /* 0x000fe80000000800 */
[----:B------:R-:W-:Y:S04]  /*2fc30*/  LDS R68, [R3] ;  /* 0x0000000003447984 */ /* 0x000fe80000000800 */
[----:B------:R-:W-:Y:S04]  /*2fc40*/  LDS R70, [R3+0x2000] ;  /* 0x0020000003467984 */ /* 0x000fe80000000800 */
[----:B------:R-:W-:Y:S04]  /*2fc50*/  LDS R69, [R240] ;  /* 0x00000000f0457984 */ /* 0x000fe80000000800 */
[----:B------:R-:W-:Y:S04]  /*2fc60*/  LDS R71, [R240+0x2000] ;  /* 0x00200000f0477984 */ /* 0x000fe80000000800 */
        /* <DEDUP_REMOVED lines=8> */
[----:B------:R-:W-:Y:S04]  /*2fcf0*/  STL [R1+0x2fc0], R243 ;  /* 0x002fc0f301007387 */ /* 0x000fe80000100800 */
        /* <DEDUP_REMOVED lines=31> */
[----:B------:R-:W-:Y:S01]  /*2fef0*/  LDS R179, [R240+0x2580] ;  /* 0x00258000f0b37984 */ /* 0x000fe20000000800 */
[----:B--2---:R-:W-:-:S05]  /*2ff00*/  IMAD R0, R243, 0x10000, R44 ;  /* 0x00010000f3007824 */ /* 0x004fca00078e022c */
[----:B------:R-:W4:Y:S04]  /*2ff10*/  LDSM.16.M88.4 R44, [R0+0xa0000] ;  /* 0x0a000000002c783b */ /* 0x000f280000000200 */
[----:B------:R-:W-:Y:S01]  /*2ff20*/  STL [R1+0x1538], R0 ;  /* 0x0015380001007387 */ /* 0x000fe20000100800 */
[-C--:B----4-:R-:W-:Y:S08]  /*2ff30*/  HMMA.1688.F32.TF32 R72, R64, R44.reuse, R72 ;  /* 0x0000002c4048723c */ /* 0x090ff00000081048 */
[-C--:B---3--:R-:W-:Y:S01]  /*2ff40*/  HMMA.1688.F32.TF32 R76, R68, R44.reuse, R76 ;  /* 0x0000002c444c723c */ /* 0x088fe2000008104c */
[----:B------:R-:W-:Y:S04]  /*2ff50*/  STL [R1+0x312c], R46 ;  /* 0x00312c2e01007387 */ /* 0x000fe80000100800 */
[----:B------:R-:W-:Y:S03]  /*2ff60*/  STL [R1+0x3128], R47 ;  /* 0x0031282f01007387 */ /* 0x000fe60000100800 */
[----:B------:R-:W-:Y:S07]  /*2ff70*/  HMMA.1688.F32.TF32 R172, R56, R44, R172 ;  /* 0x0000002c38ac723c */ /* 0x000fee00000810ac */
[----:B------:R-:W-:Y:S01]  /*2ff80*/  STL.64 [R1+0x930], R72 ;  /* 0x0009304801007387 */ /* 0x000fe20000100a00 */
[----:B------:R-:W-:-:S07]  /*2ff90*/  IMAD.MOV.U32 R252, RZ, RZ, R75 ;  /* 0x000000fffffc7224 */ /* 0x000fce00078e004b */
[----:B------:R-:W-:Y:S04]  /*2ffa0*/  STL.64 [R1+0x940], R76 ;  /* 0x0009404c01007387 */ /* 0x000fe80000100a00 */
[----:B------:R-:W-:Y:S04]  /*2ffb0*/  STL.64 [R1+0x948], R78 ;  /* 0x0009484e01007387 */ /* 0x000fe80000100a00 */
[----:B------:R1:W-:Y:S02]  /*2ffc0*/  STL [R1+0x938], R74 ;  /* 0x0009384a01007387 */ /* 0x0003e40000100800 */
[-C--:B-1----:R-:W-:Y:S02]  /*2ffd0*/  HMMA.1688.F32.TF32 R72, R60, R44.reuse, R208 ;  /* 0x0000002c3c48723c */ /* 0x082fe400000810d0 */
[----:B------:R-:W-:Y:S11]  /*2ffe0*/  STL [R1+0x3130], R252 ;  /* 0x003130fc01007387 */ /* 0x000ff60000100800 */
[----:B------:R-:W-:Y:S10]  /*2fff0*/  @!UPT UIADD3 URZ, URZ, URZ, URZ ;  /* 0x0000003f3f3ff290 */ /* 0x000ff4000fffe03f */
[----:B------:R-:W-:Y:S04]  /*30000*/  STL.64 [R1+0x920], R72 ;  /* 0x0009204801007387 */ /* 0x000fe80000100a00 */
[----:B------:R1:W-:Y:S04]  /*30010*/  STL.64 [R1+0x928], R74 ;  /* 0x0009284a01007387 */ /* 0x0003e80000100a00 */
[----:B------:R-:W-:Y:S04]  /*30020*/  STL.64 [R1+0x910], R172 ;  /* 0x000910ac01007387 */ /* 0x000fe80000100a00 */
[----:B------:R-:W-:Y:S04]  /*30030*/  STL.64 [R1+0x918], R174 ;  /* 0x000918ae01007387 */ /* 0x000fe80000100a00 */
[----:B------:R-:W2:Y:S01]  /*30040*/  LDL R211, [R1+0x1538] ;  /* 0x0015380001d37983 */ /* 0x000ea20000100800 */
[-C--:B------:R-:W-:Y:S03]  /*30050*/  HMMA.1688.F32.TF32 R76, R52, R44.reuse, R168 ;  /* 0x0000002c344c723c */ /* 0x080fe600000810a8 */
[----:B------:R-:W-:Y:S04]  /*30060*/  LDS R172, [R3+0x600] ;  /* 0x0006000003ac7984 */ /* 0x000fe80000000800 */
[----:B------:R-:W-:Y:S01]  /*30070*/  LDS R174, [R3+0x2600] ;  /* 0x0026000003ae7984 */ /* 0x000fe20000000800 */
[-C--:B-1----:R-:W-:Y:S03]  /*30080*/  HMMA.1688.F32.TF32 R72, R48, R44.reuse, R164 ;  /* 0x0000002c3048723c */ /* 0x082fe600000810a4 */
[----:B------:R-:W-:Y:S04]  /*30090*/  LDS R173, [R240+0x600] ;  /* 0x00060000f0ad7984 */ /* 0x000fe80000000800 */
[----:B------:R-:W-:Y:S01]  /*300a0*/  LDS R175, [R240+0x2600] ;  /* 0x00260000f0af7984 */ /* 0x000fe20000000800 */
[-C--:B------:R-:W-:Y:S03]  /*300b0*/  HMMA.1688.F32.TF32 R160, R196, R44.reuse, R160 ;  /* 0x0000002cc4a0723c */ /* 0x080fe600000810a0 */
[----:B------:R-:W-:Y:S04]  /*300c0*/  LDS R168, [R3+0x680] ;  /* 0x0006800003a87984 */ /* 0x000fe80000000800 */
[----:B------:R-:W-:Y:S04]  /*300d0*/  STL.64 [R1+0x990], R76 ;  /* 0x0009904c01007387 */ /* 0x000fe80000100a00 */
[----:B------:R-:W-:Y:S04]  /*300e0*/  STL.64 [R1+0x998], R78 ;  /* 0x0009984e01007387 */ /* 0x000fe80000100a00 */
[----:B------:R-:W-:Y:S04]  /*300f0*/  STL.64 [R1+0xb90], R72 ;  /* 0x000b904801007387 */ /* 0x000fe80000100a00 */
[----:B------:R-:W-:Y:S01]  /*30100*/  STL.64 [R1+0xb98], R74 ;  /* 0x000b984a01007387 */ /* 0x000fe20000100a00 */
[-C--:B------:R-:W-:Y:S03]  /*30110*/  HMMA.1688.F32.TF32 R156, R192, R44.reuse, R156 ;  /* 0x0000002cc09c723c */ /* 0x080fe6000008109c */
[----:B------:R-:W-:Y:S04]  /*30120*/  LDS R170, [R3+0x2680] ;  /* 0x0026800003aa7984 */ /* 0x000fe80000000800 */
[----:B------:R-:W-:Y:S01]  /*30130*/  LDS R169, [R240+0x680] ;  /* 0x00068000f0a97984 */ /* 0x000fe20000000800 */
        /* <DEDUP_REMOVED lines=8> */
[----:B------:R-:W-:Y:S04]  /*301c0*/  LDS R164, [R3+0x780] ;  /* 0x0007800003a47984 */ /* 0x000fe80000000800 */
[----:B------:R-:W-:Y:S04]  /*301d0*/  LDS R166, [R3+0x2780] ;  /* 0x0027800003a67984 */ /* 0x000fe80000000800 */
[----:B------:R-:W-:Y:S04]  /*301e0*/  LDS R165, [R240+0x780] ;  /* 0x00078000f0a57984 */ /* 0x000fe80000000800 */
[----:B------:R-:W-:Y:S04]  /*301f0*/  LDS R167, [R240+0x2780] ;  /* 0x00278000f0a77984 */ /* 0x000fe80000000800 */
[----:B--2---:R-:W1:Y:S04]  /*30200*/  LDSM.16.M88.4 R72, [R211+0xa1000] ;  /* 0x0a100000d348783b */ /* 0x004e680000000200 */
[----:B-1----:R-:W-:Y:S04]  /*30210*/  STL [R1+0x3138], R74 ;  /* 0x0031384a01007387 */ /* 0x002fe80000100800 */
[----:B------:R-:W-:Y:S04]  /*30220*/  STL [R1+0x3134], R75 ;  /* 0x0031344b01007387 */ /* 0x000fe80000100800 */
[----:B------:R-:W-:Y:S04]  /*30230*/  STL.64 [R1+0xd10], R160 ;  /* 0x000d10a001007387 */ /* 0x000fe80000100a00 */
[----:B------:R-:W-:Y:S04]  /*30240*/  STL.64 [R1+0xd18], R162 ;  /* 0x000d18a201007387 */ /* 0x000fe80000100a00 */
[----:B------:R-:W1:Y:S04]  /*30250*/  LDSM.16.M88.4 R160, [R211+0xa2000] ;  /* 0x0a200000d3a0783b */ /* 0x000e680000000200 */
[----:B-1----:R-:W-:Y:S04]  /*30260*/  STL [R1+0x3140], R162 ;  /* 0x003140a201007387 */ /* 0x002fe80000100800 */
[----:B------:R-:W-:Y:S04]  /*30270*/  STL [R1+0x313c], R163 ;  /* 0x00313ca301007387 */ /* 0x000fe80000100800 */
[----:B------:R1:W-:Y:S04]  /*30280*/  STL.64 [R1+0xda0], R156 ;  /* 0x000da09c01007387 */ /* 0x0003e80000100a00 */
[----:B------:R2:W-:Y:S04]  /*30290*/  STL.64 [R1+0xda8], R158 ;  /* 0x000da89e01007387 */ /* 0x0005e80000100a00 */
[----:B-1----:R-:W3:Y:S04]  /*302a0*/  LDL.LU.64 R156, [R1+0x190] ;  /* 0x00019000019c7983 */ /* 0x002ee80000300a00 */
[----:B--2---:R-:W3:Y:S04]  /*302b0*/  LDL.LU.64 R158, [R1+0x198] ;  /* 0x00019800019e7983 */ /* 0x004ee80000300a00 */
[----:B------:R1:W-:Y:S04]  /*302c0*/  STL.64 [R1+0xfb0], R104 ;  /* 0x000fb06801007387 */ /* 0x0003e80000100a00 */
[----:B------:R2:W-:Y:S04]  /*302d0*/  STL.64 [R1+0xfb8], R106 ;  /* 0x000fb86a01007387 */ /* 0x0005e80000100a00 */
[----:B-1----:R-:W4:Y:S04]  /*302e0*/  LDL.LU.64 R104, [R1+0x420] ;  /* 0x0004200001687983 */ /* 0x002f280000300a00 */
[----:B--2---:R-:W4:Y:S04]  /*302f0*/  LDL.LU.64 R106, [R1+0x428] ;  /* 0x00042800016a7983 */ /* 0x004f280000300a00 */
[----:B------:R1:W-:Y:S04]  /*30300*/  STL.64 [R1+0x10f0], R112 ;  /* 0x0010f07001007387 */ /* 0x0003e80000100a00 */
[----:B------:R2:W-:Y:S04]  /*30310*/  STL.64 [R1+0x10f8], R114 ;  /* 0x0010f87201007387 */ /* 0x0005e80000100a00 */
[----:B-1----:R-:W4:Y:S04]  /*30320*/  LDL.LU.64 R112, [R1+0x570] ;  /* 0x0005700001707983 */ /* 0x002f280000300a00 */
[----:B--2---:R-:W2:Y:S04]  /*30330*/  LDL.LU.64 R114, [R1+0x578] ;  /* 0x0005780001727983 */ /* 0x004ea80000300a00 */
[----:B------:R-:W-:Y:S04]  /*30340*/  STL.64 [R1+0x1330], R120 ;  /* 0x0013307801007387 */ /* 0x000fe80000100a00 */
[----:B------:R1:W-:Y:S02]  /*30350*/  STL.64 [R1+0x1338], R122 ;  /* 0x0013387a01007387 */ /* 0x0003e40000100a00 */
[-C--:B-1----:R-:W-:Y:S08]  /*30360*/  HMMA.1688.F32.TF32 R120, R176, R44.reuse, R128 ;  /* 0x0000002cb078723c */ /* 0x082ff00000081080 */
[-C--:B------:R-:W-:Y:S11]  /*30370*/  HMMA.1688.F32.TF32 R128, R172, R44.reuse, R136 ;  /* 0x0000002cac80723c */ /* 0x080ff60000081088 */
[----:B------:R-:W-:Y:S04]  /*30380*/  @!UPT UIADD3 URZ, URZ, URZ, URZ ;  /* 0x0000003f3f3ff290 */ /* 0x000fe8000fffe03f */
[----:B------:R-:W-:Y:S04]  /*30390*/  STL.64 [R1+0x13a0], R120 ;  /* 0x0013a07801007387 */ /* 0x000fe80000100a00 */
[----:B------:R1:W-:Y:S02]  /*303a0*/  STL.64 [R1+0x13a8], R122 ;  /* 0x0013a87a01007387 */ /* 0x0003e40000100a00 */
[-C--:B-1----:R-:W-:Y:S02]  /*303b0*/  HMMA.1688.F32.TF32 R120, R168, R44.reuse, R148 ;  /* 0x0000002ca878723c */ /* 0x082fe40000081094 */
[----:B------:R-:W-:Y:S04]  /*303c0*/  STL.64 [R1+0x1440], R128 ;  /* 0x0014408001007387 */ /* 0x000fe80000100a00 */
[----:B------:R-:W-:Y:S02]  /*303d0*/  STL.64 [R1+0x1448], R130 ;  /* 0x0014488201007387 */ /* 0x000fe40000100a00 */
[-C--:B------:R-:W-:Y:S11]  /*303e0*/  HMMA.1688.F32.TF32 R16, R164, R44.reuse, R16 ;  /* 0x0000002ca410723c */ /* 0x080ff60000081010 */
[----:B------:R-:W-:Y:S04]  /*303f0*/  @!UPT UIADD3 URZ, URZ, URZ, URZ ;  /* 0x0000003f3f3ff290 */ /* 0x000fe8000fffe03f */
[----:B------:R1:W-:Y:S01]  /*30400*/  STL [R1+0x14c0], R120 ;  /* 0x0014c07801007387 */ /* 0x0003e20000100800 */
[----:B------:R-:W-:Y:S01]  /*30410*/  IMAD.MOV.U32 R242, RZ, RZ, R121 ;  /* 0x000000fffff27224 */ /* 0x000fe200078e0079 */
[----:B------:R-:W-:Y:S01]  /*30420*/  MOV R2, R122 ;  /* 0x0000007a00027202 */ /* 0x000fe20000000f00 */
[----:B------:R-:W-:Y:S02]  /*30430*/  IMAD.MOV.U32 R0, RZ, RZ, R123 ;  /* 0x000000ffff007224 */ /* 0x000fe400078e007b */
[----:B-1----:R-:W-:Y:S02]  /*30440*/  HMMA.1688.F32.TF32 R120, R76, R44, R144 ;  /* 0x0000002c4c78723c */ /* 0x002fe40000081090 */
[----:B------:R-:W-:Y:S04]  /*30450*/  STL [R1+0x302c], R2 ;  /* 0x00302c0201007387 */ /* 0x000fe80000100800 */
[----:B------:R-:W-:Y:S04]  /*30460*/  STL [R1+0x3028], R242 ;  /* 0x003028f201007387 */ /* 0x000fe80000100800 */
[----:B------:R-:W-:Y:S11]  /*30470*/  STL [R1+0x3024], R0 ;  /* 0x0030240001007387 */ /* 0x000ff60000100800 */
[----:B------:R-:W-:Y:S02]  /*30480*/  @!UPT UIADD3 URZ, URZ, URZ, URZ ;  /* 0x0000003f3f3ff290 */ /* 0x000fe4000fffe03f */
[----:B------:R-:W-:Y:S04]  /*30490*/  STL.64 [R1+0x1500], R120 ;  /* 0x0015007801007387 */ /* 0x000fe80000100a00 */
[----:B------:R-:W-:Y:S04]  /*304a0*/  STL.64 [R1+0x1508], R122 ;  /* 0x0015087a01007387 */ /* 0x000fe80000100a00 */
[----:B------:R-:W-:Y:S04]  /*304b0*/  STL.64 [R1+0x1510], R16 ;  /* 0x0015101001007387 */ /* 0x000fe80000100a00 */
[----:B------:R3:W-:Y:S01]  /*304c0*/  STL.64 [R1+0x1518], R18 ;  /* 0x0015181201007387 */ /* 0x0007e20000100a00 */
[-C--:B------:R-:W-:Y:S08]  /*304d0*/  HMMA.1688.F32.TF32 R4, R56, R72.reuse, R4 ;  /* 0x000000483804723c */ /* 0x080ff00000081004 */
[-C--:B------:R-:W-:Y:S08]  /*304e0*/  HMMA.1688.F32.TF32 R12, R52, R72.reuse, R12 ;  /* 0x00000048340c723c */ /* 0x080ff0000008100c */
[-C--:B---3--:R-:W-:Y:S08]  /*304f0*/  HMMA.1688.F32.TF32 R16, R60, R72.reuse, R156 ;  /* 0x000000483c10723c */ /* 0x088ff0000008109c */
[-C--:B----4-:R-:W-:Y:S08]  /*30500*/  HMMA.1688.F32.TF32 R44, R64, R72.reuse, R104 ;  /* 0x00000048402c723c */ /* 0x090ff00000081068 */
[-C--:B--2---:R-:W-:Y:S11]  /*30510*/  HMMA.1688.F32.TF32 R112, R68, R72.reuse, R112 ;  /* 0x000000484470723c */ /* 0x084ff60000081070 */
[----:B------:R-:W-:Y:S11]  /*30520*/  @!UPT UIADD3 URZ, URZ, URZ, URZ ;  /* 0x0000003f3f3ff290 */ /* 0x000ff6000fffe03f */
[----:B------:R-:W-:Y:S01]  /*30530*/  @!UPT UIADD3 URZ, URZ, URZ, URZ ;  /* 0x0000003f3f3ff290 */ /* 0x000fe2000fffe03f */
[----:B------:R-:W-:Y:S04]  /*30540*/  STL.64 [R1+0x800], R112 ;  /* 0x0008007001007387 */ /* 0x000fe80000100a00 */
[----:B------:R-:W-:Y:S04]  /*30550*/  STL.64 [R1+0x808], R114 ;  /* 0x0008087201007387 */ /* 0x000fe80000100a00 */
[----:B------:R-:W-:Y:S04]  /*30560*/  STL.64 [R1+0x7f0], R44 ;  /* 0x0007f02c01007387 */ /* 0x000fe80000100a00 */
[----:B------:R-:W-:Y:S04]  /*30570*/  STL.64 [R1+0x7f8], R46 ;  /* 0x0007f82e01007387 */ /* 0x000fe80000100a00 */
[----:B------:R-:W-:Y:S04]  /*30580*/  STL.64 [R1+0x7e0], R16 ;  /* 0x0007e01001007387 */ /* 0x000fe80000100a00 */
[----:B------:R1:W-:Y:S02]  /*30590*/  STL.64 [R1+0x7e8], R18 ;  /* 0x0007e81201007387 */ /* 0x0003e40000100a00 */
[-C--:B-1----:R-:W-:Y:S02]  /*305a0*/  HMMA.1688.F32.TF32 R16, R48, R72.reuse, R84 ;  /* 0x000000483010723c */ /* 0x082fe40000081054 */
[----:B------:R-:W-:Y:S04]  /*305b0*/  STL.64 [R1+0x7d0], R4 ;  /* 0x0007d00401007387 */ /* 0x000fe80000100a00 */
[----:B------:R-:W-:Y:S04]  /*305c0*/  STL.64 [R1+0x7d8], R6 ;  /* 0x0007d80601007387 */ /* 0x000fe80000100a00 */
[----:B------:R1:W-:Y:S04]  /*305d0*/  STL.64 [R1+0x850], R12 ;  /* 0x0008500c01007387 */ /* 0x0003e80000100a00 */
[----:B------:R2:W-:Y:S04]  /*305e0*/  STL.64 [R1+0x858], R14 ;  /* 0x0008580e01007387 */ /* 0x0005e80000100a00 */
[----:B-1----:R-:W3:Y:S05]  /*305f0*/  LDL.LU.64 R12, [R1+0x540] ;  /* 0x00054000010c7983 */ /* 0x002eea0000300a00 */
[----:B------:R-:W-:Y:S04]  /*30600*/  STL.64 [R1+0x8f0], R16 ;  /* 0x0008f01001007387 */ /* 0x000fe80000100a00 */
[----:B------:R-:W-:Y:S04]  /*30610*/  STL.64 [R1+0x8f8], R18 ;  /* 0x0008f81201007387 */ /* 0x000fe80000100a00 */
[----:B--2---:R-:W3:Y:S01]  /*30620*/  LDL.LU.64 R14, [R1+0x548] ;  /* 0x00054800010e7983 */ /* 0x004ee20000300a00 */
[-C--:B------:R-:W-:Y:S11]  /*30630*/  HMMA.1688.F32.TF32 R4, R196, R72.reuse, R92 ;  /* 0x00000048c404723c */ /* 0x080ff6000008105c */
[----:B------:R-:W-:Y:S11]  /*30640*/  @!UPT UIADD3 URZ, URZ, URZ, URZ ;  /* 0x0000003f3f3ff290 */ /* 0x000ff6000fffe03f */
[----:B------:R-:W-:Y:S01]  /*30650*/  @!UPT UIADD3 URZ, URZ, URZ, URZ ;  /* 0x0000003f3f3ff290 */ /* 0x000fe2000fffe03f */
[----:B------:R-:W-:Y:S04]  /*30660*/  STL.64 [R1+0xa40], R4 ;  /* 0x000a400401007387 */ /* 0x000fe80000100a00 */
[----:B------:R1:W-:Y:S04]  /*30670*/  STL.64 [R1+0xa48], R6 ;  /* 0x000a480601007387 */ /* 0x0003e80000100a00 */
[----:B------:R-:W2:Y:S04]  /*30680*/  LDL.LU.64 R84, [R1+0x3b0] ;  /* 0x0003b00001547983 */ /* 0x000ea80000300a00 */
[----:B------:R-:W2:Y:S01]  /*30690*/  LDL.LU.64 R86, [R1+0x3b8] ;  /* 0x0003b80001567983 */ /* 0x000ea20000300a00 */
[-C--:B-1----:R-:W-:Y:S11]  /*306a0*/  HMMA.1688.F32.TF32 R4, R192, R72.reuse, R96 ;  /* 0x00000048c004723c */ /* 0x082ff60000081060 */
[----:B------:R-:W-:Y:S11]  /*306b0*/  @!UPT UIADD3 URZ, URZ, URZ, URZ ;  /* 0x0000003f3f3ff290 */ /* 0x000ff6000fffe03f */
[----:B------:R-:W-:Y:S01]  /*306c0*/  @!UPT UIADD3 URZ, URZ, URZ, URZ ;  /* 0x0000003f3f3ff290 */ /* 0x000fe2000fffe03f */
[----:B------:R1:W-:Y:S04]  /*306d0*/  STL.64 [R1+0xc80], R4 ;  /* 0x000c800401007387 */ /* 0x0003e80000100a00 */
[----:B------:R4:W-:Y:S04]  /*306e0*/  STL.64 [R1+0xc88], R6 ;  /* 0x000c880601007387 */ /* 0x0009e80000100a00 */
[----:B-1----:R-:W2:Y:S04]  /*306f0*/  LDL.LU.64 R4, [R1+0x120] ;  /* 0x0001200001047983 */ /* 0x002ea80000300a00 */
[----:B----4-:R-:W4:Y:S01]  /*30700*/  LDL.LU.64 R6, [R1+0x128] ;  /* 0x0001280001067983 */ /* 0x010f220000300a00 */
[-C--:B------:R-:W-:Y:S08]  /*30710*/  HMMA.1688.F32.TF32 R16, R188, R72.reuse, R100 ;  /* 0x00000048bc10723c */ /* 0x080ff00000081064 */
[-C--:B------:R-:W-:Y:S08]  /*30720*/  HMMA.1688.F32.TF32 R44, R184, R72.reuse, R108 ;  /* 0x00000048b82c723c */ /* 0x080ff0000008106c */
[-C--:B------:R-:W-:Y:S07]  /*30730*/  HMMA.1688.F32.TF32 R92, R180, R72.reuse, R116 ;  /* 0x00000048b45c723c */ /* 0x080fee0000081074 */
[----:B------:R-:W-:Y:S04]  /*30740*/  STL.64 [R1+0xe30], R16 ;  /* 0x000e301001007387 */ /* 0x000fe80000100a00 */
[----:B------:R1:W-:Y:S04]  /*30750*/  STL.64 [R1+0xe38], R18 ;  /* 0x000e381201007387 */ /* 0x0003e80000100a00 */
[----:B------:R1:W-:Y:S04]  /*30760*/  STL.64 [R1+0x1090], R44 ;  /* 0x0010902c01007387 */ /* 0x0003e80000100a00 */
[----:B------:R1:W-:Y:S02]  /*30770*/  STL.64 [R1+0x1098], R46 ;  /* 0x0010982e01007387 */ /* 0x0003e40000100a00 */
[-C--:B-1----:R-:W-:Y:S02]  /*30780*/  HMMA.1688.F32.TF32 R16, R176, R72.reuse, R124 ;  /* 0x00000048b010723c */ /* 0x082fe4000008107c */
[----:B------:R-:W4:Y:S04]  /*30790*/  LDL.LU.64 R44, [R1+0x50] ;  /* 0x00005000012c7983 */ /* 0x000f280000300a00 */
[----:B------:R-:W-:Y:S02]  /*307a0*/  STL.64 [R1+0x11a0], R92 ;  /* 0x0011a05c01007387 */ /* 0x000fe40000100a00 */
[-C--:B------:R-:W-:Y:S02]  /*307b0*/  HMMA.1688.F32.TF32 R100, R172, R72.reuse, R132 ;  /* 0x00000048ac64723c */ /* 0x080fe40000081084 */
[----:B------:R1:W-:Y:S04]  /*307c0*/  STL.64 [R1+0x11a8], R94 ;  /* 0x0011a85e01007387 */ /* 0x0003e80000100a00 */
[----:B------:R-:W4:Y:S02]  /*307d0*/  LDL.LU.64 R46, [R1+0x58] ;  /* 0x00005800012e7983 */ /* 0x000f240000300a00 */
[-C--:B------:R-:W-:Y:S08]  /*307e0*/  HMMA.1688.F32.TF32 R96, R168, R72.reuse, R140 ;  /* 0x00000048a860723c */ /* 0x080ff0000008108c */
[-C--:B-1----:R-:W-:Y:S08]  /*307f0*/  HMMA.1688.F32.TF32 R92, R76, R72.reuse, R152 ;  /* 0x000000484c5c723c */ /* 0x082ff00000081098 */
[----:B------:R-:W-:Y:S01]  /*30800*/  HMMA.1688.F32.TF32 R72, R164, R72, R20 ;  /* 0x00000048a448723c */ /* 0x000fe20000081014 */
[----:B------:R1:W-:Y:S04]  /*30810*/  STL.64 [R1+0x1340], R16 ;  /* 0x0013401001007387 */ /* 0x0003e80000100a00 */
[----:B------:R1:W-:Y:S04]  /*30820*/  STL.64 [R1+0x1348], R18 ;  /* 0x0013481201007387 */ /* 0x0003e80000100a00 */
[----:B-1----:R-:W4:Y:S04]  /*30830*/  LDL.LU.64 R16, [R1+0x30] ;  /* 0x0000300001107983 */ /* 0x002f280000300a00 */
[----:B------:R-:W4:Y:S04]  /*30840*/  LDL.LU.64 R18, [R1+0x38] ;  /* 0x0000380001127983 */ /* 0x000f280000300a00 */
[----:B------:R-:W-:Y:S04]  /*30850*/  STL.64 [R1+0x13b0], R100 ;  /* 0x0013b06401007387 */ /* 0x000fe80000100a00 */
[----:B------:R-:W-:Y:S04]  /*30860*/  STL.64 [R1+0x13b8], R102 ;  /* 0x0013b86601007387 */ /* 0x000fe80000100a00 */
[----:B------:R-:W-:Y:S04]  /*30870*/  STL.64 [R1+0x1470], R96 ;  /* 0x0014706001007387 */ /* 0x000fe80000100a00 */
[----:B------:R-:W-:Y:S04]  /*30880*/  STL.64 [R1+0x1478], R98 ;  /* 0x0014786201007387 */ /* 0x000fe80000100a00 */
[----:B------:R-:W-:Y:S04]  /*30890*/  STL.64 [R1+0x14e0], R92 ;  /* 0x0014e05c01007387 */ /* 0x000fe80000100a00 */
[----:B------:R-:W-:Y:S01]  /*308a0*/  STL.64 [R1+0x14e8], R94 ;  /* 0x0014e85e01007387 */ /* 0x000fe20000100a00 */
[-C--:B---3--:R-:W-:Y:S03]  /*308b0*/  HMMA.1688.F32.TF32 R20, R68, R160.reuse, R12 ;  /* 0x000000a04414723c */ /* 0x088fe6000008100c */
[----:B------:R-:W3:Y:S04]  /*308c0*/  LDL.LU.64 R12, [R1+0x10] ;  /* 0x00001000010c7983 */ /* 0x000ee80000300a00 */
[----:B------:R-:W-:Y:S04]  /*308d0*/  STL.64 [R1+0x14f0], R72 ;  /* 0x0014f04801007387 */ /* 0x000fe80000100a00 */
[----:B------:R-:W-:Y:S04]  /*308e0*/  STL.64 [R1+0x14f8], R74 ;  /* 0x0014f84a01007387 */ /* 0x000fe80000100a00 */
[----:B------:R-:W3:Y:S01]  /*308f0*/  LDL.LU.64 R14, [R1+0x18] ;  /* 0x00001800010e7983 */ /* 0x000ee20000300a00 */
[-C--:B------:R-:W-:Y:S07]  /*30900*/  HMMA.1688.F32.TF32 R8, R56, R160.reuse, R8 ;  /* 0x000000a03808723c */ /* 0x080fee0000081008 */
[----:B------:R-:W-:Y:S04]  /*30910*/  STL.64 [R1+0x710], R20 ;  /* 0x0007101401007387 */ /* 0x000fe80000100a00 */
[----:B------:R2:W-:Y:S02]  /*30920*/  STL.64 [R1+0x718], R22 ;  /* 0x0007181601007387 */ /* 0x0005e40000100a00 */
[-C--:B--2---:R-:W-:Y:S08]  /*30930*/  HMMA.1688.F32.TF32 R20, R64, R160.reuse, R84 ;  /* 0x000000a04014723c */ /* 0x084ff00000081054 */
[-C--:B----4-:R-:W-:Y:S11]  /*30940*/  HMMA.1688.F32.TF32 R4, R60, R160.reuse, R4 ;  /* 0x000000a03c04723c */ /* 0x090ff60000081004 */
[----:B------:R-:W-:Y:S04]  /*30950*/  @!UPT UIADD3 URZ, URZ, URZ, URZ ;  /* 0x0000003f3f3ff290 */ /* 0x000fe8000fffe03f */
[----:B------:R-:W-:Y:S04]  /*30960*/  STL.64 [R1+0x700], R20 ;  /* 0x0007001401007387 */ /* 0x000fe80000100a00 */
[----:B------:R1:W-:Y:S04]  /*30970*/  STL.64 [R1+0x708], R22 ;  /* 0x0007081601007387 */ /* 0x0003e80000100a00 */
[----:B------:R-:W-:Y:S04]  /*30980*/  STL.64 [R1+0x6f0], R4 ;  /* 0x0006f00401007387 */ /* 0x000fe80000100a00 */
[----:B------:R2:W-:Y:S04]  /*30990*/  STL.64 [R1+0x6f8], R6 ;  /* 0x0006f80601007387 */ /* 0x0005e80000100a00 */
[----:B------:R-:W-:Y:S04]  /*309a0*/  STL.64 [R1+0x6e0], R8 ;  /* 0x0006e00801007387 */ /* 0x000fe80000100a00 */
[----:B------:R-:W-:Y:S04]  /*309b0*/  STL.64 [R1+0x6e8], R10 ;  /* 0x0006e80a01007387 */ /* 0x000fe80000100a00 */
[----:B------:R-:W4:Y:S01]  /*309c0*/  LDSM.16.M88.4 R8, [R211+0xa3000] ;  /* 0x0a300000d308783b */ /* 0x000f220000000200 */
[-C--:B-1----:R-:W-:Y:S08]  /*309d0*/  HMMA.1688.F32.TF32 R20, R52, R160.reuse, R80 ;  /* 0x000000a03414723c */ /* 0x082ff00000081050 */
[-C--:B--2---:R-:W-:Y:S11]  /*309e0*/  HMMA.1688.F32.TF32 R4, R48, R160.reuse, R88 ;  /* 0x000000a03004723c */ /* 0x084ff60000081058 */
[----:B------:R-:W-:Y:S04]  /*309f0*/  @!UPT UIADD3 URZ, URZ, URZ, URZ ;  /* 0x0000003f3f3ff290 */ /* 0x000fe8000fffe03f */
[----:B------:R-:W-:Y:S04]  /*30a00*/  STL.64 [R1+0x740], R20 ;  /* 0x0007401401007387 */ /* 0x000fe80000100a00 */
[----:B------:R1:W-:Y:S04]  /*30a10*/  STL.64 [R1+0x748], R22 ;  /* 0x0007481601007387 */ /* 0x0003e80000100a00 */
[----:B----4-:R-:W-:Y:S04]  /*30a20*/  STL [R1+0x3148], R10 ;  /* 0x0031480a01007387 */ /* 0x010fe80000100800 */
[----:B------:R-:W-:Y:S04]  /*30a30*/  STL.64 [R1+0x770], R4 ;  /* 0x0007700401007387 */ /* 0x000fe80000100a00 */
[----:B------:R-:W-:Y:S04]  /*30a40*/  STL.64 [R1+0x778], R6 ;  /* 0x0007780601007387 */ /* 0x000fe80000100a00 */
[----:B------:R-:W2:Y:S01]  /*30a50*/  LDSM.16.M88.4 R4, [R211+0xa4000] ;  /* 0x0a400000d304783b */ /* 0x000ea20000000200 */
[-C--:B-1----:R-:W-:Y:S03]  /*30a60*/  HMMA.1688.F32.TF32 R20, R196, R160.reuse, R200 ;  /* 0x000000a0c414723c */ /* 0x082fe600000810c8 */
[----:B------:R-:W-:Y:S04]  /*30a70*/  STL [R1+0x3144], R11 ;  /* 0x0031440b01007387 */ /* 0x000fe80000100800 */
[----:B--2---:R-:W-:Y:S11]  /*30a80*/  STL [R1+0x3150], R6 ;  /* 0x0031500601007387 */ /* 0x004ff60000100800 */
[----:B------:R-:W-:Y:S05]  /*30a90*/  @!UPT UIADD3 URZ, URZ, URZ, URZ ;  /* 0x0000003f3f3ff290 */ /* 0x000fea000fffe03f */
[----:B------:R-:W-:Y:S04]  /*30aa0*/  STL.64 [R1+0x7a0], R20 ;  /* 0x0007a01401007387 */ /* 0x000fe80000100a00 */
[----:B------:R1:W-:Y:S02]  /*30ab0*/  STL.64 [R1+0x7a8], R22 ;  /* 0x0007a81601007387 */ /* 0x0003e40000100a00 */
[-C--:B-1----:R-:W-:Y:S02]  /*30ac0*/  HMMA.1688.F32.TF32 R20, R192, R160.reuse, R44 ;  /* 0x000000a0c014723c */ /* 0x082fe4000008102c */
[----:B------:R-:W-:Y:S04]  /*30ad0*/  STL [R1+0x314c], R7 ;  /* 0x00314c0701007387 */ /* 0x000fe80000100800 */
[----:B------:R-:W2:Y:S02]  /*30ae0*/  LDL.LU.64 R72, [R1+0x560] ;  /* 0x0005600001487983 */ /* 0x000ea40000300a00 */
[-C--:B------:R-:W-:Y:S11]  /*30af0*/  HMMA.1688.F32.TF32 R16, R188, R160.reuse, R16 ;  /* 0x000000a0bc10723c */ /* 0x080ff60000081010 */
[----:B------:R-:W-:Y:S04]  /*30b00*/  @!UPT UIADD3 URZ, URZ, URZ, URZ ;  /* 0x0000003f3f3ff290 */ /* 0x000fe8000fffe03f */
[----:B------:R-:W-:Y:S04]  /*30b10*/  STL.64 [R1+0x950], R20 ;  /* 0x0009501401007387 */ /* 0x000fe80000100a00 */
[----:B------:R-:W-:Y:S04]  /*30b20*/  STL.64 [R1+0x958], R22 ;  /* 0x0009581601007387 */ /* 0x000fe80000100a00 */
[----:B------:R-:W2:Y:S04]  /*30b30*/  LDL.LU.64 R74, [R1+0x568] ;  /* 0x00056800014a7983 */ /* 0x000ea80000300a00 */
[----:B------:R-:W-:Y:S04]  /*30b40*/  STL.64 [R1+0xc40], R16 ;  /* 0x000c401001007387 */ /* 0x000fe80000100a00 */
[----:B------:R-:W-:Y:S04]  /*30b50*/  STL.64 [R1+0xc48], R18 ;  /* 0x000c481201007387 */ /* 0x000fe80000100a00 */
[----:B------:R-:W4:Y:S04]  /*30b60*/  LDL.LU.64 R96, [R1+0x3f0] ;  /* 0x0003f00001607983 */ /* 0x000f280000300a00 */
[----:B------:R-:W4:Y:S01]  /*30b70*/  LDL.LU.64 R98, [R1+0x3f8] ;  /* 0x0003f80001627983 */ /* 0x000f220000300a00 */
[-C--:B---3--:R-:W-:Y:S11]  /*30b80*/  HMMA.1688.F32.TF32 R12, R184, R160.reuse, R12 ;  /* 0x000000a0b80c723c */ /* 0x088ff6000008100c */
[----:B------:R-:W-:Y:S11]  /*30b90*/  @!UPT UIADD3 URZ, URZ, URZ, URZ ;  /* 0x0000003f3f3ff290 */ /* 0x000ff6000fffe03f */
[----:B------:R-:W-:Y:S01]  /*30ba0*/  @!UPT UIADD3 URZ, URZ, URZ, URZ ;  /* 0x0000003f3f3ff290 */ /* 0x000fe2000fffe03f */
[----:B------:R1:W-:Y:S04]  /*30bb0*/  STL.64 [R1+0xe50], R12 ;  /* 0x000e500c01007387 */ /* 0x0003e80000100a00 */
[----:B------:R3:W-:Y:S04]  /*30bc0*/  STL.64 [R1+0xe58], R14 ;  /* 0x000e580e01007387 */ /* 0x0007e80000100a00 */
[----:B------:R-:W4:Y:S04]  /*30bd0*/  LDL.LU.64 R92, [R1+0x180] ;  /* 0x00018000015c7983 */ /* 0x000f280000300a00 */
[----:B------:R-:W4:Y:S04]  /*30be0*/  LDL.LU.64 R94, [R1+0x188] ;  /* 0x00018800015e7983 */ /* 0x000f280000300a00 */
[----:B------:R-:W4:Y:S04]  /*30bf0*/  LDL.LU.64 R88, [R1+0xe0] ;  /* 0x0000e00001587983 */ /* 0x000f280000300a00 */
[----:B------:R-:W4:Y:S04]  /*30c00*/  LDL.LU.64 R90, [R1+0xe8] ;  /* 0x0000e800015a7983 */ /* 0x000f280000300a00 */
[----:B------:R-:W4:Y:S04]  /*30c10*/  LDL.LU.64 R84, [R1+0xc0] ;  /* 0x0000c00001547983 */ /* 0x000f280000300a00 */
[----:B------:R-:W4:Y:S04]  /*30c20*/  LDL.LU.64 R86, [R1+0xc8] ;  /* 0x0000c80001567983 */ /* 0x000f280000300a00 */
[----:B-1----:R-:W4:Y:S04]  /*30c30*/  LDL.LU.64 R12, [R1+0xa0] ;  /* 0x0000a000010c7983 */ /* 0x002f280000300a00 */
[----:B---3--:R-:W3:Y:S04]  /*30c40*/  LDL.LU.64 R14, [R1+0xa8] ;  /* 0x0000a800010e7983 */ /* 0x008ee80000300a00 */
[----:B------:R-:W3:Y:S04]  /*30c50*/  LDL.LU.64 R80, [R1+0x60] ;  /* 0x0000600001507983 */ /* 0x000ee80000300a00 */
[----:B------:R-:W3:Y:S04]  /*30c60*/  LDL.LU.64 R82, [R1+0x68] ;  /* 0x0000680001527983 */ /* 0x000ee80000300a00 */
[----:B------:R-:W3:Y:S04]  /*30c70*/  LDL.LU.64 R44, [R1+0x40] ;  /* 0x00004000012c7983 */ /* 0x000ee80000300a00 */
[----:B------:R-:W3:Y:S04]  /*30c80*/  LDL.LU.64 R46, [R1+0x48] ;  /* 0x00004800012e7983 */ /* 0x000ee80000300a00 */
[----:B------:R-:W3:Y:S04]  /*30c90*/  LDL.LU.64 R20, [R1+0x20] ;  /* 0x0000200001147983 */ /* 0x000ee80000300a00 */
[----:B------:R-:W3:Y:S04]  /*30ca0*/  LDL.LU.64 R22, [R1+0x28] ;  /* 0x0000280001167983 */ /* 0x000ee80000300a00 */
[----:B------:R-:W3:Y:S04]  /*30cb0*/  LDL.LU.64 R16, [R1] ;  /* 0x0000000001107983 */ /* 0x000ee80000300a00 */
[----:B------:R-:W3:Y:S01]  /*30cc0*/  LDL.LU.64 R18, [R1+0x8] ;  /* 0x0000080001127983 */ /* 0x000ee20000300a00 */
[-C--:B------:R-:W-:Y:S11]  /*30cd0*/  HMMA.1688.F32.TF32 R100, R180, R160.reuse, R248 ;  /* 0x000000a0b464723c */ /* 0x080ff600000810f8 */
[----:B------:R-:W-:Y:S11]  /*30ce0*/  @!UPT UIADD3 URZ, URZ, URZ, URZ ;  /* 0x0000003f3f3ff290 */ /* 0x000ff6000fffe03f */
[----:B------:R-:W-:Y:S01]  /*30cf0*/  @!UPT UIADD3 URZ, URZ, URZ, URZ ;  /* 0x0000003f3f3ff290 */ /* 0x000fe2000fffe03f */
[----:B------:R-:W-:Y:S04]  /*30d00*/  STL.64 [R1+0x10a0], R100 ;  /* 0x0010a06401007387 */ /* 0x000fe80000100a00 */
[----:B------:R1:W-:Y:S02]  /*30d10*/  STL.64 [R1+0x10a8], R102 ;  /* 0x0010a86601007387 */ /* 0x0003e40000100a00 */
[-C--:B-1----:R-:W-:Y:S08]  /*30d20*/  HMMA.1688.F32.TF32 R100, R176, R160.reuse, R236 ;  /* 0x000000a0b064723c */ /* 0x082ff000000810ec */
[-C--:B------:R-:W-:Y:S08]  /*30d30*/  HMMA.1688.F32.TF32 R108, R172, R160.reuse, R228 ;  /* 0x000000a0ac6c723c */ /* 0x080ff000000810e4 */
[-C--:B------:R-:W-:Y:S07]  /*30d40*/  HMMA.1688.F32.TF32 R104, R168, R160.reuse, R220 ;  /* 0x000000a0a868723c */ /* 0x080fee00000810dc */
[----:B------:R-:W-:Y:S01]  /*30d50*/  STL.64 [R1+0x11b0], R100 ;  /* 0x0011b06401007387 */ /* 0x000fe20000100a00 */
[-C--:B------:R-:W-:Y:S03]  /*30d60*/  HMMA.1688.F32.TF32 R24, R164, R160.reuse, R24 ;  /* 0x000000a0a418723c */ /* 0x080fe60000081018 */
[----:B------:R1:W-:Y:S05]  /*30d70*/  STL.64 [R1+0x11b8], R102 ;  /* 0x0011b86601007387 */ /* 0x0003ea0000100a00 */
[----:B-1----:R-:W-:Y:S01]  /*30d80*/  HMMA.1688.F32.TF32 R100, R76, R160, R212 ;  /* 0x000000a04c64723c */ /* 0x002fe200000810d4 */
[----:B------:R-:W-:Y:S04]  /*30d90*/  STL.64 [R1+0x1350], R108 ;  /* 0x0013506c01007387 */ /* 0x000fe80000100a00 */
[----:B------:R-:W-:Y:S04]  /*30da0*/  STL.64 [R1+0x1358], R110 ;  /* 0x0013586e01007387 */ /* 0x000fe80000100a00 */
[----:B------:R-:W-:Y:S04]  /*30db0*/  STL.64 [R1+0x13e0], R104 ;  /* 0x0013e06801007387 */ /* 0x000fe80000100a00 */
[----:B------:R-:W-:Y:S10]  /*30dc0*/  STL.64 [R1+0x13e8], R106 ;  /* 0x0013e86a01007387 */ /* 0x000ff40000100a00 */
[----:B------:R-:W-:Y:S04]  /*30dd0*/  STL.64 [R1+0x1460], R100 ;  /* 0x0014606401007387 */ /* 0x000fe80000100a00 */
[----:B------:R-:W-:Y:S04]  /*30de0*/  STL.64 [R1+0x1468], R102 ;  /* 0x0014686601007387 */ /* 0x000fe80000100a00 */
[----:B------:R-:W-:Y:S04]  /*30df0*/  STL.64 [R1+0x14d0], R24 ;  /* 0x0014d01801007387 */ /* 0x000fe80000100a00 */
[----:B------:R-:W-:Y:S01]  /*30e00*/  STL.64 [R1+0x14d8], R26 ;  /* 0x0014d81a01007387 */ /* 0x000fe20000100a00 */
[-C--:B--2---:R-:W-:Y:S11]  /*30e10*/  HMMA.1688.F32.TF32 R72, R68, R8.reuse, R72 ;  /* 0x000000084448723c */ /* 0x084ff60000081048 */
[----:B------:R-:W-:Y:S11]  /*30e20*/  @!UPT UIADD3 URZ, URZ, URZ, URZ ;  /* 0x0000003f3f3ff290 */ /* 0x000ff6000fffe03f */
[----:B------:R-:W-:Y:S02]  /*30e30*/  @!UPT UIADD3 URZ, URZ, URZ, URZ ;  /* 0x0000003f3f3ff290 */ /* 0x000fe4000fffe03f */
[----:B------:R-:W-:Y:S01]  /*30e40*/  MOV R163, R74 ;  /* 0x0000004a00a37202 */ /* 0x000fe20000000f00 */
[----:B------:R-:W-:Y:S02]  /*30e50*/  IMAD.MOV.U32 R74, RZ, RZ, R75 ;  /* 0x000000ffff4a7224 */ /* 0x000fe400078e004b */
[----:B------:R-:W-:Y:S02]  /*30e60*/  IMAD.MOV.U32 R11, RZ, RZ, R72 ;  /* 0x000000ffff0b7224 */ /* 0x000fe400078e0048 */
[----:B------:R-:W-:Y:S01]  /*30e70*/  IMAD.MOV.U32 R162, RZ, RZ, R73 ;  /* 0x000000ffffa27224 */ /* 0x000fe200078e0049 */
[----:B------:R4:W-:Y:S02]  /*30e80*/  STL [R1+0x3160], R74 ;  /* 0x0031604a01007387 */ /* 0x0009e40000100800 */
[-C--:B----4-:R-:W-:Y:S02]  /*30e90*/  HMMA.1688.F32.TF32 R72, R64, R8.reuse, R96 ;  /* 0x000000084048723c */ /* 0x090fe40000081060 */
[----:B------:R-:W-:Y:S04]  /*30ea0*/  STL [R1+0x315c], R163 ;  /* 0x00315ca301007387 */ /* 0x000fe80000100800 */
[----:B------:R-:W-:Y:S04]  /*30eb0*/  STL [R1+0x3158], R162 ;  /* 0x003158a201007387 */ /* 0x000fe80000100800 */
[----:B------:R-:W-:Y:S11]  /*30ec0*/  STL [R1+0x3154], R11 ;  /* 0x0031540b01007387 */ /* 0x000ff60000100800 */
[----:B------:R-:W-:Y:S02]  /*30ed0*/  @!UPT UIADD3 URZ, URZ, URZ, URZ ;  /* 0x0000003f3f3ff290 */ /* 0x000fe4000fffe03f */
[----:B------:R-:W-:Y:S04]  /*30ee0*/  STL.64 [R1+0x630], R72 ;  /* 0x0006304801007387 */ /* 0x000fe80000100a00 */
[----:B------:R1:W-:Y:S01]  /*30ef0*/  STL.64 [R1+0x638], R74 ;  /* 0x0006384a01007387 */ /* 0x0003e20000100a00 */
[-C--:B------:R-:W-:Y:S08]  /*30f00*/  HMMA.1688.F32.TF32 R24, R60, R8.reuse, R92 ;  /* 0x000000083c18723c */ /* 0x080ff0000008105c */
[-C--:B------:R-:W-:Y:S08]  /*30f10*/  HMMA.1688.F32.TF32 R88, R56, R8.reuse, R88 ;  /* 0x000000083858723c */ /* 0x080ff00000081058 */
[-C--:B-1----:R-:W-:Y:S07]  /*30f20*/  HMMA.1688.F32.TF32 R72, R52, R8.reuse, R84 ;  /* 0x000000083448723c */ /* 0x082fee0000081054 */
[----:B------:R-:W-:Y:S04]  /*30f30*/  STL.64 [R1+0x620], R24 ;  /* 0x0006201801007387 */ /* 0x000fe80000100a00 */
[----:B------:R3:W-:Y:S02]  /*30f40*/  STL.64 [R1+0x628], R26 ;  /* 0x0006281a01007387 */ /* 0x0007e40000100a00 */
[-C--:B---3--:R-:W-:Y:S02]  /*30f50*/  HMMA.1688.F32.TF32 R24, R48, R8.reuse, R12 ;  /* 0x000000083018723c */ /* 0x088fe4000008100c */
[----:B------:R-:W-:Y:S04]  /*30f60*/  STL.64 [R1+0x610], R88 ;  /* 0x0006105801007387 */ /* 0x000fe80000100a00 */
[----:B------:R-:W-:Y:S04]  /*30f70*/  STL.64 [R1+0x618], R90 ;  /* 0x0006185a01007387 */ /* 0x000fe80000100a00 */
[----:B------:R-:W2:Y:S04]  /*30f80*/  LDL.LU.64 R12, [R1+0x530] ;  /* 0x00053000010c7983 */ /* 0x000ea80000300a00 */
[----:B------:R-:W-:Y:S01]  /*30f90*/  STL.64 [R1+0x600], R72 ;  /* 0x0006004801007387 */ /* 0x000fe20000100a00 */
[-C--:B------:R-:W-:Y:S03]  /*30fa0*/  HMMA.1688.F32.TF32 R44, R192, R8.reuse, R44 ;  /* 0x00000008c02c723c */ /* 0x080fe6000008102c */
[----:B------:R1:W-:Y:S04]  /*30fb0*/  STL.64 [R1+0x608], R74 ;  /* 0x0006084a01007387 */ /* 0x0003e80000100a00 */
[----:B------:R-:W2:Y:S04]  /*30fc0*/  LDL.LU.64 R14, [R1+0x538] ;  /* 0x00053800010e7983 */ /* 0x000ea80000300a00 */
[----:B------:R-:W-:Y:S01]  /*30fd0*/  STL.64 [R1+0x650], R24 ;  /* 0x0006501801007387 */ /* 0x000fe20000100a00 */
[-C--:B-1----:R-:W-:Y:S03]  /*30fe0*/  HMMA.1688.F32.TF32 R72, R196, R8.reuse, R80 ;  /* 0x00000008c448723c */ /* 0x082fe60000081050 */
[----:B------:R1:W-:Y:S05]  /*30ff0*/  STL.64 [R1+0x658], R26 ;  /* 0x0006581a01007387 */ /* 0x0003ea0000100a00 */
[-C--:B-1----:R-:W-:Y:S08]  /*31000*/  HMMA.1688.F32.TF32 R24, R188, R8.reuse, R20 ;  /* 0x00000008bc18723c */ /* 0x082ff00000081014 */
[-C--:B------:R-:W-:Y:S07]  /*31010*/  HMMA.1688.F32.TF32 R20, R184, R8.reuse, R16 ;  /* 0x00000008b814723c */ /* 0x080fee0000081010 */
[----:B------:R-:W-:Y:S04]  /*31020*/  STL.64 [R1+0x6c0], R72 ;  /* 0x0006c04801007387 */ /* 0x000fe80000100a00 */
[----:B------:R-:W-:Y:S04]  /*31030*/  STL.64 [R1+0x6c8], R74 ;  /* 0x0006c84a01007387 */ /* 0x000fe80000100a00 */
[----:B------:R-:W-:Y:S04]  /*31040*/  STL.64 [R1+0x780], R44 ;  /* 0x0007802c01007387 */ /* 0x000fe80000100a00 */
[----:B------:R-:W-:Y:S04]  /*31050*/  STL.64 [R1+0x788], R46 ;  /* 0x0007882e01007387 */ /* 0x000fe80000100a00 */
[----:B------:R1:W-:Y:S01]  /*31060*/  STL.64 [R1+0x900], R24 ;  /* 0x0009001801007387 */ /* 0x0003e20000100a00 */
[-C--:B------:R-:W-:Y:S03]  /*31070*/  HMMA.1688.F32.TF32 R16, R180, R8.reuse, R244 ;  /* 0x00000008b410723c */ /* 0x080fe600000810f4 */
[----:B------:R3:W-:Y:S04]  /*31080*/  STL.64 [R1+0x908], R26 ;  /* 0x0009081a01007387 */ /* 0x0007e80000100a00 */
[----:B------:R-:W4:Y:S04]  /*31090*/  LDL.LU.64 R96, [R1+0x370] ;  /* 0x0003700001607983 */ /* 0x000f280000300a00 */
[----:B------:R-:W-:Y:S04]  /*310a0*/  STL.64 [R1+0xbc0], R20 ;  /* 0x000bc01401007387 */ /* 0x000fe80000100a00 */
[----:B------:R-:W-:Y:S04]  /*310b0*/  STL.64 [R1+0xbc8], R22 ;  /* 0x000bc81601007387 */ /* 0x000fe80000100a00 */
[----:B------:R-:W4:Y:S04]  /*310c0*/  LDL.LU.64 R98, [R1+0x378] ;  /* 0x0003780001627983 */ /* 0x000f280000300a00 */
[----:B------:R-:W-:Y:S04]  /*310d0*/  STL.64 [R1+0xeb0], R16 ;  /* 0x000eb01001007387 */ /* 0x000fe80000100a00 */
[----:B------:R3:W-:Y:S04]  /*310e0*/  STL.64 [R1+0xeb8], R18 ;  /* 0x000eb81201007387 */ /* 0x0007e80000100a00 */
[----:B-1----:R-:W4:Y:S04]  /*310f0*/  LDL.LU.64 R24, [R1+0x110] ;  /* 0x0001100001187983 */ /* 0x002f280000300a00 */
[----:B---3--:R-:W3:Y:S01]  /*31100*/  LDL.LU.64 R26, [R1+0x118] ;  /* 0x00011800011a7983 */ /* 0x008ee20000300a00 */
[-C--:B------:R-:W-:Y:S11]  /*31110*/  HMMA.1688.F32.TF32 R16, R176, R8.reuse, R232 ;  /* 0x00000008b010723c */ /* 0x080ff600000810e8 */
[----:B------:R-:W-:Y:S11]  /*31120*/  @!UPT UIADD3 URZ, URZ, URZ, URZ ;  /* 0x0000003f3f3ff290 */ /* 0x000ff6000fffe03f */
[----:B------:R-:W-:Y:S01]  /*31130*/  @!UPT UIADD3 URZ, URZ, URZ, URZ ;  /* 0x0000003f3f3ff290 */ /* 0x000fe2000fffe03f */
[----:B------:R-:W-:Y:S04]  /*31140*/  STL.64 [R1+0x10b0], R16 ;  /* 0x0010b01001007387 */ /* 0x000fe80000100a00 */
[----:B------:R1:W-:Y:S04]  /*31150*/  STL.64 [R1+0x10b8], R18 ;  /* 0x0010b81201007387 */ /* 0x0003e80000100a00 */
[----:B------:R-:W3:Y:S04]  /*31160*/  LDL.LU.64 R20, [R1+0xd0] ;  /* 0x0000d00001147983 */ /* 0x000ee80000300a00 */
[----:B------:R-:W3:Y:S01]  /*31170*/  LDL.LU.64 R22, [R1+0xd8] ;  /* 0x0000d80001167983 */ /* 0x000ee20000300a00 */
[-C--:B-1----:R-:W-:Y:S08]  /*31180*/  HMMA.1688.F32.TF32 R16, R172, R8.reuse, R224 ;  /* 0x00000008ac10723c */ /* 0x082ff000000810e0 */
[-C--:B------:R-:W-:Y:S11]  /*31190*/  HMMA.1688.F32.TF32 R44, R168, R8.reuse, R216 ;  /* 0x00000008a82c723c */ /* 0x080ff600000810d8 */
[----:B------:R-:W-:Y:S04]  /*311a0*/  @!UPT UIADD3 URZ, URZ, URZ, URZ ;  /* 0x0000003f3f3ff290 */ /* 0x000fe8000fffe03f */
[----:B------:R-:W-:Y:S04]  /*311b0*/  STL.64 [R1+0x1260], R16 ;  /* 0x0012601001007387 */ /* 0x000fe80000100a00 */
[----:B------:R1:W-:Y:S02]  /*311c0*/  STL.64 [R1+0x1268], R18 ;  /* 0x0012681201007387 */ /* 0x0003e40000100a00 */
[-C--:B-1----:R-:W-:Y:S02]  /*311d0*/  HMMA.1688.F32.TF32 R16, R76, R8.reuse, R204 ;  /* 0x000000084c10723c */ /* 0x082fe400000810cc */
[----:B------:R-:W-:Y:S04]  /*311e0*/  STL.64 [R1+0x1380], R44 ;  /* 0x0013802c01007387 */ /* 0x000fe80000100a00 */
[----:B------:R-:W-:Y:S04]  /*311f0*/  STL.64 [R1+0x1388], R46 ;  /* 0x0013882e01007387 */ /* 0x000fe80000100a00 */
[----:B------:R-:W3:Y:S01]  /*31200*/  LDL.LU.64 R92, [R1+0xb0] ;  /* 0x0000b000015c7983 */ /* 0x000ee20000300a00 */
[----:B------:R-:W-:Y:S11]  /*31210*/  HMMA.1688.F32.TF32 R8, R164, R8, R28 ;  /* 0x00000008a408723c */ /* 0x000ff6000008101c */
[----:B------:R-:W-:Y:S01]  /*31220*/  @!UPT UIADD3 URZ, URZ, URZ, URZ ;  /* 0x0000003f3f3ff290 */ /* 0x000fe2000fffe03f */
[----:B------:R1:W-:Y:S04]  /*31230*/  STL.64 [R1+0x13d0], R16 ;  /* 0x0013d01001007387 */ /* 0x0003e80000100a00 */
[----:B------:R1:W-:Y:S04]  /*31240*/  STL.64 [R1+0x13d8], R18 ;  /* 0x0013d81201007387 */ /* 0x0003e80000100a00 */
[----:B------:R-:W3:Y:S04]  /*31250*/  LDL.LU.64 R94, [R1+0xb8] ;  /* 0x0000b800015e7983 */ /* 0x000ee80000300a00 */
[----:B------:R-:W-:Y:S04]  /*31260*/  STL.64 [R1+0x1450], R8 ;  /* 0x0014500801007387 */ /* 0x000fe80000100a00 */
[----:B------:R4:W-:Y:S04]  /*31270*/  STL.64 [R1+0x1458], R10 ;  /* 0x0014580a01007387 */ /* 0x0009e80000100a00 */
[----:B-1----:R-:W3:Y:S04]  /*31280*/  LDL.LU.64 R16, [R1+0x70] ;  /* 0x0000700001107983 */ /* 0x002ee80000300a00 */
[----:B------:R-:W3:Y:S01]  /*31290*/  LDL.LU.64 R18, [R1+0x78] ;  /* 0x0000780001127983 */ /* 0x000ee20000300a00 */
[-C--:B--2---:R-:W-:Y:S11]  /*312a0*/  HMMA.1688.F32.TF32 R12, R68, R4.reuse, R12 ;  /* 0x00000004440c723c */ /* 0x084ff6000008100c */
[----:B------:R-:W-:Y:S11]  /*312b0*/  @!UPT UIADD3 URZ, URZ, URZ, URZ ;  /* 0x0000003f3f3ff290 */ /* 0x000ff6000fffe03f */
[----:B------:R-:W-:Y:S02]  /*312c0*/  @!UPT UIADD3 URZ, URZ, URZ, URZ ;  /* 0x0000003f3f3ff290 */ /* 0x000fe4000fffe03f */
[----:B------:R-:W-:Y:S01]  /*312d0*/  IMAD.MOV.U32 R75, RZ, RZ, R12 ;  /* 0x000000ffff4b7224 */ /* 0x000fe200078e000c */
[----:B------:R-:W-:Y:S01]  /*312e0*/  MOV R46, R14 ;  /* 0x0000000e002e7202 */ /* 0x000fe20000000f00 */
[----:B------:R-:W-:Y:S02]  /*312f0*/  IMAD.MOV.U32 R252, RZ, RZ, R13 ;  /* 0x000000fffffc7224 */ /* 0x000fe400078e000d */
[----:B------:R-:W-:Y:S01]  /*31300*/  IMAD.MOV.U32 R47, RZ, RZ, R15 ;  /* 0x000000ffff2f7224 */ /* 0x000fe200078e000f */
[----:B------:R-:W2:Y:S04]  /*31310*/  LDL.LU.64 R12, [R1+0x150] ;  /* 0x00015000010c7983 */ /* 0x000ea80000300a00 */
[----:B------:R-:W2:Y:S04]  /*31320*/  LDL.LU.64 R14, [R1+0x158] ;  /* 0x00015800010e7983 */ /* 0x000ea80000300a00 */
[----:B------:R-:W2:Y:S04]  /*31330*/  LDL.LU.64 R88, [R1+0x210] ;  /* 0x0002100001587983 */ /* 0x000ea80000300a00 */
[----:B------:R-:W2:Y:S04]  /*31340*/  LDL.LU.64 R90, [R1+0x218] ;  /* 0x00021800015a7983 */ /* 0x000ea80000300a00 */
[----:B------:R-:W2:Y:S04]  /*31350*/  LDL.LU.64 R84, [R1+0x1f0] ;  /* 0x0001f00001547983 */ /* 0x000ea80000300a00 */
[----:B------:R-:W2:Y:S04]  /*31360*/  LDL.LU.64 R86, [R1+0x1f8] ;  /* 0x0001f80001567983 */ /* 0x000ea80000300a00 */
[----:B------:R-:W2:Y:S04]  /*31370*/  LDL.LU.64 R80, [R1+0x1d0] ;  /* 0x0001d00001507983 */ /* 0x000ea80000300a00 */
[----:B------:R-:W2:Y:S01]  /*31380*/  LDL.LU.64 R82, [R1+0x1d8] ;  /* 0x0001d80001527983 */ /* 0x000ea20000300a00 */
[-C--:B----4-:R-:W-:Y:S03]  /*31390*/  HMMA.1688.F32.TF32 R8, R64, R4.reuse, R96 ;  /* 0x000000044008723c */ /* 0x090fe60000081060 */
[----:B------:R-:W-:Y:S04]  /*313a0*/  STL [R1+0x3170], R47 ;  /* 0x0031702f01007387 */ /* 0x000fe80000100800 */
[----:B------:R1:W-:Y:S04]  /*313b0*/  STL [R1+0x316c], R46 ;  /* 0x00316c2e01007387 */ /* 0x0003e80000100800 */
[----:B------:R-:W-:Y:S04]  /*313c0*/  STL [R1+0x3168], R252 ;  /* 0x003168fc01007387 */ /* 0x000fe80000100800 */
[----:B------:R-:W-:Y:S04]  /*313d0*/  STL [R1+0x3164], R75 ;  /* 0x0031644b01007387 */ /* 0x000fe80000100800 */
[----:B------:R-:W4:Y:S04]  /*313e0*/  LDL.LU.64 R44, [R1+0x1b0] ;  /* 0x0001b000012c7983 */ /* 0x000f280000300a00 */
[----:B-1----:R-:W4:Y:S04]  /*313f0*/  LDL.LU.64 R46, [R1+0x1b8] ;  /* 0x0001b800012e7983 */ /* 0x002f280000300a00 */
[----:B------:R-:W-:Y:S04]  /*31400*/  STL.64 [R1+0x550], R8 ;  /* 0x0005500801007387 */ /* 0x000fe80000100a00 */
[----:B------:R3:W-:Y:S04]  /*31410*/  STL.64 [R1+0x558], R10 ;  /* 0x0005580a01007387 */ /* 0x0007e80000100a00 */
[----:B------:R-:W4:Y:S04]  /*31420*/  LDL.LU.64 R28, [R1+0x170] ;  /* 0x00017000011c7983 */ /* 0x000f280000300a00 */
[----:B------:R-:W4:Y:S01]  /*31430*/  LDL.LU.64 R30, [R1+0x178] ;  /* 0x00017800011e7983 */ /* 0x000f220000300a00 */
[-C--:B---3--:R-:W-:Y:S11]  /*31440*/  HMMA.1688.F32.TF32 R8, R60, R4.reuse, R24 ;  /* 0x000000043c08723c */ /* 0x088ff60000081018 */
[----:B------:R-:W-:Y:S11]  /*31450*/  @!UPT UIADD3 URZ, URZ, URZ, URZ ;  /* 0x0000003f3f3ff290 */ /* 0x000ff6000fffe03f */
[----:B------:R-:W-:Y:S01]  /*31460*/  @!UPT UIADD3 URZ, URZ, URZ, URZ ;  /* 0x0000003f3f3ff290 */ /* 0x000fe2000fffe03f */
[----:B------:R-:W-:Y:S04]  /*31470*/  STL.64 [R1+0x540], R8 ;  /* 0x0005400801007387 */ /* 0x000fe80000100a00 */
[----:B------:R1:W-:Y:S04]  /*31480*/  STL.64 [R1+0x548], R10 ;  /* 0x0005480a01007387 */ /* 0x0003e80000100a00 */
[----:B------:R-:W3:Y:S04]  /*31490*/  LDL.LU.64 R24, [R1+0x140] ;  /* 0x0001400001187983 */ /* 0x000ee80000300a00 */
[----:B------:R-:W3:Y:S01]  /*314a0*/  LDL.LU.64 R26, [R1+0x148] ;  /* 0x00014800011a7983 */ /* 0x000ee20000300a00 */
[-C--:B-1----:R-:W-:Y:S11]  /*314b0*/  HMMA.1688.F32.TF32 R8, R56, R4.reuse, R20 ;  /* 0x000000043808723c */ /* 0x082ff60000081014 */
[----:B------:R-:W-:Y:S11]  /*314c0*/  @!UPT UIADD3 URZ, URZ, URZ, URZ ;  /* 0x0000003f3f3ff290 */ /* 0x000ff6000fffe03f */
[----:B------:R-:W-:Y:S01]  /*314d0*/  @!UPT UIADD3 URZ, URZ, URZ, URZ ;  /* 0x0000003f3f3ff290 */ /* 0x000fe2000fffe03f */
[----:B------:R1:W-:Y:S04]  /*314e0*/  STL.64 [R1+0x530], R8 ;  /* 0x0005300801007387 */ /* 0x0003e80000100a00 */
[----:B------:R1:W-:Y:S04]  /*314f0*/  STL.64 [R1+0x538], R10 ;  /* 0x0005380a01007387 */ /* 0x0003e80000100a00 */
[----:B------:R-:W3:Y:S04]  /*31500*/  LDL.LU.64 R20, [R1+0x100] ;  /* 0x0001000001147983 */ /* 0x000ee80000300a00 */
[----:B------:R-:W3:Y:S04]  /*31510*/  LDL.LU.64 R22, [R1+0x108] ;  /* 0x0001080001167983 */ /* 0x000ee80000300a00 */
[----:B-1----:R-:W3:Y:S04]  /*31520*/  LDL.LU.64 R8, [R1+0x90] ;  /* 0x0000900001087983 */ /* 0x002ee80000300a00 */
[----:B------:R-:W3:Y:S01]  /*31530*/  LDL.LU.64 R10, [R1+0x98] ;  /* 0x00009800010a7983 */ /* 0x000ee20000300a00 */
[-C--:B------:R-:W-:Y:S11]  /*31540*/  HMMA.1688.F32.TF32 R72, R52, R4.reuse, R92 ;  /* 0x000000043448723c */ /* 0x080ff6000008105c */
[----:B------:R-:W-:Y:S11]  /*31550*/  @!UPT UIADD3 URZ, URZ, URZ, URZ ;  /* 0x0000003f3f3ff290 */ /* 0x000ff6000fffe03f */
[----:B------:R-:W-:Y:S01]  /*31560*/  @!UPT UIADD3 URZ, URZ, URZ, URZ ;  /* 0x0000003f3f3ff290 */ /* 0x000fe2000fffe03f */
[----:B------:R-:W-:Y:S04]  /*31570*/  STL.64 [R1+0x520], R72 ;  /* 0x0005204801007387 */ /* 0x000fe80000100a00 */
[----:B------:R1:W-:Y:S02]  /*31580*/  STL.64 [R1+0x528], R74 ;  /* 0x0005284a01007387 */ /* 0x0003e40000100a00 */
[-C--:B-1----:R-:W-:Y:S02]  /*31590*/  HMMA.1688.F32.TF32 R72, R48, R4.reuse, R16 ;  /* 0x000000043048723c */ /* 0x082fe40000081010 */
[----:B------:R-:W1:Y:S04]  /*315a0*/  LDSM.16.M88.4 R16, [R211+0xa5000] ;  /* 0x0a500000d310783b */ /* 0x000e680000000200 */
[----:B-1----:R-:W-:Y:S11]  /*315b0*/  STL [R1+0x3178], R18 ;  /* 0x0031781201007387 */ /* 0x002ff60000100800 */
[----:B------:R-:W-:Y:S06]  /*315c0*/  @!UPT UIADD3 URZ, URZ, URZ, URZ ;  /* 0x0000003f3f3ff290 */ /* 0x000fec000fffe03f */
[----:B------:R-:W-:Y:S04]  /*315d0*/  STL.64 [R1+0x570], R72 ;  /* 0x0005704801007387 */ /* 0x000fe80000100a00 */
[----:B------:R2:W-:Y:S04]  /*315e0*/  STL.64 [R1+0x578], R74 ;  /* 0x0005784a01007387 */ /* 0x0005e80000100a00 */
[----:B------:R-:W-:Y:S01]  /*315f0*/  STL [R1+0x3174], R19 ;  /* 0x0031741301007387 */ /* 0x000fe20000100800 */
[-C--:B--2---:R-:W-:Y:S03]  /*31600*/  HMMA.1688.F32.TF32 R72, R196, R4.reuse, R12 ;  /* 0x00000004c448723c */ /* 0x084fe6000008100c */
[----:B------:R-:W1:Y:S05]  /*31610*/  LDSM.16.M88.4 R12, [R211+0xa6000] ;  /* 0x0a600000d30c783b */ /* 0x000e6a0000000200 */
[-C--:B------:R-:W-:Y:S08]  /*31620*/  HMMA.1688.F32.TF32 R88, R192, R4.reuse, R88 ;  /* 0x00000004c058723c */ /* 0x080ff00000081058 */
[-C--:B------:R-:W-:Y:S01]  /*31630*/  HMMA.1688.F32.TF32 R84, R188, R4.reuse, R84 ;  /* 0x00000004bc54723c */ /* 0x080fe20000081054 */
[----:B-1----:R-:W-:Y:S06]  /*31640*/  STL [R1+0x3180], R14 ;  /* 0x0031800e01007387 */ /* 0x002fec0000100800 */
[----:B------:R-:W-:Y:S04]  /*31650*/  STL.64 [R1+0x5b0], R72 ;  /* 0x0005b04801007387 */ /* 0x000fe80000100a00 */
[----:B------:R1:W-:Y:S01]  /*31660*/  STL.64 [R1+0x5b8], R74 ;  /* 0x0005b84a01007387 */ /* 0x0003e20000100a00 */
[-C--:B----4-:R-:W-:Y:S08]  /*31670*/  HMMA.1688.F32.TF32 R44, R180, R4.reuse, R44 ;  /* 0x00000004b42c723c */ /* 0x090ff0000008102c */
[-C--:B-1----:R-:W-:Y:S08]  /*31680*/  HMMA.1688.F32.TF32 R72, R184, R4.reuse, R80 ;  /* 0x00000004b848723c */ /* 0x082ff00000081050 */
[-C--:B------:R-:W-:Y:S01]  /*31690*/  HMMA.1688.F32.TF32 R28, R176, R4.reuse, R28 ;  /* 0x00000004b01c723c */ /* 0x080fe2000008101c */
[----:B------:R-:W-:Y:S04]  /*316a0*/  STL [R1+0x317c], R15 ;  /* 0x00317c0f01007387 */ /* 0x000fe80000100800 */
[----:B------:R-:W-:Y:S04]  /*316b0*/  STL.64 [R1+0x5f0], R88 ;  /* 0x0005f05801007387 */ /* 0x000fe80000100a00 */
[----:B------:R-:W-:Y:S04]  /*316c0*/  STL.64 [R1+0x5f8], R90 ;  /* 0x0005f85a01007387 */ /* 0x000fe80000100a00 */
[----:B------:R-:W-:Y:S04]  /*316d0*/  STL.64 [R1+0x750], R84 ;  /* 0x0007505401007387 */ /* 0x000fe80000100a00 */
[----:B------:R-:W-:Y:S04]  /*316e0*/  STL.64 [R1+0x758], R86 ;  /* 0x0007585601007387 */ /* 0x000fe80000100a00 */
[----:B------:R1:W-:Y:S01]  /*316f0*/  STL.64 [R1+0x8e0], R72 ;  /* 0x0008e04801007387 */ /* 0x0003e20000100a00 */
[-C--:B---3--:R-:W-:Y:S03]  /*31700*/  HMMA.1688.F32.TF32 R24, R172, R4.reuse, R24 ;  /* 0x00000004ac18723c */ /* 0x088fe60000081018 */
[----:B------:R2:W-:Y:S04]  /*31710*/  STL.64 [R1+0x8e8], R74 ;  /* 0x0008e84a01007387 */ /* 0x0005e80000100a00 */
[----:B------:R3:W-:Y:S04]  /*31720*/  STL.64 [R1+0xbd0], R44 ;  /* 0x000bd02c01007387 */ /* 0x0007e80000100a00 */
[----:B------:R2:W-:Y:S04]  /*31730*/  STL.64 [R1+0xbd8], R46 ;  /* 0x000bd82e01007387 */ /* 0x0005e80000100a00 */
[----:B------:R2:W-:Y:S04]  /*31740*/  STL.64 [R1+0xec0], R28 ;  /* 0x000ec01c01007387 */ /* 0x0005e80000100a00 */
[----:B------:R2:W-:Y:S04]  /*31750*/  STL.64 [R1+0xec8], R30 ;  /* 0x000ec81e01007387 */ /* 0x0005e80000100a00 */
[----:B-1----:R-:W4:Y:S04]  /*31760*/  LDL.LU.64 R72, [R1+0x11c0] ;  /* 0x0011c00001487983 */ /* 0x002f280000300a00 */
[----:B------:R1:W-:Y:S01]  /*31770*/  STL.64 [R1+0x10c0], R24 ;  /* 0x0010c01801007387 */ /* 0x0003e20000100a00 */
[-C--:B------:R-:W-:Y:S03]  /*31780*/  HMMA.1688.F32.TF32 R20, R168, R4.reuse, R20 ;  /* 0x00000004a814723c */ /* 0x080fe60000081014 */
[----:B------:R1:W-:Y:S04]  /*31790*/  STL.64 [R1+0x10c8], R26 ;  /* 0x0010c81a01007387 */ /* 0x0003e80000100a00 */
[----:B--2---:R-:W4:Y:S01]  /*317a0*/  LDL.LU.64 R74, [R1+0x11c8] ;  /* 0x0011c800014a7983 */ /* 0x004f220000300a00 */
[-C--:B------:R-:W-:Y:S11]  /*317b0*/  HMMA.1688.F32.TF32 R8, R76, R4.reuse, R8 ;  /* 0x000000044c08723c */ /* 0x080ff60000081008 */
[----:B------:R-:W-:Y:S04]  /*317c0*/  @!UPT UIADD3 URZ, URZ, URZ, URZ ;  /* 0x0000003f3f3ff290 */ /* 0x000fe8000fffe03f */
[----:B------:R2:W-:Y:S04]  /*317d0*/  STL.64 [R1+0x1280], R20 ;  /* 0x0012801401007387 */ /* 0x0005e80000100a00 */
[----:B------:R1:W-:Y:S04]  /*317e0*/  STL.64 [R1+0x1288], R22 ;  /* 0x0012881601007387 */ /* 0x0003e80000100a00 */
[----:B------:R-:W4:Y:S04]  /*317f0*/  LDL.LU.64 R112, [R1+0x3e0] ;  /* 0x0003e00001707983 */ /* 0x000f280000300a00 */
[----:B------:R-:W4:Y:S04]  /*31800*/  LDL.LU.64 R114, [R1+0x3e8] ;  /* 0x0003e80001727983 */ /* 0x000f280000300a00 */
        /* <DEDUP_REMOVED lines=18> */
[----:B---3--:R-:W3:Y:S04]  /*31930*/  LDL.LU.64 R44, [R1+0x1a0] ;  /* 0x0001a000012c7983 */ /* 0x008ee80000300a00 */
[----:B------:R-:W3:Y:S04]  /*31940*/  LDL.LU.64 R46, [R1+0x1a8] ;  /* 0x0001a800012e7983 */ /* 0x000ee80000300a00 */
[----:B------:R-:W3:Y:S04]  /*31950*/  LDL.LU.64 R28, [R1+0x160] ;  /* 0x00016000011c7983 */ /* 0x000ee80000300a00 */
[----:B------:R-:W3:Y:S04]  /*31960*/  LDL.LU.64 R30, [R1+0x168] ;  /* 0x00016800011e7983 */ /* 0x000ee80000300a00 */
[----:B-1----:R-:W3:Y:S04]  /*31970*/  LDL.LU.64 R24, [R1+0x130] ;  /* 0x0001300001187983 */ /* 0x002ee80000300a00 */
[----:B------:R-:W3:Y:S04]  /*31980*/  LDL.LU.64 R26, [R1+0x138] ;  /* 0x00013800011a7983 */ /* 0x000ee80000300a00 */
[----:B--2---:R-:W2:Y:S04]  /*31990*/  LDL.LU.64 R20, [R1+0xf0] ;  /* 0x0000f00001147983 */ /* 0x004ea80000300a00 */
[----:B------:R-:W2:Y:S04]  /*319a0*/  LDL.LU.64 R22, [R1+0xf8] ;  /* 0x0000f80001167983 */ /* 0x000ea80000300a00 */
[----:B------:R-:W2:Y:S04]  /*319b0*/  LDL.LU.64 R8, [R1+0x80] ;  /* 0x0000800001087983 */ /* 0x000ea80000300a00 */
[----:B------:R-:W2:Y:S01]  /*319c0*/  LDL.LU.64 R10, [R1+0x88] ;  /* 0x00008800010a7983 */ /* 0x000ea20000300a00 */
[----:B------:R-:W-:Y:S11]  /*319d0*/  HMMA.1688.F32.TF32 R4, R164, R4, R32 ;  /* 0x00000004a404723c */ /* 0x000ff60000081020 */
[----:B------:R-:W-:Y:S11]  /*319e0*/  @!UPT UIADD3 URZ, URZ, URZ, URZ ;  /* 0x0000003f3f3ff290 */ /* 0x000ff6000fffe03f */
[----:B------:R-:W-:Y:S01]  /*319f0*/  @!UPT UIADD3 URZ, URZ, URZ, URZ ;  /* 0x0000003f3f3ff290 */ /* 0x000fe2000fffe03f */
[----:B------:R-:W-:Y:S04]  /*31a00*/  STL.64 [R1+0x13c0], R4 ;  /* 0x0013c00401007387 */ /* 0x000fe80000100a00 */
[----:B------:R1:W-:Y:S01]  /*31a10*/  STL.64 [R1+0x13c8], R6 ;  /* 0x0013c80601007387 */ /* 0x0003e20000100a00 */
[-C--:B----4-:R-:W-:Y:S08]  /*31a20*/  HMMA.1688.F32.TF32 R116, R68, R16.reuse, R72 ;  /* 0x000000104474723c */ /* 0x090ff00000081048 */
[-C--:B------:R-:W-:Y:S11]  /*31a30*/  HMMA.1688.F32.TF32 R32, R64, R16.reuse, R112 ;  /* 0x000000104020723c */ /* 0x080ff60000081070 */
[----:B------:R-:W-:Y:S05]  /*31a40*/  @!UPT UIADD3 URZ, URZ, URZ, URZ ;  /* 0x0000003f3f3ff290 */ /* 0x000fea000fffe03f */
[----:B------:R-:W-:Y:S01]  /*31a50*/  IMAD.MOV.U32 R162, RZ, RZ, R119 ;  /* 0x000000ffffa27224 */ /* 0x000fe200078e0077 */
[----:B------:R-:W-:Y:S01]  /*31a60*/  MOV R163, R118 ;  /* 0x0000007600a37202 */ /* 0x000fe20000000f00 */
[----:B------:R-:W-:Y:S02]  /*31a70*/  IMAD.MOV.U32 R74, RZ, RZ, R117 ;  /* 0x000000ffff4a7224 */ /* 0x000fe400078e0075 */
[----:B------:R-:W-:Y:S01]  /*31a80*/  IMAD.MOV.U32 R75, RZ, RZ, R116 ;  /* 0x000000ffff4b7224 */ /* 0x000fe200078e0074 */
[----:B------:R-:W-:Y:S04]  /*31a90*/  STL [R1+0x3190], R162 ;  /* 0x003190a201007387 */ /* 0x000fe80000100800 */
[----:B------:R-:W-:Y:S04]  /*31aa0*/  STL [R1+0x318c], R163 ;  /* 0x00318ca301007387 */ /* 0x000fe80000100800 */
[----:B------:R-:W-:Y:S01]  /*31ab0*/  STL [R1+0x3188], R74 ;  /* 0x0031884a01007387 */ /* 0x000fe20000100800 */
[-C--:B-1----:R-:W-:Y:S03]  /*31ac0*/  HMMA.1688.F32.TF32 R4, R60, R16.reuse, R108 ;  /* 0x000000103c04723c */ /* 0x082fe6000008106c */
[----:B------:R1:W-:Y:S04]  /*31ad0*/  STL [R1+0x3184], R75 ;  /* 0x0031844b01007387 */ /* 0x0003e80000100800 */
[----:B------:R-:W-:Y:S01]  /*31ae0*/  STL.64 [R1+0x480], R32 ;  /* 0x0004802001007387 */ /* 0x000fe20000100a00 */
[-C--:B-1----:R-:W-:Y:S03]  /*31af0*/  HMMA.1688.F32.TF32 R72, R56, R16.reuse, R104 ;  /* 0x000000103848723c */ /* 0x082fe60000081068 */
[----:B------:R1:W-:Y:S05]  /*31b00*/  STL.64 [R1+0x488], R34 ;  /* 0x0004882201007387 */ /* 0x0003ea0000100a00 */
[-C--:B-1----:R-:W-:Y:S07]  /*31b10*/  HMMA.1688.F32.TF32 R32, R52, R16.reuse, R100 ;  /* 0x000000103420723c */ /* 0x082fee0000081064 */
[----:B------:R-:W-:Y:S04]  /*31b20*/  STL.64 [R1+0x470], R4 ;  /* 0x0004700401007387 */ /* 0x000fe80000100a00 */
[----:B------:R1:W-:Y:S04]  /*31b30*/  STL.64 [R1+0x478], R6 ;  /* 0x0004780601007387 */ /* 0x0003e80000100a00 */
[----:B------:R-:W-:Y:S04]  /*31b40*/  STL.64 [R1+0x460], R72 ;  /* 0x0004604801007387 */ /* 0x000fe80000100a00 */
[----:B------:R4:W-:Y:S01]  /*31b50*/  STL.64 [R1+0x468], R74 ;  /* 0x0004684a01007387 */ /* 0x0009e20000100a00 */
[-C--:B-1----:R-:W-:Y:S03]  /*31b60*/  HMMA.1688.F32.TF32 R4, R48, R16.reuse, R96 ;  /* 0x000000103004723c */ /* 0x082fe60000081060 */
[----:B------:R-:W-:Y:S05]  /*31b70*/  STL.64 [R1+0x450], R32 ;  /* 0x0004502001007387 */ /* 0x000fea0000100a00 */
[-C--:B----4-:R-:W-:Y:S01]  /*31b80*/  HMMA.1688.F32.TF32 R72, R196, R16.reuse, R92 ;  /* 0x00000010c448723c */ /* 0x090fe2000008105c */
[----:B------:R1:W-:Y:S07]  /*31b90*/  STL.64 [R1+0x458], R34 ;  /* 0x0004582201007387 */ /* 0x0003ee0000100a00 */
        /* <DEDUP_REMOVED lines=9> */
[-C--:B---3--:R-:W-:Y:S07]  /*31c30*/  HMMA.1688.F32.TF32 R32, R180, R16.reuse, R44 ;  /* 0x00000010b420723c */ /* 0x088fee000008102c */
[----:B------:R-:W-:Y:S04]  /*31c40*/  STL.64 [R1+0x580], R4 ;  /* 0x0005800401007387 */ /* 0x000fe80000100a00 */
[----:B------:R1:W-:Y:S04]  /*31c50*/  STL.64 [R1+0x588], R6 ;  /* 0x0005880601007387 */ /* 0x0003e80000100a00 */
[----:B------:R-:W-:Y:S04]  /*31c60*/  STL.64 [R1+0x730], R72 ;  /* 0x0007304801007387 */ /* 0x000fe80000100a00 */
[----:B------:R-:W-:Y:S04]  /*31c70*/  STL.64 [R1+0x738], R74 ;  /* 0x0007384a01007387 */ /* 0x000fe80000100a00 */
[----:B------:R-:W3:Y:S01]  /*31c80*/  LDL.LU.64 R44, [R1+0x11e0] ;  /* 0x0011e000012c7983 */ /* 0x000ee20000300a00 */
[-C--:B-1----:R-:W-:Y:S03]  /*31c90*/  HMMA.1688.F32.TF32 R4, R176, R16.reuse, R28 ;  /* 0x00000010b004723c */ /* 0x082fe6000008101c */
[----:B------:R-:W-:Y:S04]  /*31ca0*/  STL.64 [R1+0x890], R32 ;  /* 0x0008902001007387 */ /* 0x000fe80000100a00 */
[----:B------:R-:W-:Y:S01]  /*31cb0*/  STL.64 [R1+0x898], R34 ;  /* 0x0008982201007387 */ /* 0x000fe20000100a00 */
[-C--:B------:R-:W-:Y:S03]  /*31cc0*/  HMMA.1688.F32.TF32 R24, R172, R16.reuse, R24 ;  /* 0x00000010ac18723c */ /* 0x080fe60000081018 */
[----:B------:R-:W3:Y:S05]  /*31cd0*/  LDL.LU.64 R46, [R1+0x11e8] ;  /* 0x0011e800012e7983 */ /* 0x000eea0000300a00 */
[-C--:B--2---:R-:W-:Y:S07]  /*31ce0*/  HMMA.1688.F32.TF32 R20, R168, R16.reuse, R20 ;  /* 0x00000010a814723c */ /* 0x084fee0000081014 */
[----:B------:R-:W-:Y:S04]  /*31cf0*/  STL.64 [R1+0xcd0], R4 ;  /* 0x000cd00401007387 */ /* 0x000fe80000100a00 */
[----:B------:R1:W-:Y:S04]  /*31d00*/  STL.64 [R1+0xcd8], R6 ;  /* 0x000cd80601007387 */ /* 0x0003e80000100a00 */
[----:B------:R-:W-:Y:S04]  /*31d10*/  STL.64 [R1+0xef0], R24 ;  /* 0x000ef01801007387 */ /* 0x000fe80000100a00 */
[----:B------:R-:W-:Y:S04]  /*31d20*/  STL.64 [R1+0xef8], R26 ;  /* 0x000ef81a01007387 */ /* 0x000fe80000100a00 */
[----:B------:R-:W2:Y:S04]  /*31d30*/  LDL.LU.64 R28, [R1+0x1170] ;  /* 0x00117000011c7983 */ /* 0x000ea80000300a00 */
[----:B------:R-:W-:Y:S04]  /*31d40*/  STL.64 [R1+0x10e0], R20 ;  /* 0x0010e01401007387 */ /* 0x000fe80000100a00 */
[----:B------:R4:W-:Y:S04]  /*31d50*/  STL.64 [R1+0x10e8], R22 ;  /* 0x0010e81601007387 */ /* 0x0009e80000100a00 */
[----:B------:R-:W2:Y:S01]  /*31d60*/  LDL.LU.64 R30, [R1+0x1178] ;  /* 0x00117800011e7983 */ /* 0x000ea20000300a00 */
[-C--:B-1----:R-:W-:Y:S11]  /*31d70*/  HMMA.1688.F32.TF32 R4, R76, R16.reuse, R8 ;  /* 0x000000104c04723c */ /* 0x082ff60000081008 */
[----:B------:R-:W-:Y:S11]  /*31d80*/  @!UPT UIADD3 URZ, URZ, URZ, URZ ;  /* 0x0000003f3f3ff290 */ /* 0x000ff6000fffe03f */
[----:B------:R-:W-:Y:S01]  /*31d90*/  @!UPT UIADD3 URZ, URZ, URZ, URZ ;  /* 0x0000003f3f3ff290 */ /* 0x000fe2000fffe03f */
[----:B------:R1:W-:Y:S04]  /*31da0*/  STL.64 [R1+0x1270], R4 ;  /* 0x0012700401007387 */ /* 0x0003e80000100a00 */
[----:B------:R-:W-:Y:S04]  /*31db0*/  STL.64 [R1+0x1278], R6 ;  /* 0x0012780601007387 */ /* 0x000fe80000100a00 */
[----:B------:R-:W2:Y:S04]  /*31dc0*/  LDL.LU.64 R92, [R1+0x270] ;  /* 0x00027000015c7983 */ /* 0x000ea80000300a00 */
[----:B------:R-:W2:Y:S04]  /*31dd0*/  LDL.LU.64 R94, [R1+0x278] ;  /* 0x00027800015e7983 */ /* 0x000ea80000300a00 */
[----:B------:R-:W2:Y:S04]  /*31de0*/  LDL.LU.64 R88, [R1+0x290] ;  /* 0x0002900001587983 */ /* 0x000ea80000300a00 */
[----:B------:R-:W2:Y:S04]  /*31df0*/  LDL.LU.64 R90, [R1+0x298] ;  /* 0x00029800015a7983 */ /* 0x000ea80000300a00 */
[----:B------:R-:W2:Y:S04]  /*31e00*/  LDL.LU.64 R84, [R1+0x2b0] ;  /* 0x0002b00001547983 */ /* 0x000ea80000300a00 */
[----:B------:R-:W2:Y:S01]  /*31e10*/  LDL.LU.64 R86, [R1+0x2b8] ;  /* 0x0002b80001567983 */ /* 0x000ea20000300a00 */
[----:B----4-:R-:W-:Y:S03]  /*31e20*/  HMMA.1688.F32.TF32 R20, R164, R16, R36 ;  /* 0x00000010a414723c */ /* 0x010fe60000081024 */
[----:B------:R-:W4:Y:S04]  /*31e30*/  LDL.LU.64 R24, [R1+0x2e0] ;  /* 0x0002e00001187983 */ /* 0x000f280000300a00 */
[----:B------:R-:W4:Y:S11]  /*31e40*/  LDL.LU.64 R26, [R1+0x2e8] ;  /* 0x0002e800011a7983 */ /* 0x000f360000300a00 */
[----:B------:R-:W-:Y:S06]  /*31e50*/  @!UPT UIADD3 URZ, URZ, URZ, URZ ;  /* 0x0000003f3f3ff290 */ /* 0x000fec000fffe03f */
[----:B------:R-:W-:Y:S01]  /*31e60*/  IMAD.MOV.U32 R9, RZ, RZ, R20 ;  /* 0x000000ffff097224 */ /* 0x000fe200078e0014 */
[----:B-1----:R-:W-:Y:S01]  /*31e70*/  MOV R5, R22 ;  /* 0x0000001600057202 */ /* 0x002fe20000000f00 */
[----:B------:R-:W-:Y:S02]  /*31e80*/  IMAD.MOV.U32 R8, RZ, RZ, R21 ;  /* 0x000000ffff087224 */ /* 0x000fe400078e0015 */
[----:B------:R-:W-:Y:S01]  /*31e90*/  IMAD.MOV.U32 R4, RZ, RZ, R23 ;  /* 0x000000ffff047224 */ /* 0x000fe200078e0017 */
        /* <DEDUP_REMOVED lines=8> */
[----:B------:R-:W-:Y:S04]  /*31f20*/  STL [R1+0x2fd0], R4 ;  /* 0x002fd00401007387 */ /* 0x000fe80000100800 */
[----:B------:R2:W-:Y:S04]  /*31f30*/  STL [R1+0x2fcc], R5 ;  /* 0x002fcc0501007387 */ /* 0x0005e80000100800 */
[----:B------:R-:W-:Y:S04]  /*31f40*/  STL [R1+0x2fc8], R8 ;  /* 0x002fc80801007387 */ /* 0x000fe80000100800 */
[----:B------:R-:W-:Y:S01]  /*31f50*/  STL [R1+0x2fc4], R9 ;  /* 0x002fc40901007387 */ /* 0x000fe20000100800 */
[----:B---3--:R-:W-:Y:S11]  /*31f60*/  HMMA.1688.F32.TF32 R36, R68, R12, R44 ;  /* 0x0000000c4424723c */ /* 0x008ff6000008102c */
[----:B------:R-:W-:Y:S11]  /*31f70*/  @!UPT UIADD3 URZ, URZ, URZ, URZ ;  /* 0x0000003f3f3ff290 */ /* 0x000ff6000fffe03f */
[----:B------:R-:W-:Y:S02]  /*31f80*/  @!UPT UIADD3 URZ, URZ, URZ, URZ ;  /* 0x0000003f3f3ff290 */ /* 0x000fe4000fffe03f */
[----:B------:R-:W-:Y:S01]  /*31f90*/  IMAD.MOV.U32 R47, RZ, RZ, R37 ;  /* 0x000000ffff2f7224 */ /* 0x000fe200078e0025 */
[----:B------:R-:W-:Y:S01]  /*31fa0*/  MOV R46, R38 ;  /* 0x00000026002e7202 */ /* 0x000fe20000000f00 */
[----:B------:R-:W-:-:S04]  /*31fb0*/  IMAD.MOV.U32 R19, RZ, RZ, R36 ;  /* 0x000000ffff137224 */ /* 0x000fc800078e0024 */
[----:B------:R1:W-:Y:S04]  /*31fc0*/  STL.64 [R1+0x3198], R46 ;  /* 0x0031982e01007387 */ /* 0x0003e80000100a00 */
[----:B------:R-:W-:Y:S01]  /*31fd0*/  STL [R1+0x3194], R19 ;  /* 0x0031941301007387 */ /* 0x000fe20000100800 */
[-C--:B--2---:R-:W-:Y:S03]  /*31fe0*/  HMMA.1688.F32.TF32 R4, R64, R12.reuse, R28 ;  /* 0x0000000c4004723c */ /* 0x084fe6000008101c */
[----:B------:R-:W2:Y:S04]  /*31ff0*/  LDL.LU.64 R28, [R1+0x310] ;  /* 0x00031000011c7983 */ /* 0x000ea80000300a00 */
[----:B------:R-:W2:Y:S11]  /*32000*/  LDL.LU.64 R30, [R1+0x318] ;  /* 0x00031800011e7983 */ /* 0x000eb60000300a00 */
[----:B------:R-:W-:Y:S05]  /*32010*/  @!UPT UIADD3 URZ, URZ, URZ, URZ ;  /* 0x0000003f3f3ff290 */ /* 0x000fea000fffe03f */
[----:B------:R-:W-:Y:S04]  /*32020*/  STL.64 [R1+0x1f0], R4 ;  /* 0x0001f00401007387 */ /* 0x000fe80000100a00 */
[----:B------:R3:W-:Y:S04]  /*32030*/  STL.64 [R1+0x1f8], R6 ;  /* 0x0001f80601007387 */ /* 0x0007e80000100a00 */
[----:B------:R-:W2:Y:S04]  /*32040*/  LDL.LU.64 R44, [R1+0x300] ;  /* 0x00030000012c7983 */ /* 0x000ea80000300a00 */
[----:B-1----:R-:W2:Y:S01]  /*32050*/  LDL.LU.64 R46, [R1+0x308] ;  /* 0x00030800012e7983 */ /* 0x002ea20000300a00 */
[-C--:B---3--:R-:W-:Y:S01]  /*32060*/  HMMA.1688.F32.TF32 R4, R60, R12.reuse, R92 ;  /* 0x0000000c3c04723c */ /* 0x088fe2000008105c */
[----:B------:R-:W-:Y:S11]  /*32070*/  IMAD.MOV.U32 R252, RZ, RZ, R39 ;  /* 0x000000fffffc7224 */ /* 0x000ff600078e0027 */
[----:B------:R-:W-:Y:S11]  /*32080*/  @!UPT UIADD3 URZ, URZ, URZ, URZ ;  /* 0x0000003f3f3ff290 */ /* 0x000ff6000fffe03f */
[----:B------:R-:W-:Y:S04]  /*32090*/  STL.64 [R1+0x210], R4 ;  /* 0x0002100401007387 */ /* 0x000fe80000100a00 */
[----:B------:R1:W-:Y:S04]  /*320a0*/  STL.64 [R1+0x218], R6 ;  /* 0x0002180601007387 */ /* 0x0003e80000100a00 */
[----:B------:R-:W3:Y:S04]  /*320b0*/  LDL.LU.64 R36, [R1+0x2f0] ;  /* 0x0002f00001247983 */ /* 0x000ee80000300a00 */
[----:B------:R-:W3:Y:S01]  /*320c0*/  LDL.LU.64 R38, [R1+0x2f8] ;  /* 0x0002f80001267983 */ /* 0x000ee20000300a00 */
[-C--:B-1----:R-:W-:Y:S11]  /*320d0*/  HMMA.1688.F32.TF32 R4, R56, R12.reuse, R88 ;  /* 0x0000000c3804723c */ /* 0x082ff60000081058 */
        /* <DEDUP_REMOVED lines=13> */
[-C--:B----4-:R-:W-:Y:S03]  /*321b0*/  HMMA.1688.F32.TF32 R4, R48, R12.reuse, R24 ;  /* 0x0000000c3004723c */ /* 0x090fe60000081018 */
[----:B------:R-:W1:Y:S05]  /*321c0*/  LDSM.16.M88.4 R24, [R211+0xa7000] ;  /* 0x0a700000d318783b */ /* 0x000e6a0000000200 */
[-C--:B------:R-:W-:Y:S11]  /*321d0*/  HMMA.1688.F32.TF32 R80, R192, R12.reuse, R80 ;  /* 0x0000000cc050723c */ /* 0x080ff60000081050 */
[----:B------:R-:W-:Y:S04]  /*321e0*/  @!UPT UIADD3 URZ, URZ, URZ, URZ ;  /* 0x0000003f3f3ff290 */ /* 0x000fe8000fffe03f */
[----:B------:R-:W-:Y:S04]  /*321f0*/  STL.64 [R1+0x230], R4 ;  /* 0x0002300401007387 */ /* 0x000fe80000100a00 */
[----:B------:R4:W-:Y:S02]  /*32200*/  STL.64 [R1+0x238], R6 ;  /* 0x0002380601007387 */ /* 0x0009e40000100a00 */
[-C--:B----4-:R-:W-:Y:S02]  /*32210*/  HMMA.1688.F32.TF32 R4, R196, R12.reuse, R20 ;  /* 0x0000000cc404723c */ /* 0x090fe40000081014 */
[----:B------:R-:W4:Y:S11]  /*32220*/  LDSM.16.M88.4 R20, [R211+0xa8000] ;  /* 0x0a800000d314783b */ /* 0x000f360000000200 */
[----:B------:R-:W-:Y:S10]  /*32230*/  @!UPT UIADD3 URZ, URZ, URZ, URZ ;  /* 0x0000003f3f3ff290 */ /* 0x000ff4000fffe03f */
[----:B------:R1:W-:Y:S04]  /*32240*/  STL.64 [R1+0x220], R4 ;  /* 0x0002200401007387 */ /* 0x0003e80000100a00 */
[----:B------:R4:W-:Y:S04]  /*32250*/  STL.64 [R1+0x228], R6 ;  /* 0x0002280601007387 */ /* 0x0009e80000100a00 */
[----:B-1----:R-:W3:Y:S04]  /*32260*/  LDL.LU.64 R4, [R1+0x1200] ;  /* 0x0012000001047983 */ /* 0x002ee80000300a00 */
[----:B----4-:R-:W4:Y:S04]  /*32270*/  LDL.LU.64 R6, [R1+0x1208] ;  /* 0x0012080001067983 */ /* 0x010f280000300a00 */
[----:B------:R-:W-:Y:S04]  /*32280*/  STL.64 [R1+0x2e0], R80 ;  /* 0x0002e05001007387 */ /* 0x000fe80000100a00 */
[----:B------:R1:W-:Y:S02]  /*32290*/  STL.64 [R1+0x2e8], R82 ;  /* 0x0002e85201007387 */ /* 0x0003e40000100a00 */
[-C--:B-1----:R-:W-:Y:S08]  /*322a0*/  HMMA.1688.F32.TF32 R80, R188, R12.reuse, R72 ;  /* 0x0000000cbc50723c */ /* 0x082ff00000081048 */
[-C--:B------:R-:W-:Y:S01]  /*322b0*/  HMMA.1688.F32.TF32 R72, R184, R12.reuse, R32 ;  /* 0x0000000cb848723c */ /* 0x080fe20000081020 */
[----:B------:R-:W4:Y:S11]  /*322c0*/  LDL.LU.64 R32, [R1+0x11d0] ;  /* 0x0011d00001207983 */ /* 0x000f360000300a00 */
[----:B------:R-:W-:Y:S03]  /*322d0*/  @!UPT UIADD3 URZ, URZ, URZ, URZ ;  /* 0x0000003f3f3ff290 */ /* 0x000fe6000fffe03f */
[----:B------:R-:W-:Y:S04]  /*322e0*/  STL.64 [R1+0x420], R80 ;  /* 0x0004205001007387 */ /* 0x000fe80000100a00 */
[----:B------:R-:W-:Y:S04]  /*322f0*/  STL.64 [R1+0x428], R82 ;  /* 0x0004285201007387 */ /* 0x000fe80000100a00 */
[----:B------:R-:W4:Y:S04]  /*32300*/  LDL.LU.64 R34, [R1+0x11d8] ;  /* 0x0011d80001227983 */ /* 0x000f280000300a00 */
[----:B------:R-:W-:Y:S04]  /*32310*/  STL.64 [R1+0x4e0], R72 ;  /* 0x0004e04801007387 */ /* 0x000fe80000100a00 */
[----:B------:R2:W-:Y:S02]  /*32320*/  STL.64 [R1+0x4e8], R74 ;  /* 0x0004e84a01007387 */ /* 0x0005e40000100a00 */
[-C--:B--2---:R-:W-:Y:S02]  /*32330*/  HMMA.1688.F32.TF32 R72, R180, R12.reuse, R28 ;  /* 0x0000000cb448723c */ /* 0x084fe4000008101c */
[----:B------:R-:W2:Y:S04]  /*32340*/  LDL.LU.64 R28, [R1+0x1110] ;  /* 0x00111000011c7983 */ /* 0x000ea80000300a00 */
[----:B------:R-:W2:Y:S11]  /*32350*/  LDL.LU.64 R30, [R1+0x1118] ;  /* 0x00111800011e7983 */ /* 0x000eb60000300a00 */
[----:B------:R-:W-:Y:S06]  /*32360*/  @!UPT UIADD3 URZ, URZ, URZ, URZ ;  /* 0x0000003f3f3ff290 */ /* 0x000fec000fffe03f */
[----:B------:R-:W-:Y:S04]  /*32370*/  STL.64 [R1+0x6d0], R72 ;  /* 0x0006d04801007387 */ /* 0x000fe80000100a00 */
[----:B------:R1:W-:Y:S02]  /*32380*/  STL.64 [R1+0x6d8], R74 ;  /* 0x0006d84a01007387 */ /* 0x0003e40000100a00 */
[-C--:B-1----:R-:W-:Y:S02]  /*32390*/  HMMA.1688.F32.TF32 R72, R176, R12.reuse, R44 ;  /* 0x0000000cb048723c */ /* 0x082fe4000008102c */
[----:B------:R-:W2:Y:S04]  /*323a0*/  LDL.LU.64 R44, [R1+0x1080] ;  /* 0x00108000012c7983 */ /* 0x000ea80000300a00 */
[----:B------:R-:W2:Y:S11]  /*323b0*/  LDL.LU.64 R46, [R1+0x1088] ;  /* 0x00108800012e7983 */ /* 0x000eb60000300a00 */
[----:B------:R-:W-:Y:S06]  /*323c0*/  @!UPT UIADD3 URZ, URZ, URZ, URZ ;  /* 0x0000003f3f3ff290 */ /* 0x000fec000fffe03f */
[----:B------:R-:W-:Y:S04]  /*323d0*/  STL.64 [R1+0x7c0], R72 ;  /* 0x0007c04801007387 */ /* 0x000fe80000100a00 */
[----:B------:R-:W-:Y:S01]  /*323e0*/  STL.64 [R1+0x7c8], R74 ;  /* 0x0007c84a01007387 */ /* 0x000fe20000100a00 */
[-C--:B---3--:R-:W-:Y:S03]  /*323f0*/  HMMA.1688.F32.TF32 R36, R172, R12.reuse, R36 ;  /* 0x0000000cac24723c */ /* 0x088fe60000081024 */
[----:B------:R-:W3:Y:S04]  /*32400*/  LDL.LU.64 R88, [R1+0xf10] ;  /* 0x000f100001587983 */ /* 0x000ee80000300a00 */
[----:B------:R-:W3:Y:S11]  /*32410*/  LDL.LU.64 R90, [R1+0xf18] ;  /* 0x000f1800015a7983 */ /* 0x000ef60000300a00 */
[----:B------:R-:W-:Y:S05]  /*32420*/  @!UPT UIADD3 URZ, URZ, URZ, URZ ;  /* 0x0000003f3f3ff290 */ /* 0x000fea000fffe03f */
[----:B------:R-:W-:Y:S04]  /*32430*/  STL.64 [R1+0xd40], R36 ;  /* 0x000d402401007387 */ /* 0x000fe80000100a00 */
[----:B------:R1:W-:Y:S04]  /*32440*/  STL.64 [R1+0xd48], R38 ;  /* 0x000d482601007387 */ /* 0x0003e80000100a00 */
[----:B------:R-:W3:Y:S04]  /*32450*/  LDL.LU.64 R84, [R1+0xe10] ;  /* 0x000e100001547983 */ /* 0x000ee80000300a00 */
[----:B------:R-:W3:Y:S01]  /*32460*/  LDL.LU.64 R86, [R1+0xe18] ;  /* 0x000e180001567983 */ /* 0x000ee20000300a00 */
[-C--:B-1----:R-:W-:Y:S03]  /*32470*/  HMMA.1688.F32.TF32 R36, R168, R12.reuse, R16 ;  /* 0x0000000ca824723c */ /* 0x082fe60000081010 */
[----:B------:R-:W3:Y:S04]  /*32480*/  LDL.LU.64 R16, [R1+0xd30] ;  /* 0x000d300001107983 */ /* 0x000ee80000300a00 */
[----:B------:R-:W3:Y:S11]  /*32490*/  LDL.LU.64 R18, [R1+0xd38] ;  /* 0x000d380001127983 */ /* 0x000ef60000300a00 */
[----:B------:R-:W-:Y:S05]  /*324a0*/  @!UPT UIADD3 URZ, URZ, URZ, URZ ;  /* 0x0000003f3f3ff290 */ /* 0x000fea000fffe03f */
[----:B------:R1:W-:Y:S04]  /*324b0*/  STL.64 [R1+0xf90], R36 ;  /* 0x000f902401007387 */ /* 0x0003e80000100a00 */
[----:B------:R1:W-:Y:S04]  /*324c0*/  STL.64 [R1+0xf98], R38 ;  /* 0x000f982601007387 */ /* 0x0003e80000100a00 */
[----:B------:R-:W3:Y:S04]  /*324d0*/  LDL.LU.64 R80, [R1+0x430] ;  /* 0x0004300001507983 */ /* 0x000ee80000300a00 */
[----:B------:R-:W3:Y:S01]  /*324e0*/  LDL.LU.64 R82, [R1+0x438] ;  /* 0x0004380001527983 */ /* 0x000ee20000300a00 */
[-C--:B------:R-:W-:Y:S11]  /*324f0*/  HMMA.1688.F32.TF32 R8, R76, R12.reuse, R8 ;  /* 0x0000000c4c08723c */ /* 0x080ff60000081008 */
[----:B------:R-:W-:Y:S11]  /*32500*/  @!UPT UIADD3 URZ, URZ, URZ, URZ ;  /* 0x0000003f3f3ff290 */ /* 0x000ff6000fffe03f */
[----:B------:R-:W-:Y:S01]  /*32510*/  @!UPT UIADD3 URZ, URZ, URZ, URZ ;  /* 0x0000003f3f3ff290 */ /* 0x000fe2000fffe03f */
[----:B------:R-:W-:Y:S04]  /*32520*/  STL.64 [R1+0x10d0], R8 ;  /* 0x0010d00801007387 */ /* 0x000fe80000100a00 */
[----:B------:R-:W-:Y:S04]  /*32530*/  STL.64 [R1+0x10d8], R10 ;  /* 0x0010d80a01007387 */ /* 0x000fe80000100a00 */
[----:B------:R-:W3:Y:S04]  /*32540*/  LDL.LU.64 R72, [R1+0x410] ;  /* 0x0004100001487983 */ /* 0x000ee80000300a00 */
[----:B------:R-:W3:Y:S01]  /*32550*/  LDL.LU.64 R74, [R1+0x418] ;  /* 0x00041800014a7983 */ /* 0x000ee20000300a00 */
[----:B------:R-:W-:Y:S03]  /*32560*/  HMMA.1688.F32.TF32 R12, R164, R12, R40 ;  /* 0x0000000ca40c723c */ /* 0x000fe60000081028 */
[----:B-1----:R-:W3:Y:S04]  /*32570*/  LDL.LU.64 R36, [R1+0x400] ;  /* 0x0004000001247983 */ /* 0x002ee80000300a00 */
[----:B------:R-:W3:Y:S01]  /*32580*/  LDL.LU.64 R38, [R1+0x408] ;  /* 0x0004080001267983 */ /* 0x000ee20000300a00 */
[----:B----4-:R-:W-:Y:S11]  /*32590*/  HMMA.1688.F32.TF32 R92, R68, R24, R4 ;  /* 0x00000018445c723c */ /* 0x010ff60000081004 */
[----:B------:R-:W-:Y:S04]  /*325a0*/  @!UPT UIADD3 URZ, URZ, URZ, URZ ;  /* 0x0000003f3f3ff290 */ /* 0x000fe8000fffe03f */
[----:B------:R-:W-:Y:S04]  /*325b0*/  STL.64 [R1+0x11c0], R12 ;  /* 0x0011c00c01007387 */ /* 0x000fe80000100a00 */
[----:B------:R-:W-:Y:S05]  /*325c0*/  STL.64 [R1+0x11c8], R14 ;  /* 0x0011c80e01007387 */ /* 0x000fea0000100a00 */
[----:B------:R-:W-:Y:S01]  /*325d0*/  IMAD.MOV.U32 R6, RZ, RZ, R93 ;  /* 0x000000ffff067224 */ /* 0x000fe200078e005d */
[----:B------:R-:W-:-:S05]  /*325e0*/  MOV R7, R94 ;  /* 0x0000005e00077202 */ /* 0x000fca0000000f00 */
[----:B------:R1:W-:Y:S02]  /*325f0*/  STL.64 [R1+0x31a0], R6 ;  /* 0x0031a00601007387 */ /* 0x0003e40000100a00 */
[-C--:B-1----:R-:W-:Y:S02]  /*32600*/  HMMA.1688.F32.TF32 R4, R64, R24.reuse, R32 ;  /* 0x000000184004723c */ /* 0x082fe40000081020 */
[----:B------:R-:W4:Y:S04]  /*32610*/  LDL.LU.64 R32, [R1+0x3d0] ;  /* 0x0003d00001207983 */ /* 0x000f280000300a00 */
[----:B------:R-:W4:Y:S11]  /*32620*/  LDL.LU.64 R34, [R1+0x3d8] ;  /* 0x0003d80001227983 */ /* 0x000f360000300a00 */
[----:B------:R-:W-:Y:S06]  /*32630*/  @!UPT UIADD3 URZ, URZ, URZ, URZ ;  /* 0x0000003f3f3ff290 */ /* 0x000fec000fffe03f */
        /* <DEDUP_REMOVED lines=12> */
[----:B------:R1:W-:Y:S04]  /*32700*/  STL.64 [R1+0x200], R4 ;  /* 0x0002000401007387 */ /* 0x0003e80000100a00 */
[----:B------:R3:W-:Y:S04]  /*32710*/  STL.64 [R1+0x208], R6 ;  /* 0x0002080601007387 */ /* 0x0007e80000100a00 */
[----:B-1----:R-:W2:Y:S04]  /*32720*/  LDL.LU.64 R4, [R1+0x390] ;  /* 0x0003900001047983 */ /* 0x002ea80000300a00 */
[----:B---3--:R-:W3:Y:S01]  /*32730*/  LDL.LU.64 R6, [R1+0x398] ;  /* 0x0003980001067983 */ /* 0x008ee20000300a00 */
[-C--:B------:R-:W-:Y:S08]  /*32740*/  HMMA.1688.F32.TF32 R12, R52, R24.reuse, R88 ;  /* 0x00000018340c723c */ /* 0x080ff00000081058 */
[-C--:B------:R-:W-:Y:S11]  /*32750*/  HMMA.1688.F32.TF32 R80, R192, R24.reuse, R80 ;  /* 0x00000018c050723c */ /* 0x080ff60000081050 */
[----:B------:R-:W-:Y:S04]  /*32760*/  @!UPT UIADD3 URZ, URZ, URZ, URZ ;  /* 0x0000003f3f3ff290 */ /* 0x000fe8000fffe03f */
[----:B------:R-:W-:Y:S04]  /*32770*/  STL.64 [R1+0x170], R12 ;  /* 0x0001700c01007387 */ /* 0x000fe80000100a00 */
[----:B------:R1:W-:Y:S04]  /*32780*/  STL.64 [R1+0x178], R14 ;  /* 0x0001780e01007387 */ /* 0x0003e80000100a00 */
[----:B------:R-:W3:Y:S04]  /*32790*/  LDL.LU.64 R40, [R1+0x360] ;  /* 0x0003600001287983 */ /* 0x000ee80000300a00 */
[----:B------:R-:W3:Y:S01]  /*327a0*/  LDL.LU.64 R42, [R1+0x368] ;  /* 0x00036800012a7983 */ /* 0x000ee20000300a00 */
[----:B-1----:R-:W-:Y:S01]  /*327b0*/  HMMA.1688.F32.TF32 R12, R48, R24, R84 ;  /* 0x00000018300c723c */ /* 0x002fe20000081054 */
[----:B------:R-:W-:-:S02]  /*327c0*/  IMAD.MOV.U32 R11, RZ, RZ, R92 ;  /* 0x000000ffff0b7224 */ /* 0x000fc400078e005c */
[----:B------:R-:W1:Y:S11]  /*327d0*/  LDSM.16.M88.4 R88, [R211+0xa9000] ;  /* 0x0a900000d358783b */ /* 0x000e760000000200 */
[----:B------:R-:W-:Y:S09]  /*327e0*/  @!UPT UIADD3 URZ, URZ, URZ, URZ ;  /* 0x0000003f3f3ff290 */ /* 0x000ff2000fffe03f */
[----:B------:R-:W-:Y:S04]  /*327f0*/  STL.64 [R1+0xe0], R12 ;  /* 0x0000e00c01007387 */ /* 0x000fe80000100a00 */
[----:B------:R1:W-:Y:S02]  /*32800*/  STL.64 [R1+0xe8], R14 ;  /* 0x0000e80e01007387 */ /* 0x0003e40000100a00 */
[-C--:B-1----:R-:W-:Y:S02]  /*32810*/  HMMA.1688.F32.TF32 R12, R196, R24.reuse, R16 ;  /* 0x00000018c40c723c */ /* 0x082fe40000081010 */
[----:B------:R-:W3:Y:S04]  /*32820*/  LDL.LU.64 R16, [R1+0x280] ;  /* 0x0002800001107983 */ /* 0x000ee80000300a00 */
[----:B------:R-:W3:Y:S11]  /*32830*/  LDL.LU.64 R18, [R1+0x288] ;  /* 0x0002880001127983 */ /* 0x000ef60000300a00 */
[----:B------:R-:W-:Y:S06]  /*32840*/  @!UPT UIADD3 URZ, URZ, URZ, URZ ;  /* 0x0000003f3f3ff290 */ /* 0x000fec000fffe03f */
[----:B------:R1:W-:Y:S04]  /*32850*/  STL.64 [R1+0x20], R12 ;  /* 0x0000200c01007387 */ /* 0x0003e80000100a00 */
[----:B------:R1:W-:Y:S04]  /*32860*/  STL.64 [R1+0x28], R14 ;  /* 0x0000280e01007387 */ /* 0x0003e80000100a00 */
[----:B-1----:R-:W3:Y:S04]  /*32870*/  LDL.LU.64 R12, [R1+0x1210] ;  /* 0x00121000010c7983 */ /* 0x002ee80000300a00 */
[----:B------:R-:W3:Y:S04]  /*32880*/  LDL.LU.64 R14, [R1+0x1218] ;  /* 0x00121800010e7983 */ /* 0x000ee80000300a00 */
[----:B------:R-:W-:Y:S04]  /*32890*/  STL.64 [R1+0x2d0], R80 ;  /* 0x0002d05001007387 */ /* 0x000fe80000100a00 */
[----:B------:R1:W-:Y:S02]  /*328a0*/  STL.64 [R1+0x2d8], R82 ;  /* 0x0002d85201007387 */ /* 0x0003e40000100a00 */
[-C--:B-1----:R-:W-:Y:S08]  /*328b0*/  HMMA.1688.F32.TF32 R80, R188, R24.reuse, R72 ;  /* 0x00000018bc50723c */ /* 0x082ff00000081048 */
[-C--:B------:R-:W-:Y:S01]  /*328c0*/  HMMA.1688.F32.TF32 R72, R184, R24.reuse, R36 ;  /* 0x00000018b848723c */ /* 0x080fe20000081024 */
[----:B------:R-:W3:Y:S11]  /*328d0*/  LDL.LU.64 R36, [R1+0x11f0] ;  /* 0x0011f00001247983 */ /* 0x000ef60000300a00 */
[----:B------:R-:W-:Y:S03]  /*328e0*/  @!UPT UIADD3 URZ, URZ, URZ, URZ ;  /* 0x0000003f3f3ff290 */ /* 0x000fe6000fffe03f */
[----:B------:R-:W-:Y:S04]  /*328f0*/  STL.64 [R1+0x370], R80 ;  /* 0x0003705001007387 */ /* 0x000fe80000100a00 */
[----:B------:R-:W-:Y:S04]  /*32900*/  STL.64 [R1+0x378], R82 ;  /* 0x0003785201007387 */ /* 0x000fe80000100a00 */
[----:B------:R-:W3:Y:S04]  /*32910*/  LDL.LU.64 R38, [R1+0x11f8] ;  /* 0x0011f80001267983 */ /* 0x000ee80000300a00 */
[----:B------:R-:W-:Y:S04]  /*32920*/  STL.64 [R1+0x3f0], R72 ;  /* 0x0003f04801007387 */ /* 0x000fe80000100a00 */
[----:B------:R4:W-:Y:S02]  /*32930*/  STL.64 [R1+0x3f8], R74 ;  /* 0x0003f84a01007387 */ /* 0x0009e40000100a00 */
[-C--:B----4-:R-:W-:Y:S02]  /*32940*/  HMMA.1688.F32.TF32 R72, R180, R24.reuse, R32 ;  /* 0x00000018b448723c */ /* 0x090fe40000081020 */
[----:B------:R-:W4:Y:S04]  /*32950*/  LDL.LU.64 R32, [R1+0x1190] ;  /* 0x0011900001207983 */ /* 0x000f280000300a00 */
[----:B------:R-:W4:Y:S11]  /*32960*/  LDL.LU.64 R34, [R1+0x1198] ;  /* 0x0011980001227983 */ /* 0x000f360000300a00 */
[----:B------:R-:W-:Y:S06]  /*32970*/  @!UPT UIADD3 URZ, URZ, URZ, URZ ;  /* 0x0000003f3f3ff290 */ /* 0x000fec000fffe03f */
[----:B------:R-:W-:Y:S04]  /*32980*/  STL.64 [R1+0x5c0], R72 ;  /* 0x0005c04801007387 */ /* 0x000fe80000100a00 */
[----:B------:R2:W-:Y:S02]  /*32990*/  STL.64 [R1+0x5c8], R74 ;  /* 0x0005c84a01007387 */ /* 0x0005e40000100a00 */
[-C--:B--2---:R-:W-:Y:S02]  /*329a0*/  HMMA.1688.F32.TF32 R72, R176, R24.reuse, R28 ;  /* 0x00000018b048723c */ /* 0x084fe4000008101c */
[----:B------:R-:W2:Y:S04]  /*329b0*/  LDL.LU.64 R28, [R1+0x1070] ;  /* 0x00107000011c7983 */ /* 0x000ea80000300a00 */
[----:B------:R-:W2:Y:S02]  /*329c0*/  LDL.LU.64 R30, [R1+0x1078] ;  /* 0x00107800011e7983 */ /* 0x000ea40000300a00 */
[-C--:B------:R-:W-:Y:S11]  /*329d0*/  HMMA.1688.F32.TF32 R44, R172, R24.reuse, R44 ;  /* 0x00000018ac2c723c */ /* 0x080ff6000008102c */
[----:B------:R-:W-:Y:S04]  /*329e0*/  @!UPT UIADD3 URZ, URZ, URZ, URZ ;  /* 0x0000003f3f3ff290 */ /* 0x000fe8000fffe03f */
[----:B------:R-:W-:Y:S04]  /*329f0*/  STL.64 [R1+0x760], R72 ;  /* 0x0007604801007387 */ /* 0x000fe80000100a00 */
[----:B------:R-:W-:Y:S04]  /*32a00*/  STL.64 [R1+0x768], R74 ;  /* 0x0007684a01007387 */ /* 0x000fe80000100a00 */
[----:B------:R-:W2:Y:S04]  /*32a10*/  LDL.LU.64 R80, [R1+0xf80] ;  /* 0x000f800001507983 */ /* 0x000ea80000300a00 */
[----:B------:R-:W2:Y:S04]  /*32a20*/  LDL.LU.64 R82, [R1+0xf88] ;  /* 0x000f880001527983 */ /* 0x000ea80000300a00 */
[----:B------:R-:W-:Y:S04]  /*32a30*/  STL.64 [R1+0xa90], R44 ;  /* 0x000a902c01007387 */ /* 0x000fe80000100a00 */
[----:B------:R3:W-:Y:S02]  /*32a40*/  STL.64 [R1+0xa98], R46 ;  /* 0x000a982e01007387 */ /* 0x0007e40000100a00 */
[-C--:B---3--:R-:W-:Y:S02]  /*32a50*/  HMMA.1688.F32.TF32 R44, R168, R24.reuse, R4 ;  /* 0x00000018a82c723c */ /* 0x088fe40000081004 */
[----:B------:R-:W3:Y:S04]  /*32a60*/  LDL.LU.64 R4, [R1+0xe80] ;  /* 0x000e800001047983 */ /* 0x000ee80000300a00 */
[----:B------:R-:W3:Y:S11]  /*32a70*/  LDL.LU.64 R6, [R1+0xe88] ;  /* 0x000e880001067983 */ /* 0x000ef60000300a00 */
[----:B------:R-:W-:Y:S06]  /*32a80*/  @!UPT UIADD3 URZ, URZ, URZ, URZ ;  /* 0x0000003f3f3ff290 */ /* 0x000fec000fffe03f */
[----:B------:R1:W-:Y:S04]  /*32a90*/  STL.64 [R1+0xe00], R44 ;  /* 0x000e002c01007387 */ /* 0x0003e80000100a00 */
[----:B------:R1:W-:Y:S04]  /*32aa0*/  STL.64 [R1+0xe08], R46 ;  /* 0x000e082e01007387 */ /* 0x0003e80000100a00 */
[----:B------:R-:W3:Y:S04]  /*32ab0*/  LDL.LU.64 R72, [R1+0xd80] ;  /* 0x000d800001487983 */ /* 0x000ee80000300a00 */
[----:B------:R-:W3:Y:S01]  /*32ac0*/  LDL.LU.64 R74, [R1+0xd88] ;  /* 0x000d8800014a7983 */ /* 0x000ee20000300a00 */
[-C--:B------:R-:W-:Y:S11]  /*32ad0*/  HMMA.1688.F32.TF32 R40, R76, R24.reuse, R40 ;  /* 0x000000184c28723c */ /* 0x080ff60000081028 */
[----:B------:R-:W-:Y:S11]  /*32ae0*/  @!UPT UIADD3 URZ, URZ, URZ, URZ ;  /* 0x0000003f3f3ff290 */ /* 0x000ff6000fffe03f */
[----:B------:R-:W-:Y:S01]  /*32af0*/  @!UPT UIADD3 URZ, URZ, URZ, URZ ;  /* 0x0000003f3f3ff290 */ /* 0x000fe2000fffe03f */
[----:B------:R1:W-:Y:S04]  /*32b00*/  STL.64 [R1+0xfa0], R40 ;  /* 0x000fa02801007387 */ /* 0x0003e80000100a00 */
[----:B------:R1:W-:Y:S04]  /*32b10*/  STL.64 [R1+0xfa8], R42 ;  /* 0x000fa82a01007387 */ /* 0x0003e80000100a00 */
[----:B-1----:R-:W3:Y:S04]  /*32b20*/  LDL.LU.64 R44, [R1+0xc70] ;  /* 0x000c7000012c7983 */ /* 0x002ee80000300a00 */
[----:B------:R-:W3:Y:S01]  /*32b30*/  LDL.LU.64 R46, [R1+0xc78] ;  /* 0x000c7800012e7983 */ /* 0x000ee20000300a00 */
[----:B------:R-:W-:Y:S11]  /*32b40*/  HMMA.1688.F32.TF32 R16, R164, R24, R16 ;  /* 0x00000018a410723c */ /* 0x000ff60000081010 */
[----:B------:R-:W-:Y:S11]  /*32b50*/  @!UPT UIADD3 URZ, URZ, URZ, URZ ;  /* 0x0000003f3f3ff290 */ /* 0x000ff6000fffe03f */
[----:B------:R-:W-:Y:S01]  /*32b60*/  @!UPT UIADD3 URZ, URZ, URZ, URZ ;  /* 0x0000003f3f3ff290 */ /* 0x000fe2000fffe03f */
[----:B------:R-:W-:Y:S04]  /*32b70*/  STL.64 [R1+0x1080], R16 ;  /* 0x0010801001007387 */ /* 0x000fe80000100a00 */
[----:B------:R1:W-:Y:S04]  /*32b80*/  STL.64 [R1+0x1088], R18 ;  /* 0x0010881201007387 */ /* 0x0003e80000100a00 */
[----:B------:R-:W3:Y:S01]  /*32b90*/  LDL.LU.64 R40, [R1+0xb70] ;  /* 0x000b700001287983 */ /* 0x000ee20000300a00 */
[-C--:B------:R-:W-:Y:S03]  /*32ba0*/  HMMA.1688.F32.TF32 R84, R68, R20.reuse, R12 ;  /* 0x000000144454723c */ /* 0x080fe6000008100c */
[----:B------:R-:W3:Y:S11]  /*32bb0*/  LDL.LU.64 R42, [R1+0xb78] ;  /* 0x000b7800012a7983 */ /* 0x000ef60000300a00 */
[----:B------:R-:W-:Y:S10]  /*32bc0*/  @!UPT UIADD3 URZ, URZ, URZ, URZ ;  /* 0x0000003f3f3ff290 */ /* 0x000ff4000fffe03f */
[----:B------:R-:W-:Y:S01]  /*32bd0*/  IMAD.MOV.U32 R15, RZ, RZ, R84 ;  /* 0x000000ffff0f7224 */ /* 0x000fe200078e0054 */
[----:B------:R-:W-:Y:S01]  /*32be0*/  MOV R25, R86 ;  /* 0x0000005600197202 */ /* 0x000fe20000000f00 */
[----:B-1----:R-:W-:Y:S02]  /*32bf0*/  IMAD.MOV.U32 R18, RZ, RZ, R85 ;  /* 0x000000ffff127224 */ /* 0x002fe400078e0055 */
[----:B------:R-:W-:Y:S02]  /*32c00*/  IMAD.MOV.U32 R24, RZ, RZ, R87 ;  /* 0x000000ffff187224 */ /* 0x000fe400078e0057 */
[-C--:B------:R-:W-:Y:S01]  /*32c10*/  HMMA.1688.F32.TF32 R84, R64, R20.reuse, R36 ;  /* 0x000000144054723c */ /* 0x080fe20000081024 */
[----:B------:R-:W3:Y:S04]  /*32c20*/  LDL.LU.64 R36, [R1+0xa70] ;  /* 0x000a700001247983 */ /* 0x000ee80000300a00 */
[----:B------:R-:W3:Y:S11]  /*32c30*/  LDL.LU.64 R38, [R1+0xa78] ;  /* 0x000a780001267983 */ /* 0x000ef60000300a00 */
[----:B------:R-:W-:Y:S07]  /*32c40*/  @!UPT UIADD3 URZ, URZ, URZ, URZ ;  /* 0x0000003f3f3ff290 */ /* 0x000fee000fffe03f */
        /* <DEDUP_REMOVED lines=19> */
[----:B------:R3:W-:Y:S02]  /*32d80*/  STL.64 [R1+0x168], R86 ;  /* 0x0001685601007387 */ /* 0x0007e40000100a00 */
[-C--:B---3--:R-:W-:Y:S02]  /*32d90*/  HMMA.1688.F32.TF32 R84, R48, R20.reuse, R4 ;  /* 0x000000143054723c */ /* 0x088fe40000081004 */
[----:B------:R-:W3:Y:S04]  /*32da0*/  LDL.LU.64 R4, [R1+0x5a0] ;  /* 0x0005a00001047983 */ /* 0x000ee80000300a00 */
[----:B------:R-:W3:Y:S01]  /*32db0*/  LDL.LU.64 R6, [R1+0x5a8] ;  /* 0x0005a80001067983 */ /* 0x000ee20000300a00 */
[----:B------:R-:W-:Y:S11]  /*32dc0*/  IMAD.MOV.U32 R10, RZ, RZ, R95 ;  /* 0x000000ffff0a7224 */ /* 0x000ff600078e005f */
[----:B------:R-:W-:Y:S05]  /*32dd0*/  @!UPT UIADD3 URZ, URZ, URZ, URZ ;  /* 0x0000003f3f3ff290 */ /* 0x000fea000fffe03f */
[----:B------:R-:W-:Y:S04]  /*32de0*/  STL.64 [R1+0xd0], R84 ;  /* 0x0000d05401007387 */ /* 0x000fe80000100a00 */
[----:B------:R1:W-:Y:S02]  /*32df0*/  STL.64 [R1+0xd8], R86 ;  /* 0x0000d85601007387 */ /* 0x0003e40000100a00 */
[-C--:B-1----:R-:W-:Y:S02]  /*32e00*/  HMMA.1688.F32.TF32 R84, R196, R20.reuse, R72 ;  /* 0x00000014c454723c */ /* 0x082fe40000081048 */
[----:B------:R-:W3:Y:S04]  /*32e10*/  LDL.LU.64 R72, [R1+0x590] ;  /* 0x0005900001487983 */ /* 0x000ee80000300a00 */
[----:B------:R-:W3:Y:S02]  /*32e20*/  LDL.LU.64 R74, [R1+0x598] ;  /* 0x00059800014a7983 */ /* 0x000ee40000300a00 */
[-C--:B------:R-:W-:Y:S11]  /*32e30*/  HMMA.1688.F32.TF32 R92, R192, R20.reuse, R44 ;  /* 0x00000014c05c723c */ /* 0x080ff6000008102c */
[----:B------:R-:W-:Y:S04]  /*32e40*/  @!UPT UIADD3 URZ, URZ, URZ, URZ ;  /* 0x0000003f3f3ff290 */ /* 0x000fe8000fffe03f */
[----:B------:R-:W-:Y:S04]  /*32e50*/  STL.64 [R1+0x10], R84 ;  /* 0x0000105401007387 */ /* 0x000fe80000100a00 */
[----:B------:R-:W-:Y:S04]  /*32e60*/  STL.64 [R1+0x18], R86 ;  /* 0x0000185601007387 */ /* 0x000fe80000100a00 */
[----:B------:R-:W3:Y:S04]  /*32e70*/  LDL.LU.64 R44, [R1+0x380] ;  /* 0x00038000012c7983 */ /* 0x000ee80000300a00 */
[----:B------:R-:W3:Y:S04]  /*32e80*/  LDL.LU.64 R46, [R1+0x388] ;  /* 0x00038800012e7983 */ /* 0x000ee80000300a00 */
[----:B------:R-:W-:Y:S04]  /*32e90*/  STL.64 [R1+0x2c0], R92 ;  /* 0x0002c05c01007387 */ /* 0x000fe80000100a00 */
[----:B------:R1:W-:Y:S04]  /*32ea0*/  STL.64 [R1+0x2c8], R94 ;  /* 0x0002c85e01007387 */ /* 0x0003e80000100a00 */
[----:B------:R-:W2:Y:S01]  /*32eb0*/  LDSM.16.M88.4 R84, [R211+0xaa000] ;  /* 0x0aa00000d354783b */ /* 0x000ea20000000200 */
[-C--:B-1----:R-:W-:Y:S03]  /*32ec0*/  HMMA.1688.F32.TF32 R92, R188, R20.reuse, R40 ;  /* 0x00000014bc5c723c */ /* 0x082fe60000081028 */
[----:B------:R-:W3:Y:S04]  /*32ed0*/  LDL.LU.64 R40, [R1+0x1240] ;  /* 0x0012400001287983 */ /* 0x000ee80000300a00 */
[----:B------:R-:W3:Y:S11]  /*32ee0*/  LDL.LU.64 R42, [R1+0x1248] ;  /* 0x00124800012a7983 */ /* 0x000ef60000300a00 */
[----:B------:R-:W-:Y:S05]  /*32ef0*/  @!UPT UIADD3 URZ, URZ, URZ, URZ ;  /* 0x0000003f3f3ff290 */ /* 0x000fea000fffe03f */
[----:B------:R-:W-:Y:S04]  /*32f00*/  STL.64 [R1+0x360], R92 ;  /* 0x0003605c01007387 */ /* 0x000fe80000100a00 */
[----:B------:R1:W-:Y:S02]  /*32f10*/  STL.64 [R1+0x368], R94 ;  /* 0x0003685e01007387 */ /* 0x0003e40000100a00 */
[-C--:B-1----:R-:W-:Y:S02]  /*32f20*/  HMMA.1688.F32.TF32 R92, R184, R20.reuse, R36 ;  /* 0x00000014b85c723c */ /* 0x082fe40000081024 */
[----:B------:R-:W3:Y:S04]  /*32f30*/  LDL.LU.64 R36, [R1+0x1220] ;  /* 0x0012200001247983 */ /* 0x000ee80000300a00 */
[----:B------:R-:W3:Y:S11]  /*32f40*/  LDL.LU.64 R38, [R1+0x1228] ;  /* 0x0012280001267983 */ /* 0x000ef60000300a00 */
[----:B------:R-:W-:Y:S06]  /*32f50*/  @!UPT UIADD3 URZ, URZ, URZ, URZ ;  /* 0x0000003f3f3ff290 */ /* 0x000fec000fffe03f */
        /* <DEDUP_REMOVED lines=14> */
[-C--:B-1----:R-:W-:Y:S08]  /*33040*/  HMMA.1688.F32.TF32 R92, R172, R20.reuse, R80 ;  /* 0x00000014ac5c723c */ /* 0x082ff00000081050 */
[-C--:B---3--:R-:W-:Y:S01]  /*33050*/  HMMA.1688.F32.TF32 R80, R168, R20.reuse, R4 ;  /* 0x00000014a850723c */ /* 0x088fe20000081004 */
[----:B------:R-:W3:Y:S11]  /*33060*/  LDL.LU.64 R4, [R1+0xf70] ;  /* 0x000f700001047983 */ /* 0x000ef60000300a00 */
[----:B------:R-:W-:Y:S03]  /*33070*/  @!UPT UIADD3 URZ, URZ, URZ, URZ ;  /* 0x0000003f3f3ff290 */ /* 0x000fe6000fffe03f */
[----:B------:R-:W-:Y:S04]  /*33080*/  STL.64 [R1+0x8d0], R92 ;  /* 0x0008d05c01007387 */ /* 0x000fe80000100a00 */
[----:B------:R-:W-:Y:S04]  /*33090*/  STL.64 [R1+0x8d8], R94 ;  /* 0x0008d85e01007387 */ /* 0x000fe80000100a00 */
[----:B------:R-:W3:Y:S01]  /*330a0*/  LDL.LU.64 R6, [R1+0xf78] ;  /* 0x000f780001067983 */ /* 0x000ee20000300a00 */
[-C--:B------:R-:W-:Y:S03]  /*330b0*/  HMMA.1688.F32.TF32 R72, R76, R20.reuse, R72 ;  /* 0x000000144c48723c */ /* 0x080fe60000081048 */
[----:B------:R-:W-:Y:S04]  /*330c0*/  STL.64 [R1+0xc30], R80 ;  /* 0x000c305001007387 */ /* 0x000fe80000100a00 */
[----:B------:R-:W-:Y:S04]  /*330d0*/  STL.64 [R1+0xc38], R82 ;  /* 0x000c385201007387 */ /* 0x000fe80000100a00 */
[----:B------:R-:W3:Y:S04]  /*330e0*/  LDL.LU.64 R104, [R1+0xe70] ;  /* 0x000e700001687983 */ /* 0x000ee80000300a00 */
[----:B------:R-:W3:Y:S01]  /*330f0*/  LDL.LU.64 R106, [R1+0xe78] ;  /* 0x000e7800016a7983 */ /* 0x000ee20000300a00 */
[----:B------:R-:W-:Y:S07]  /*33100*/  HMMA.1688.F32.TF32 R44, R164, R20, R44 ;  /* 0x00000014a42c723c */ /* 0x000fee000008102c */
[----:B------:R-:W-:Y:S04]  /*33110*/  STL.64 [R1+0xe20], R72 ;  /* 0x000e204801007387 */ /* 0x000fe80000100a00 */
[----:B------:R-:W-:Y:S04]  /*33120*/  STL.64 [R1+0xe28], R74 ;  /* 0x000e284a01007387 */ /* 0x000fe80000100a00 */
[----:B------:R-:W3:Y:S04]  /*33130*/  LDL.LU.64 R100, [R1+0xd70] ;  /* 0x000d700001647983 */ /* 0x000ee80000300a00 */
[----:B------:R-:W3:Y:S04]  /*33140*/  LDL.LU.64 R102, [R1+0xd78] ;  /* 0x000d780001667983 */ /* 0x000ee80000300a00 */
[----:B------:R1:W-:Y:S04]  /*33150*/  STL.64 [R1+0xe80], R44 ;  /* 0x000e802c01007387 */ /* 0x0003e80000100a00 */
[----:B------:R1:W-:Y:S04]  /*33160*/  STL.64 [R1+0xe88], R46 ;  /* 0x000e882e01007387 */ /* 0x0003e80000100a00 */
[----:B------:R-:W3:Y:S04]  /*33170*/  LDL.LU.64 R96, [R1+0xc60] ;  /* 0x000c600001607983 */ /* 0x000ee80000300a00 */
[----:B------:R-:W3:Y:S04]  /*33180*/  LDL.LU.64 R98, [R1+0xc68] ;  /* 0x000c680001627983 */ /* 0x000ee80000300a00 */
[----:B-1----:R-:W3:Y:S04]  /*33190*/  LDL.LU.64 R44, [R1+0xb60] ;  /* 0x000b6000012c7983 */ /* 0x002ee80000300a00 */
[----:B------:R-:W3:Y:S01]  /*331a0*/  LDL.LU.64 R46, [R1+0xb68] ;  /* 0x000b6800012e7983 */ /* 0x000ee20000300a00 */
[-C--:B------:R-:W-:Y:S03]  /*331b0*/  HMMA.1688.F32.TF32 R40, R68, R88.reuse, R40 ;  /* 0x000000584428723c */ /* 0x080fe60000081028 */
[----:B------:R-:W3:Y:S04]  /*331c0*/  LDL.LU.64 R92, [R1+0xa60] ;  /* 0x000a6000015c7983 */ /* 0x000ee80000300a00 */
[----:B------:R-:W3:Y:S01]  /*331d0*/  LDL.LU.64 R94, [R1+0xa68] ;  /* 0x000a6800015e7983 */ /* 0x000ee20000300a00 */
[-C--:B------:R-:W-:Y:S11]  /*331e0*/  HMMA.1688.F32.TF32 R36, R64, R88.reuse, R36 ;  /* 0x000000584024723c */ /* 0x080ff60000081024 */
[----:B------:R-:W-:Y:S05]  /*331f0*/  @!UPT UIADD3 URZ, URZ, URZ, URZ ;  /* 0x0000003f3f3ff290 */ /* 0x000fea000fffe03f */
[----:B------:R-:W-:Y:S01]  /*33200*/  IMAD.MOV.U32 R75, RZ, RZ, R40 ;  /* 0x000000ffff4b7224 */ /* 0x000fe200078e0028 */
[----:B------:R-:W-:Y:S01]  /*33210*/  MOV R21, R42 ;  /* 0x0000002a00157202 */ /* 0x000fe20000000f00 */
[----:B------:R-:W-:Y:S02]  /*33220*/  IMAD.MOV.U32 R14, RZ, RZ, R41 ;  /* 0x000000ffff0e7224 */ /* 0x000fe400078e0029 */
[----:B------:R-:W-:Y:S01]  /*33230*/  IMAD.MOV.U32 R20, RZ, RZ, R43 ;  /* 0x000000ffff147224 */ /* 0x000fe200078e002b */
[-C--:B----4-:R-:W-:Y:S02]  /*33240*/  HMMA.1688.F32.TF32 R32, R60, R88.reuse, R32 ;  /* 0x000000583c20723c */ /* 0x090fe40000081020 */
[----:B------:R1:W-:Y:S04]  /*33250*/  STL.64 [R1+0x120], R36 ;  /* 0x0001202401007387 */ /* 0x0003e80000100a00 */
[----:B------:R4:W-:Y:S04]  /*33260*/  STL.64 [R1+0x128], R38 ;  /* 0x0001282601007387 */ /* 0x0009e80000100a00 */
[----:B------:R-:W3:Y:S04]  /*33270*/  LDL.LU.64 R80, [R1+0x960] ;  /* 0x0009600001507983 */ /* 0x000ee80000300a00 */
[----:B------:R-:W3:Y:S09]  /*33280*/  LDL.LU.64 R82, [R1+0x968] ;  /* 0x0009680001527983 */ /* 0x000ef20000300a00 */
[----:B------:R-:W-:Y:S04]  /*33290*/  STL.64 [R1+0x1c0], R32 ;  /* 0x0001c02001007387 */ /* 0x000fe80000100a00 */
[----:B------:R-:W-:Y:S04]  /*332a0*/  STL.64 [R1+0x1c8], R34 ;  /* 0x0001c82201007387 */ /* 0x000fe80000100a00 */
[----:B------:R-:W3:Y:S04]  /*332b0*/  LDL.LU.64 R40, [R1+0x870] ;  /* 0x0008700001287983 */ /* 0x000ee80000300a00 */
[----:B------:R-:W3:Y:S01]  /*332c0*/  LDL.LU.64 R42, [R1+0x878] ;  /* 0x00087800012a7983 */ /* 0x000ee20000300a00 */
[-C--:B--2---:R-:W-:Y:S11]  /*332d0*/  HMMA.1688.F32.TF32 R28, R56, R88.reuse, R28 ;  /* 0x00000058381c723c */ /* 0x084ff6000008101c */
[----:B------:R-:W-:Y:S11]  /*332e0*/  @!UPT UIADD3 URZ, URZ, URZ, URZ ;  /* 0x0000003f3f3ff290 */ /* 0x000ff6000fffe03f */
[----:B------:R-:W-:Y:S01]  /*332f0*/  @!UPT UIADD3 URZ, URZ, URZ, URZ ;  /* 0x0000003f3f3ff290 */ /* 0x000fe2000fffe03f */
[----:B------:R-:W-:Y:S04]  /*33300*/  STL.64 [R1+0x190], R28 ;  /* 0x0001901c01007387 */ /* 0x000fe80000100a00 */
[----:B------:R3:W-:Y:S04]  /*33310*/  STL.64 [R1+0x198], R30 ;  /* 0x0001981e01007387 */ /* 0x0007e80000100a00 */
[----:B-1----:R-:W2:Y:S04]  /*33320*/  LDL.LU.64 R36, [R1+0x680] ;  /* 0x0006800001247983 */ /* 0x002ea80000300a00 */
[----:B----4-:R-:W2:Y:S01]  /*33330*/  LDL.LU.64 R38, [R1+0x688] ;  /* 0x0006880001267983 */ /* 0x010ea20000300a00 */
[-C--:B---3--:R-:W-:Y:S03]  /*33340*/  HMMA.1688.F32.TF32 R28, R52, R88.reuse, R4 ;  /* 0x00000058341c723c */ /* 0x088fe60000081004 */
[----:B------:R-:W3:Y:S04]  /*33350*/  LDL.LU.64 R4, [R1+0x5e0] ;  /* 0x0005e00001047983 */ /* 0x000ee80000300a00 */
[----:B------:R-:W3:Y:S11]  /*33360*/  LDL.LU.64 R6, [R1+0x5e8] ;  /* 0x0005e80001067983 */ /* 0x000ef60000300a00 */
[----:B------:R-:W-:Y:S05]  /*33370*/  @!UPT UIADD3 URZ, URZ, URZ, URZ ;  /* 0x0000003f3f3ff290 */ /* 0x000fea000fffe03f */
[----:B------:R1:W-:Y:S04]  /*33380*/  STL.64 [R1+0x100], R28 ;  /* 0x0001001c01007387 */ /* 0x0003e80000100a00 */
[----:B------:R4:W-:Y:S04]  /*33390*/  STL.64 [R1+0x108], R30 ;  /* 0x0001081e01007387 */ /* 0x0009e80000100a00 */
[----:B------:R-:W3:Y:S04]  /*333a0*/  LDL.LU.64 R32, [R1+0x5d0] ;  /* 0x0005d00001207983 */ /* 0x000ee80000300a00 */
[----:B------:R-:W3:Y:S04]  /*333b0*/  LDL.LU.64 R34, [R1+0x5d8] ;  /* 0x0005d80001227983 */ /* 0x000ee80000300a00 */
[----:B-1----:R-:W3:Y:S01]  /*333c0*/  LDL.LU.64 R28, [R1+0x4b0] ;  /* 0x0004b000011c7983 */ /* 0x002ee20000300a00 */
[-C--:B------:R-:W-:Y:S03]  /*333d0*/  HMMA.1688.F32.TF32 R108, R48, R88.reuse, R104 ;  /* 0x00000058306c723c */ /* 0x080fe60000081068 */
[----:B----4-:R-:W4:Y:S05]  /*333e0*/  LDL.LU.64 R30, [R1+0x4b8] ;  /* 0x0004b800011e7983 */ /* 0x010f2a0000300a00 */
[-C--:B------:R-:W-:Y:S11]  /*333f0*/  HMMA.1688.F32.TF32 R104, R196, R88.reuse, R100 ;  /* 0x00000058c468723c */ /* 0x080ff60000081064 */
[----:B------:R-:W-:Y:S04]  /*33400*/  @!UPT UIADD3 URZ, URZ, URZ, URZ ;  /* 0x0000003f3f3ff290 */ /* 0x000fe8000fffe03f */
[----:B------:R-:W-:Y:S01]  /*33410*/  STL.64 [R1+0xc0], R108 ;  /* 0x0000c06c01007387 */ /* 0x000fe20000100a00 */
[-C--:B------:R-:W-:Y:S08]  /*33420*/  HMMA.1688.F32.TF32 R100, R192, R88.reuse, R96 ;  /* 0x00000058c064723c */ /* 0x080ff00000081060 */
[-C--:B------:R-:W-:Y:S01]  /*33430*/  HMMA.1688.F32.TF32 R96, R188, R88.reuse, R44 ;  /* 0x00000058bc60723c */ /* 0x080fe2000008102c */
[----:B------:R-:W-:Y:S04]  /*33440*/  STL.64 [R1+0xc8], R110 ;  /* 0x0000c86e01007387 */ /* 0x000fe80000100a00 */
[----:B------:R-:W-:Y:S04]  /*33450*/  STL.64 [R1], R104 ;  /* 0x0000006801007387 */ /* 0x000fe80000100a00 */
[----:B------:R-:W-:Y:S04]  /*33460*/  STL.64 [R1+0x8], R106 ;  /* 0x0000086a01007387 */ /* 0x000fe80000100a00 */
[----:B------:R-:W4:Y:S04]  /*33470*/  LDL.LU.64 R44, [R1+0x1250] ;  /* 0x00125000012c7983 */ /* 0x000f280000300a00 */
[----:B------:R-:W-:Y:S04]  /*33480*/  STL.64 [R1+0x2b0], R100 ;  /* 0x0002b06401007387 */ /* 0x000fe80000100a00 */
[----:B------:R-:W-:Y:S04]  /*33490*/  STL.64 [R1+0x2b8], R102 ;  /* 0x0002b86601007387 */ /* 0x000fe80000100a00 */
[----:B------:R-:W4:Y:S04]  /*334a0*/  LDL.LU.64 R46, [R1+0x1258] ;  /* 0x00125800012e7983 */ /* 0x000f280000300a00 */
[----:B------:R-:W-:Y:S04]  /*334b0*/  STL.64 [R1+0x350], R96 ;  /* 0x0003506001007387 */ /* 0x000fe80000100a00 */
[----:B------:R1:W-:Y:S02]  /*334c0*/  STL.64 [R1+0x358], R98 ;  /* 0x0003586201007387 */ /* 0x0003e40000100a00 */
[-C--:B-1----:R-:W-:Y:S11]  /*334d0*/  HMMA.1688.F32.TF32 R96, R184, R88.reuse, R92 ;  /* 0x00000058b860723c */ /* 0x082ff6000008105c */
[----:B------:R-:W-:Y:S11]  /*334e0*/  @!UPT UIADD3 URZ, URZ, URZ, URZ ;  /* 0x0000003f3f3ff290 */ /* 0x000ff6000fffe03f */
[----:B------:R-:W-:Y:S01]  /*334f0*/  @!UPT UIADD3 URZ, URZ, URZ, URZ ;  /* 0x0000003f3f3ff290 */ /* 0x000fe2000fffe03f */
[----:B------:R-:W-:Y:S01]  /*33500*/  STL.64 [R1+0x3d0], R96 ;  /* 0x0003d06001007387 */ /* 0x000fe20000100a00 */
[-C--:B------:R-:W-:Y:S03]  /*33510*/  HMMA.1688.F32.TF32 R92, R180, R88.reuse, R80 ;  /* 0x00000058b45c723c */ /* 0x080fe60000081050 */
[----:B------:R-:W-:Y:S05]  /*33520*/  STL.64 [R1+0x3d8], R98 ;  /* 0x0003d86201007387 */ /* 0x000fea0000100a00 */
[-C--:B------:R-:W-:Y:S11]  /*33530*/  HMMA.1688.F32.TF32 R80, R176, R88.reuse, R40 ;  /* 0x00000058b050723c */ /* 0x080ff60000081028 */
[----:B------:R-:W-:Y:S04]  /*33540*/  @!UPT UIADD3 URZ, URZ, URZ, URZ ;  /* 0x0000003f3f3ff290 */ /* 0x000fe8000fffe03f */
[----:B------:R-:W-:Y:S04]  /*33550*/  STL.64 [R1+0x410], R92 ;  /* 0x0004105c01007387 */ /* 0x000fe80000100a00 */
[----:B------:R-:W-:Y:S04]  /*33560*/  STL.64 [R1+0x418], R94 ;  /* 0x0004185e01007387 */ /* 0x000fe80000100a00 */
[----:B------:R-:W4:Y:S04]  /*33570*/  LDL.LU.64 R40, [R1+0x1230] ;  /* 0x0012300001287983 */ /* 0x000f280000300a00 */
[----:B------:R-:W-:Y:S04]  /*33580*/  STL.64 [R1+0x6b0], R80 ;  /* 0x0006b05001007387 */ /* 0x000fe80000100a00 */
[----:B------:R-:W-:Y:S04]  /*33590*/  STL.64 [R1+0x6b8], R82 ;  /* 0x0006b85201007387 */ /* 0x000fe80000100a00 */
[----:B------:R-:W4:Y:S01]  /*335a0*/  LDL.LU.64 R42, [R1+0x1238] ;  /* 0x00123800012a7983 */ /* 0x000f220000300a00 */
[-C--:B--2---:R-:W-:Y:S11]  /*335b0*/  HMMA.1688.F32.TF32 R36, R172, R88.reuse, R36 ;  /* 0x00000058ac24723c */ /* 0x084ff60000081024 */
[----:B------:R-:W-:Y:S11]  /*335c0*/  @!UPT UIADD3 URZ, URZ, URZ, URZ ;  /* 0x0000003f3f3ff290 */ /* 0x000ff6000fffe03f */
[----:B------:R-:W-:Y:S01]  /*335d0*/  @!UPT UIADD3 URZ, URZ, URZ, URZ ;  /* 0x0000003f3f3ff290 */ /* 0x000fe2000fffe03f */
[----:B------:R-:W-:Y:S04]  /*335e0*/  STL.64 [R1+0x830], R36 ;  /* 0x0008302401007387 */ /* 0x000fe80000100a00 */
[----:B------:R3:W-:Y:S02]  /*335f0*/  STL.64 [R1+0x838], R38 ;  /* 0x0008382601007387 */ /* 0x0007e40000100a00 */
[-C--:B---3--:R-:W-:Y:S02]  /*33600*/  HMMA.1688.F32.TF32 R36, R168, R88.reuse, R4 ;  /* 0x00000058a824723c */ /* 0x088fe40000081004 */
[----:B------:R-:W2:Y:S04]  /*33610*/  LDL.LU.64 R4, [R1+0x1160] ;  /* 0x0011600001047983 */ /* 0x000ea80000300a00 */
[----:B------:R-:W2:Y:S02]  /*33620*/  LDL.LU.64 R6, [R1+0x1168] ;  /* 0x0011680001067983 */ /* 0x000ea40000300a00 */
[-C--:B------:R-:W-:Y:S11]  /*33630*/  HMMA.1688.F32.TF32 R32, R76, R88.reuse, R32 ;  /* 0x000000584c20723c */ /* 0x080ff60000081020 */
[----:B------:R-:W-:Y:S04]  /*33640*/  @!UPT UIADD3 URZ, URZ, URZ, URZ ;  /* 0x0000003f3f3ff290 */ /* 0x000fe8000fffe03f */
[----:B------:R1:W-:Y:S04]  /*33650*/  STL.64 [R1+0xb70], R36 ;  /* 0x000b702401007387 */ /* 0x0003e80000100a00 */
[----:B------:R3:W-:Y:S01]  /*33660*/  STL.64 [R1+0xb78], R38 ;  /* 0x000b782601007387 */ /* 0x0007e20000100a00 */
[----:B----4-:R-:W-:Y:S03]  /*33670*/  HMMA.1688.F32.TF32 R28, R164, R88, R28 ;  /* 0x00000058a41c723c */ /* 0x010fe6000008101c */
[----:B------:R4:W-:Y:S04]  /*33680*/  STL.64 [R1+0xd30], R32 ;  /* 0x000d302001007387 */ /* 0x0009e80000100a00 */
[----:B------:R4:W-:Y:S04]  /*33690*/  STL.64 [R1+0xd38], R34 ;  /* 0x000d382201007387 */ /* 0x0009e80000100a00 */
[----:B-1----:R-:W2:Y:S04]  /*336a0*/  LDL.LU.64 R36, [R1+0x1050] ;  /* 0x0010500001247983 */ /* 0x002ea80000300a00 */
[----:B---3--:R-:W3:Y:S09]  /*336b0*/  LDL.LU.64 R38, [R1+0x1058] ;  /* 0x0010580001267983 */ /* 0x008ef20000300a00 */
[----:B------:R-:W-:Y:S01]  /*336c0*/  IMAD.MOV.U32 R243, RZ, RZ, R28 ;  /* 0x000000fffff37224 */ /* 0x000fe200078e001c */
[----:B----4-:R-:W3:Y:S01]  /*336d0*/  LDL.LU.64 R32, [R1+0xf60] ;  /* 0x000f600001207983 */ /* 0x010ee20000300a00 */
[----:B------:R-:W-:-:S03]  /*336e0*/  IMAD.MOV.U32 R241, RZ, RZ, R29 ;  /* 0x000000fffff17224 */ /* 0x000fc600078e001d */
[----:B------:R-:W3:Y:S01]  /*336f0*/  LDL.LU.64 R34, [R1+0xf68] ;  /* 0x000f680001227983 */ /* 0x000ee20000300a00 */
[----:B------:R-:W-:Y:S01]  /*33700*/  MOV R161, R30 ;  /* 0x0000001e00a17202 */ /* 0x000fe20000000f00 */
[----:B------:R-:W-:Y:S02]  /*33710*/  IMAD.MOV.U32 R160, RZ, RZ, R31 ;  /* 0x000000ffffa07224 */ /* 0x000fe400078e001f */
[----:B------:R-:W3:Y:S04]  /*33720*/  LDL.LU.64 R28, [R1+0xe60] ;  /* 0x000e6000011c7983 */ /* 0x000ee80000300a00 */
[----:B------:R-:W3:Y:S04]  /*33730*/  LDL.LU.64 R30, [R1+0xe68] ;  /* 0x000e6800011e7983 */ /* 0x000ee80000300a00 */
[----:B------:R-:W-:Y:S04]  /*33740*/  STL [R1+0x2fe0], R160 ;  /* 0x002fe0a001007387 */ /* 0x000fe80000100800 */
[----:B------:R-:W-:Y:S04]  /*33750*/  STL [R1+0x2fdc], R161 ;  /* 0x002fdca101007387 */ /* 0x000fe80000100800 */
[----:B------:R-:W-:Y:S04]  /*33760*/  STL [R1+0x2fd8], R241 ;  /* 0x002fd8f101007387 */ /* 0x000fe80000100800 */
[----:B------:R-:W-:Y:S04]  /*33770*/  STL [R1+0x2fd4], R243 ;  /* 0x002fd4f301007387 */ /* 0x000fe80000100800 */
[----:B------:R-:W3:Y:S04]  /*33780*/  LDL.LU.64 R100, [R1+0xd60] ;  /* 0x000d600001647983 */ /* 0x000ee80000300a00 */
[----:B------:R-:W3:Y:S04]  /*33790*/  LDL.LU.64 R102, [R1+0xd68] ;  /* 0x000d680001667983 */ /* 0x000ee80000300a00 */
[----:B------:R-:W3:Y:S04]  /*337a0*/  LDL.LU.64 R96, [R1+0xc50] ;  /* 0x000c500001607983 */ /* 0x000ee80000300a00 */
[----:B------:R-:W3:Y:S04]  /*337b0*/  LDL.LU.64 R98, [R1+0xc58] ;  /* 0x000c580001627983 */ /* 0x000ee80000300a00 */
[----:B------:R-:W3:Y:S01]  /*337c0*/  LDL.LU.64 R92, [R1+0xb50] ;  /* 0x000b5000015c7983 */ /* 0x000ee20000300a00 */
[-C--:B------:R-:W-:Y:S03]  /*337d0*/  HMMA.1688.F32.TF32 R44, R68, R84.reuse, R44 ;  /* 0x00000054442c723c */ /* 0x080fe6000008102c */
[----:B------:R-:W3:Y:S04]  /*337e0*/  LDL.LU.64 R94, [R1+0xb58] ;  /* 0x000b5800015e7983 */ /* 0x000ee80000300a00 */
[----:B------:R-:W3:Y:S04]  /*337f0*/  LDL.LU.64 R80, [R1+0xa50] ;  /* 0x000a500001507983 */ /* 0x000ee80000300a00 */
[----:B------:R-:W3:Y:S11]  /*33800*/  LDL.LU.64 R82, [R1+0xa58] ;  /* 0x000a580001527983 */ /* 0x000ef60000300a00 */
[----:B------:R-:W-:Y:S02]  /*33810*/  @!UPT UIADD3 URZ, URZ, URZ, URZ ;  /* 0x0000003f3f3ff290 */ /* 0x000fe4000fffe03f */
[----:B------:R-:W-:Y:S01]  /*33820*/  IMAD.MOV.U32 R19, RZ, RZ, R44 ;  /* 0x000000ffff137224 */ /* 0x000fe200078e002c */
[----:B------:R-:W-:Y:S01]  /*33830*/  MOV R163, R46 ;  /* 0x0000002e00a37202 */ /* 0x000fe20000000f00 */
[----:B------:R-:W-:Y:S02]  /*33840*/  IMAD.MOV.U32 R162, RZ, RZ, R45 ;  /* 0x000000ffffa27224 */ /* 0x000fe400078e002d */
[----:B------:R-:W-:Y:S01]  /*33850*/  IMAD.MOV.U32 R74, RZ, RZ, R47 ;  /* 0x000000ffff4a7224 */ /* 0x000fe200078e002f */
[-C--:B------:R-:W-:Y:S11]  /*33860*/  HMMA.1688.F32.TF32 R40, R64, R84.reuse, R40 ;  /* 0x000000544028723c */ /* 0x080ff60000081028 */
[----:B------:R-:W-:Y:S11]  /*33870*/  @!UPT UIADD3 URZ, URZ, URZ, URZ ;  /* 0x0000003f3f3ff290 */ /* 0x000ff6000fffe03f */
[----:B------:R-:W-:Y:S01]  /*33880*/  @!UPT UIADD3 URZ, URZ, URZ, URZ ;  /* 0x0000003f3f3ff290 */ /* 0x000fe2000fffe03f */
[----:B------:R-:W-:Y:S04]  /*33890*/  STL.64 [R1+0x110], R40 ;  /* 0x0001102801007387 */ /* 0x000fe80000100a00 */
[----:B------:R-:W-:Y:S04]  /*338a0*/  STL.64 [R1+0x118], R42 ;  /* 0x0001182a01007387 */ /* 0x000fe80000100a00 */
[----:B------:R-:W4:Y:S04]  /*338b0*/  LDL.LU.64 R44, [R1+0x980] ;  /* 0x00098000012c7983 */ /* 0x000f280000300a00 */
[----:B------:R-:W4:Y:S01]  /*338c0*/  LDL.LU.64 R46, [R1+0x988] ;  /* 0x00098800012e7983 */ /* 0x000f220000300a00 */
[-C--:B--2---:R-:W-:Y:S11]  /*338d0*/  HMMA.1688.F32.TF32 R4, R60, R84.reuse, R4 ;  /* 0x000000543c04723c */ /* 0x084ff60000081004 */
[----:B------:R-:W-:Y:S11]  /*338e0*/  @!UPT UIADD3 URZ, URZ, URZ, URZ ;  /* 0x0000003f3f3ff290 */ /* 0x000ff6000fffe03f */
[----:B------:R-:W-:Y:S01]  /*338f0*/  @!UPT UIADD3 URZ, URZ, URZ, URZ ;  /* 0x0000003f3f3ff290 */ /* 0x000fe2000fffe03f */
[----:B------:R1:W-:Y:S04]  /*33900*/  STL.64 [R1+0x1b0], R4 ;  /* 0x0001b00401007387 */ /* 0x0003e80000100a00 */
[----:B------:R2:W-:Y:S04]  /*33910*/  STL.64 [R1+0x1b8], R6 ;  /* 0x0001b80601007387 */ /* 0x0005e80000100a00 */
[----:B-1----:R-:W4:Y:S04]  /*33920*/  LDL.LU.64 R4, [R1+0x8a0] ;  /* 0x0008a00001047983 */ /* 0x002f280000300a00 */
[----:B--2---:R-:W2:Y:S01]  /*33930*/  LDL.LU.64 R6, [R1+0x8a8] ;  /* 0x0008a80001067983 */ /* 0x004ea20000300a00 */
[-C--:B---3--:R-:W-:Y:S08]  /*33940*/  HMMA.1688.F32.TF32 R36, R56, R84.reuse, R36 ;  /* 0x000000543824723c */ /* 0x088ff00000081024 */
[-C--:B------:R-:W-:Y:S08]  /*33950*/  HMMA.1688.F32.TF32 R32, R52, R84.reuse, R32 ;  /* 0x000000543420723c */ /* 0x080ff00000081020 */
[----:B------:R-:W-:Y:S08]  /*33960*/  HMMA.1688.F32.TF32 R28, R48, R84, R28 ;  /* 0x00000054301c723c */ /* 0x000ff0000008101c */
[----:B------:R-:W-:-:S02]  /*33970*/  IMAD.MOV.U32 R89, RZ, RZ, R38 ;  /* 0x000000ffff597224 */ /* 0x000fc400078e0026 */
[----:B------:R-:W-:Y:S01]  /*33980*/  IMAD.MOV.U32 R88, RZ, RZ, R39 ;  /* 0x000000ffff587224 */ /* 0x000fe200078e0027 */
[----:B------:R1:W-:Y:S04]  /*33990*/  STL.64 [R1+0x180], R36 ;  /* 0x0001802401007387 */ /* 0x0003e80000100a00 */
[----:B------:R-:W-:Y:S04]  /*339a0*/  STL.64 [R1+0x30f8], R90 ;  /* 0x0030f85a01007387 */ /* 0x000fe80000100a00 */
[----:B------:R-:W-:Y:S04]  /*339b0*/  STL.64 [R1+0x30f0], R88 ;  /* 0x0030f05801007387 */ /* 0x000fe80000100a00 */
[----:B------:R-:W3:Y:S04]  /*339c0*/  LDL.LU.64 R40, [R1+0x6a0] ;  /* 0x0006a00001287983 */ /* 0x000ee80000300a00 */
[----:B------:R-:W3:Y:S04]  /*339d0*/  LDL.LU.64 R42, [R1+0x6a8] ;  /* 0x0006a800012a7983 */ /* 0x000ee80000300a00 */
[----:B------:R1:W-:Y:S04]  /*339e0*/  STL.64 [R1+0xf0], R32 ;  /* 0x0000f02001007387 */ /* 0x0003e80000100a00 */
[----:B------:R1:W-:Y:S04]  /*339f0*/  STL.64 [R1+0xf8], R34 ;  /* 0x0000f82201007387 */ /* 0x0003e80000100a00 */
[----:B-1----:R-:W3:Y:S04]  /*33a00*/  LDL.LU.64 R36, [R1+0x690] ;  /* 0x0006900001247983 */ /* 0x002ee80000300a00 */
[----:B------:R-:W3:Y:S04]  /*33a10*/  LDL.LU.64 R38, [R1+0x698] ;  /* 0x0006980001267983 */ /* 0x000ee80000300a00 */
[----:B------:R1:W-:Y:S04]  /*33a20*/  STL.64 [R1+0x30], R28 ;  /* 0x0000301c01007387 */ /* 0x0003e80000100a00 */
[----:B------:R1:W-:Y:S04]  /*33a30*/  STL.64 [R1+0x38], R30 ;  /* 0x0000381e01007387 */ /* 0x0003e80000100a00 */
[----:B------:R-:W3:Y:S04]  /*33a40*/  LDL.LU.64 R32, [R1+0x670] ;  /* 0x0006700001207983 */ /* 0x000ee80000300a00 */
[----:B------:R-:W3:Y:S04]  /*33a50*/  LDL.LU.64 R34, [R1+0x678] ;  /* 0x0006780001227983 */ /* 0x000ee80000300a00 */
[----:B-1----:R-:W3:Y:S04]  /*33a60*/  LDL.LU.64 R28, [R1+0x4c0] ;  /* 0x0004c000011c7983 */ /* 0x002ee80000300a00 */
[----:B------:R-:W3:Y:S01]  /*33a70*/  LDL.LU.64 R30, [R1+0x4c8] ;  /* 0x0004c800011e7983 */ /* 0x000ee20000300a00 */
[-C--:B------:R-:W-:Y:S08]  /*33a80*/  HMMA.1688.F32.TF32 R248, R196, R84.reuse, R100 ;  /* 0x00000054c4f8723c */ /* 0x080ff00000081064 */
[-C--:B------:R-:W-:Y:S08]  /*33a90*/  HMMA.1688.F32.TF32 R88, R192, R84.reuse, R96 ;  /* 0x00000054c058723c */ /* 0x080ff00000081060 */
[-C--:B------:R-:W-:Y:S08]  /*33aa0*/  HMMA.1688.F32.TF32 R92, R188, R84.reuse, R92 ;  /* 0x00000054bc5c723c */ /* 0x080ff0000008105c */
[-C--:B------:R-:W-:Y:S01]  /*33ab0*/  HMMA.1688.F32.TF32 R80, R184, R84.reuse, R80 ;  /* 0x00000054b850723c */ /* 0x080fe20000081050 */
[----:B------:R-:W-:Y:S04]  /*33ac0*/  STL.64 [R1+0x3058], R250 ;  /* 0x003058fa01007387 */ /* 0x000fe80000100a00 */
[----:B------:R-:W-:Y:S04]  /*33ad0*/  STL.64 [R1+0x3050], R248 ;  /* 0x003050f801007387 */ /* 0x000fe80000100a00 */
[----:B------:R1:W-:Y:S04]  /*33ae0*/  STL.64 [R1+0x2a0], R88 ;  /* 0x0002a05801007387 */ /* 0x0003e80000100a00 */
[----:B------:R1:W-:Y:S04]  /*33af0*/  STL.64 [R1+0x2a8], R90 ;  /* 0x0002a85a01007387 */ /* 0x0003e80000100a00 */
[----:B-1----:R-:W3:Y:S04]  /*33b00*/  LDL.LU.64 R88, [R1+0x1320] ;  /* 0x0013200001587983 */ /* 0x002ee80000300a00 */
        /* <DEDUP_REMOVED lines=16> */
[----:B------:R-:W-:Y:S04]  /*33c10*/  STL.64 [R1+0x688], R82 ;  /* 0x0006885201007387 */ /* 0x000fe80000100a00 */
[----:B------:R-:W1:Y:S01]  /*33c20*/  LDSM.16.M88.4 R80, [R211+0xab000] ;  /* 0x0ab00000d350783b */ /* 0x000e620000000200 */
[-C--:B---3--:R-:W-:Y:S08]  /*33c30*/  HMMA.1688.F32.TF32 R40, R172, R84.reuse, R40 ;  /* 0x00000054ac28723c */ /* 0x088ff00000081028 */
[-C--:B------:R-:W-:Y:S11]  /*33c40*/  HMMA.1688.F32.TF32 R36, R168, R84.reuse, R36 ;  /* 0x00000054a824723c */ /* 0x080ff60000081024 */
[----:B------:R-:W-:Y:S04]  /*33c50*/  @!UPT UIADD3 URZ, URZ, URZ, URZ ;  /* 0x0000003f3f3ff290 */ /* 0x000fe8000fffe03f */
[----:B------:R-:W-:Y:S04]  /*33c60*/  STL.64 [R1+0x790], R40 ;  /* 0x0007902801007387 */ /* 0x000fe80000100a00 */
[----:B------:R-:W-:Y:S04]  /*33c70*/  STL.64 [R1+0x798], R42 ;  /* 0x0007982a01007387 */ /* 0x000fe80000100a00 */
[----:B------:R-:W4:Y:S01]  /*33c80*/  LDSM.16.M88.4 R40, [R211+0xac000] ;  /* 0x0ac00000d328783b */ /* 0x000f220000000200 */
[-C--:B------:R-:W-:Y:S08]  /*33c90*/  HMMA.1688.F32.TF32 R32, R76, R84.reuse, R32 ;  /* 0x000000544c20723c */ /* 0x080ff00000081020 */
[----:B------:R-:W-:Y:S01]  /*33ca0*/  HMMA.1688.F32.TF32 R28, R164, R84, R28 ;  /* 0x00000054a41c723c */ /* 0x000fe2000008101c */
[----:B------:R-:W-:Y:S04]  /*33cb0*/  STL.64 [R1+0xa20], R36 ;  /* 0x000a202401007387 */ /* 0x000fe80000100a00 */
[----:B------:R-:W-:Y:S04]  /*33cc0*/  STL.64 [R1+0xa28], R38 ;  /* 0x000a282601007387 */ /* 0x000fe80000100a00 */
[----:B------:R-:W3:Y:S04]  /*33cd0*/  LDL.LU.64 R104, [R1+0x12f0] ;  /* 0x0012f00001687983 */ /* 0x000ee80000300a00 */
[----:B------:R-:W2:Y:S04]  /*33ce0*/  LDSM.16.M88.4 R36, [R211+0xad000] ;  /* 0x0ad00000d324783b */ /* 0x000ea80000000200 */
[----:B------:R-:W-:Y:S04]  /*33cf0*/  STL.64 [R1+0xc20], R32 ;  /* 0x000c202001007387 */ /* 0x000fe80000100a00 */
[----:B------:R-:W-:Y:S04]  /*33d00*/  STL.64 [R1+0xc28], R34 ;  /* 0x000c282201007387 */ /* 0x000fe80000100a00 */
[----:B------:R-:W3:Y:S04]  /*33d10*/  LDL.LU.64 R106, [R1+0x12f8] ;  /* 0x0012f800016a7983 */ /* 0x000ee80000300a00 */
[----:B------:R-:W-:Y:S04]  /*33d20*/  STL.64 [R1+0xd60], R28 ;  /* 0x000d601c01007387 */ /* 0x000fe80000100a00 */
[----:B------:R-:W-:Y:S04]  /*33d30*/  STL.64 [R1+0xd68], R30 ;  /* 0x000d681e01007387 */ /* 0x000fe80000100a00 */
[----:B------:R-:W3:Y:S04]  /*33d40*/  LDL.LU.64 R100, [R1+0x12e0] ;  /* 0x0012e00001647983 */ /* 0x000ee80000300a00 */
[----:B------:R-:W3:Y:S04]  /*33d50*/  LDL.LU.64 R102, [R1+0x12e8] ;  /* 0x0012e80001667983 */ /* 0x000ee80000300a00 */
[----:B------:R1:W-:Y:S04]  /*33d60*/  STL.64 [R1+0x3100], R86 ;  /* 0x0031005601007387 */ /* 0x0003e80000100a00 */
[----:B------:R-:W3:Y:S04]  /*33d70*/  LDL.LU.64 R92, [R1+0x12d0] ;  /* 0x0012d000015c7983 */ /* 0x000ee80000300a00 */
[----:B------:R-:W3:Y:S04]  /*33d80*/  LDL.LU.64 R94, [R1+0x12d8] ;  /* 0x0012d800015e7983 */ /* 0x000ee80000300a00 */
[----:B------:R-:W3:Y:S01]  /*33d90*/  LDSM.16.M88.4 R32, [R211+0xae000] ;  /* 0x0ae00000d320783b */ /* 0x000ee20000000200 */
[C---:B-1----:R-:W-:Y:S03]  /*33da0*/  HMMA.1688.F32.TF32 R84, R68.reuse, R80, R88 ;  /* 0x000000504454723c */ /* 0x042fe60000081058 */
[----:B------:R-:W1:Y:S11]  /*33db0*/  LDSM.16.M88.4 R28, [R211+0xaf000] ;  /* 0x0af00000d31c783b */ /* 0x000e760000000200 */
[----:B------:R-:W-:Y:S10]  /*33dc0*/  @!UPT UIADD3 URZ, URZ, URZ, URZ ;  /* 0x0000003f3f3ff290 */ /* 0x000ff4000fffe03f */
[----:B------:R-:W-:Y:S01]  /*33dd0*/  IMAD.MOV.U32 R13, RZ, RZ, R86 ;  /* 0x000000ffff0d7224 */ /* 0x000fe200078e0056 */
[----:B------:R-:W-:Y:S01]  /*33de0*/  MOV R17, R84 ;  /* 0x0000005400117202 */ /* 0x000fe20000000f00 */
[----:B------:R-:W-:Y:S02]  /*33df0*/  IMAD.MOV.U32 R12, RZ, RZ, R87 ;  /* 0x000000ffff0c7224 */ /* 0x000fe400078e0057 */
[----:B------:R-:W-:Y:S01]  /*33e00*/  IMAD.MOV.U32 R16, RZ, RZ, R85 ;  /* 0x000000ffff107224 */ /* 0x000fe200078e0055 */
[----:B----4-:R-:W-:Y:S11]  /*33e10*/  HMMA.1688.F32.TF32 R44, R68, R40, R44 ;  /* 0x00000028442c723c */ /* 0x010ff6000008102c */
[----:B------:R-:W-:Y:S11]  /*33e20*/  @!UPT UIADD3 URZ, URZ, URZ, URZ ;  /* 0x0000003f3f3ff290 */ /* 0x000ff6000fffe03f */
[----:B------:R-:W-:Y:S02]  /*33e30*/  @!UPT UIADD3 URZ, URZ, URZ, URZ ;  /* 0x0000003f3f3ff290 */ /* 0x000fe4000fffe03f */
[----:B------:R-:W-:Y:S01]  /*33e40*/  MOV R87, R44 ;  /* 0x0000002c00577202 */ /* 0x000fe20000000f00 */
[----:B------:R-:W-:Y:S02]  /*33e50*/  IMAD.MOV.U32 R86, RZ, RZ, R45 ;  /* 0x000000ffff567224 */ /* 0x000fe400078e002d */
[----:B------:R-:W-:Y:S01]  /*33e60*/  IMAD.MOV.U32 R85, RZ, RZ, R46 ;  /* 0x000000ffff557224 */ /* 0x000fe200078e002e */
[----:B------:R-:W4:Y:S01]  /*33e70*/  LDL.LU.64 R44, [R1+0x12c0] ;  /* 0x0012c000012c7983 */ /* 0x000f220000300a00 */
[----:B------:R-:W-:-:S03]  /*33e80*/  IMAD.MOV.U32 R84, RZ, RZ, R47 ;  /* 0x000000ffff547224 */ /* 0x000fc600078e002f */
[----:B------:R-:W4:Y:S01]  /*33e90*/  LDL.LU.64 R46, [R1+0x12c8] ;  /* 0x0012c800012e7983 */ /* 0x000f220000300a00 */
[----:B--2---:R-:W-:Y:S11]  /*33ea0*/  HMMA.1688.F32.TF32 R4, R68, R36, R4 ;  /* 0x000000244404723c */ /* 0x004ff60000081004 */
[----:B------:R-:W-:Y:S11]  /*33eb0*/  @!UPT UIADD3 URZ, URZ, URZ, URZ ;  /* 0x0000003f3f3ff290 */ /* 0x000ff6000fffe03f */
[----:B------:R-:W-:Y:S02]  /*33ec0*/  @!UPT UIADD3 URZ, URZ, URZ, URZ ;  /* 0x0000003f3f3ff290 */ /* 0x000fe4000fffe03f */
[----:B------:R-:W-:Y:S01]  /*33ed0*/  MOV R91, R4 ;  /* 0x00000004005b7202 */ /* 0x000fe20000000f00 */
[----:B------:R-:W-:Y:S02]  /*33ee0*/  IMAD.MOV.U32 R90, RZ, RZ, R5 ;  /* 0x000000ffff5a7224 */ /* 0x000fe400078e0005 */
[----:B------:R-:W-:Y:S01]  /*33ef0*/  IMAD.MOV.U32 R89, RZ, RZ, R6 ;  /* 0x000000ffff597224 */ /* 0x000fe200078e0006 */
[----:B------:R-:W2:Y:S01]  /*33f00*/  LDL.LU.64 R4, [R1+0x12b0] ;  /* 0x0012b00001047983 */ /* 0x000ea20000300a00 */
[----:B------:R-:W-:-:S03]  /*33f10*/  IMAD.MOV.U32 R88, RZ, RZ, R7 ;  /* 0x000000ffff587224 */ /* 0x000fc600078e0007 */
[----:B------:R-:W2:Y:S04]  /*33f20*/  LDL.LU.64 R6, [R1+0x12b8] ;  /* 0x0012b80001067983 */ /* 0x000ea80000300a00 */
[----:B------:R-:W2:Y:S04]  /*33f30*/  LDL.LU.64 R96, [R1+0x12a0] ;  /* 0x0012a00001607983 */ /* 0x000ea80000300a00 */
[----:B------:R-:W2:Y:S01]  /*33f40*/  LDL.LU.64 R98, [R1+0x12a8] ;  /* 0x0012a80001627983 */ /* 0x000ea20000300a00 */
[C---:B---3--:R-:W-:Y:S08]  /*33f50*/  HMMA.1688.F32.TF32 R104, R68.reuse, R32, R104 ;  /* 0x000000204468723c */ /* 0x048ff00000081068 */
[----:B-1----:R-:W-:Y:S08]  /*33f60*/  HMMA.1688.F32.TF32 R244, R68, R28, R100 ;  /* 0x0000001c44f4723c */ /* 0x002ff00000081064 */
[----:B------:R-:W-:Y:S08]  /*33f70*/  HMMA.1688.F32.TF32 R236, R64, R80, R92 ;  /* 0x0000005040ec723c */ /* 0x000ff0000008105c */
[----:B------:R-:W-:Y:S01]  /*33f80*/  MOV R251, R104 ;  /* 0x0000006800fb7202 */ /* 0x000fe20000000f00 */
[----:B------:R-:W-:-:S02]  /*33f90*/  IMAD.MOV.U32 R250, RZ, RZ, R105 ;  /* 0x000000fffffa7224 */ /* 0x000fc400078e0069 */
[----:B------:R-:W-:Y:S01]  /*33fa0*/  IMAD.MOV.U32 R249, RZ, RZ, R106 ;  /* 0x000000fffff97224 */ /* 0x000fe200078e006a */
[----:B------:R-:W3:Y:S01]  /*33fb0*/  LDL.LU.64 R104, [R1+0x1290] ;  /* 0x0012900001687983 */ /* 0x000ee20000300a00 */
[----:B------:R-:W-:-:S03]  /*33fc0*/  IMAD.MOV.U32 R248, RZ, RZ, R107 ;  /* 0x000000fffff87224 */ /* 0x000fc600078e006b */
[----:B------:R-:W3:Y:S04]  /*33fd0*/  LDL.LU.64 R106, [R1+0x1298] ;  /* 0x00129800016a7983 */ /* 0x000ee80000300a00 */
[----:B------:R-:W-:Y:S04]  /*33fe0*/  STL.64 [R1+0x3110], R246 ;  /* 0x003110f601007387 */ /* 0x000fe80000100a00 */
[----:B------:R-:W-:Y:S04]  /*33ff0*/  STL.64 [R1+0x3108], R244 ;  /* 0x003108f401007387 */ /* 0x000fe80000100a00 */
[----:B------:R-:W3:Y:S04]  /*34000*/  LDL.LU.64 R112, [R1+0x1150] ;  /* 0x0011500001707983 */ /* 0x000ee80000300a00 */
[----:B------:R-:W3:Y:S04]  /*34010*/  LDL.LU.64 R114, [R1+0x1158] ;  /* 0x0011580001727983 */ /* 0x000ee80000300a00 */
[----:B------:R-:W3:Y:S04]  /*34020*/  LDL.LU.64 R100, [R1+0x1140] ;  /* 0x0011400001647983 */ /* 0x000ee80000300a00 */
[----:B------:R-:W3:Y:S04]  /*34030*/  LDL.LU.64 R102, [R1+0x1148] ;  /* 0x0011480001667983 */ /* 0x000ee80000300a00 */
[----:B------:R-:W3:Y:S04]  /*34040*/  LDL.LU.64 R108, [R1+0x1130] ;  /* 0x00113000016c7983 */ /* 0x000ee80000300a00 */
[----:B------:R-:W3:Y:S04]  /*34050*/  LDL.LU.64 R110, [R1+0x1138] ;  /* 0x00113800016e7983 */ /* 0x000ee80000300a00 */
[----:B------:R-:W-:Y:S04]  /*34060*/  STL.64 [R1+0x3078], R238 ;  /* 0x003078ee01007387 */ /* 0x000fe80000100a00 */
[----:B------:R-:W-:Y:S01]  /*34070*/  STL.64 [R1+0x3070], R236 ;  /* 0x003070ec01007387 */ /* 0x000fe20000100a00 */
[C---:B----4-:R-:W-:Y:S03]  /*34080*/  HMMA.1688.F32.TF32 R68, R64.reuse, R40, R44 ;  /* 0x000000284044723c */ /* 0x050fe6000008102c */
[----:B------:R-:W4:Y:S04]  /*34090*/  LDL.LU.64 R44, [R1+0x1120] ;  /* 0x00112000012c7983 */ /* 0x000f280000300a00 */
[----:B------:R-:W4:Y:S11]  /*340a0*/  LDL.LU.64 R46, [R1+0x1128] ;  /* 0x00112800012e7983 */ /* 0x000f360000300a00 */
[----:B------:R-:W-:Y:S05]  /*340b0*/  @!UPT UIADD3 URZ, URZ, URZ, URZ ;  /* 0x0000003f3f3ff290 */ /* 0x000fea000fffe03f */
[----:B------:R-:W-:Y:S04]  /*340c0*/  STL.64 [R1+0x3088], R70 ;  /* 0x0030884601007387 */ /* 0x000fe80000100a00 */
[----:B------:R-:W-:Y:S01]  /*340d0*/  STL.64 [R1+0x3080], R68 ;  /* 0x0030804401007387 */ /* 0x000fe20000100a00 */
[C---:B--2---:R-:W-:Y:S03]  /*340e0*/  HMMA.1688.F32.TF32 R92, R64.reuse, R36, R4 ;  /* 0x00000024405c723c */ /* 0x044fe60000081004 */
[----:B------:R-:W2:Y:S04]  /*340f0*/  LDL.LU.64 R4, [R1+0x1100] ;  /* 0x0011000001047983 */ /* 0x000ea80000300a00 */
[----:B------:R-:W2:Y:S01]  /*34100*/  LDL.LU.64 R6, [R1+0x1108] ;  /* 0x0011080001067983 */ /* 0x000ea20000300a00 */
[C---:B------:R-:W-:Y:S11]  /*34110*/  HMMA.1688.F32.TF32 R96, R64.reuse, R32, R96 ;  /* 0x000000204060723c */ /* 0x040ff60000081060 */
[----:B------:R-:W-:Y:S04]  /*34120*/  @!UPT UIADD3 URZ, URZ, URZ, URZ ;  /* 0x0000003f3f3ff290 */ /* 0x000fe8000fffe03f */
[----:B------:R-:W-:Y:S04]  /*34130*/  STL.64 [R1+0x3098], R94 ;  /* 0x0030985e01007387 */ /* 0x000fe80000100a00 */
[----:B------:R1:W-:Y:S04]  /*34140*/  STL.64 [R1+0x3090], R92 ;  /* 0x0030905c01007387 */ /* 0x0003e80000100a00 */
[----:B------:R-:W2:Y:S04]  /*34150*/  LDL.LU.64 R128, [R1+0x1040] ;  /* 0x0010400001807983 */ /* 0x000ea80000300a00 */
[----:B------:R-:W2:Y:S04]  /*34160*/  LDL.LU.64 R130, [R1+0x1048] ;  /* 0x0010480001827983 */ /* 0x000ea80000300a00 */
[----:B------:R-:W2:Y:S04]  /*34170*/  LDL.LU.64 R116, [R1+0x1030] ;  /* 0x0010300001747983 */ /* 0x000ea80000300a00 */
[----:B------:R-:W2:Y:S04]  /*34180*/  LDL.LU.64 R118, [R1+0x1038] ;  /* 0x0010380001767983 */ /* 0x000ea80000300a00 */
[----:B------:R-:W2:Y:S04]  /*34190*/  LDL.LU.64 R124, [R1+0x1020] ;  /* 0x00102000017c7983 */ /* 0x000ea80000300a00 */
[----:B------:R-:W2:Y:S04]  /*341a0*/  LDL.LU.64 R126, [R1+0x1028] ;  /* 0x00102800017e7983 */ /* 0x000ea80000300a00 */
[----:B-1----:R-:W2:Y:S04]  /*341b0*/  LDL.LU.64 R92, [R1+0x1010] ;  /* 0x00101000015c7983 */ /* 0x002ea80000300a00 */
[----:B------:R-:W2:Y:S04]  /*341c0*/  LDL.LU.64 R94, [R1+0x1018] ;  /* 0x00101800015e7983 */ /* 0x000ea80000300a00 */
[----:B------:R-:W-:Y:S04]  /*341d0*/  STL.64 [R1+0x30a8], R98 ;  /* 0x0030a86201007387 */ /* 0x000fe80000100a00 */
[----:B------:R-:W-:Y:S01]  /*341e0*/  STL.64 [R1+0x30a0], R96 ;  /* 0x0030a06001007387 */ /* 0x000fe20000100a00 */
[----:B---3--:R-:W-:Y:S08]  /*341f0*/  HMMA.1688.F32.TF32 R104, R64, R28, R104 ;  /* 0x0000001c4068723c */ /* 0x008ff00000081068 */
[C---:B------:R-:W-:Y:S08]  /*34200*/  HMMA.1688.F32.TF32 R64, R60.reuse, R80, R112 ;  /* 0x000000503c40723c */ /* 0x040ff00000081070 */
[C---:B------:R-:W-:Y:S08]  /*34210*/  HMMA.1688.F32.TF32 R100, R60.reuse, R40, R100 ;  /* 0x000000283c64723c */ /* 0x040ff00000081064 */
[C---:B------:R-:W-:Y:S01]  /*34220*/  HMMA.1688.F32.TF32 R108, R60.reuse, R36, R108 ;  /* 0x000000243c6c723c */ /* 0x040fe2000008106c */
[----:B------:R-:W-:Y:S04]  /*34230*/  STL.64 [R1+0x30b8], R106 ;  /* 0x0030b86a01007387 */ /* 0x000fe80000100a00 */
[----:B------:R-:W-:Y:S04]  /*34240*/  STL.64 [R1+0x30b0], R104 ;  /* 0x0030b06801007387 */ /* 0x000fe80000100a00 */
[----:B------:R-:W-:Y:S04]  /*34250*/  STL.64 [R1+0x3068], R66 ;  /* 0x0030684201007387 */ /* 0x000fe80000100a00 */
[----:B------:R1:W-:Y:S04]  /*34260*/  STL.64 [R1+0x3060], R64 ;  /* 0x0030604001007387 */ /* 0x0003e80000100a00 */
[----:B------:R-:W-:Y:S04]  /*34270*/  STL.64 [R1+0x30c8], R102 ;  /* 0x0030c86601007387 */ /* 0x000fe80000100a00 */
[----:B------:R-:W-:Y:S04]  /*34280*/  STL.64 [R1+0x30c0], R100 ;  /* 0x0030c06401007387 */ /* 0x000fe80000100a00 */
[----:B------:R-:W3:Y:S04]  /*34290*/  LDL.LU.64 R68, [R1+0x1000] ;  /* 0x0010000001447983 */ /* 0x000ee80000300a00 */
[----:B------:R-:W3:Y:S04]  /*342a0*/  LDL.LU.64 R70, [R1+0x1008] ;  /* 0x0010080001467983 */ /* 0x000ee80000300a00 */
[----:B------:R-:W-:Y:S04]  /*342b0*/  STL.64 [R1+0x30d8], R110 ;  /* 0x0030d86e01007387 */ /* 0x000fe80000100a00 */
[----:B------:R-:W-:Y:S04]  /*342c0*/  STL.64 [R1+0x30d0], R108 ;  /* 0x0030d06c01007387 */ /* 0x000fe80000100a00 */
[----:B-1----:R-:W3:Y:S04]  /*342d0*/  LDL.LU.64 R64, [R1+0xfc0] ;  /* 0x000fc00001407983 */ /* 0x002ee80000300a00 */
[----:B------:R-:W3:Y:S01]  /*342e0*/  LDL.LU.64 R66, [R1+0xfc8] ;  /* 0x000fc80001427983 */ /* 0x000ee20000300a00 */
[C---:B----4-:R-:W-:Y:S11]  /*342f0*/  HMMA.1688.F32.TF32 R112, R60.reuse, R32, R44 ;  /* 0x000000203c70723c */ /* 0x050ff6000008102c */
[----:B------:R-:W-:Y:S11]  /*34300*/  @!UPT UIADD3 URZ, URZ, URZ, URZ ;  /* 0x0000003f3f3ff290 */ /* 0x000ff6000fffe03f */
[----:B------:R-:W-:Y:S01]  /*34310*/  @!UPT UIADD3 URZ, URZ, URZ, URZ ;  /* 0x0000003f3f3ff290 */ /* 0x000fe2000fffe03f */
[----:B------:R-:W-:Y:S04]  /*34320*/  STL.64 [R1+0x30e8], R114 ;  /* 0x0030e87201007387 */ /* 0x000fe80000100a00 */
[----:B------:R-:W-:Y:S04]  /*34330*/  STL.64 [R1+0x30e0], R112 ;  /* 0x0030e07001007387 */ /* 0x000fe80000100a00 */
[----:B------:R-:W4:Y:S04]  /*34340*/  LDL.LU.64 R44, [R1+0xf50] ;  /* 0x000f5000012c7983 */ /* 0x000f280000300a00 */
[----:B------:R-:W4:Y:S01]  /*34350*/  LDL.LU.64 R46, [R1+0xf58] ;  /* 0x000f5800012e7983 */ /* 0x000f220000300a00 */
[----:B--2---:R-:W-:Y:S03]  /*34360*/  HMMA.1688.F32.TF32 R120, R60, R28, R4 ;  /* 0x0000001c3c78723c */ /* 0x004fe60000081004 */
[----:B------:R-:W2:Y:S04]  /*34370*/  LDL.LU.64 R4, [R1+0xf40] ;  /* 0x000f400001047983 */ /* 0x000ea80000300a00 */
[----:B------:R-:W2:Y:S11]  /*34380*/  LDL.LU.64 R6, [R1+0xf48] ;  /* 0x000f480001067983 */ /* 0x000eb60000300a00 */
[----:B------:R-:W-:Y:S05]  /*34390*/  @!UPT UIADD3 URZ, URZ, URZ, URZ ;  /* 0x0000003f3f3ff290 */ /* 0x000fea000fffe03f */
        /* <DEDUP_REMOVED lines=16> */
[----:B------:R-:W2:Y:S04]  /*344a0*/  LDL.LU.64 R112, [R1+0xdf0] ;  /* 0x000df00001707983 */ /* 0x000ea80000300a00 */
[----:B------:R-:W2:Y:S04]  /*344b0*/  LDL.LU.64 R114, [R1+0xdf8] ;  /* 0x000df80001727983 */ /* 0x000ea80000300a00 */
[----:B------:R-:W2:Y:S04]  /*344c0*/  LDL.LU.64 R108, [R1+0xde0] ;  /* 0x000de000016c7983 */ /* 0x000ea80000300a00 */
[----:B------:R-:W2:Y:S04]  /*344d0*/  LDL.LU.64 R110, [R1+0xde8] ;  /* 0x000de800016e7983 */ /* 0x000ea80000300a00 */
[----:B------:R-:W2:Y:S01]  /*344e0*/  LDL.LU.64 R104, [R1+0xdd0] ;  /* 0x000dd00001687983 */ /* 0x000ea20000300a00 */
[C---:B------:R-:W-:Y:S03]  /*344f0*/  HMMA.1688.F32.TF32 R60, R56.reuse, R80, R128 ;  /* 0x00000050383c723c */ /* 0x040fe60000081080 */
[----:B------:R-:W2:Y:S04]  /*34500*/  LDL.LU.64 R106, [R1+0xdd8] ;  /* 0x000dd800016a7983 */ /* 0x000ea80000300a00 */
[----:B------:R-:W2:Y:S01]  /*34510*/  LDL.LU.64 R100, [R1+0xdc0] ;  /* 0x000dc00001647983 */ /* 0x000ea20000300a00 */
[C---:B------:R-:W-:Y:S03]  /*34520*/  HMMA.1688.F32.TF32 R128, R56.reuse, R32, R92 ;  /* 0x000000203880723c */ /* 0x040fe6000008105c */
[----:B------:R-:W2:Y:S04]  /*34530*/  LDL.LU.64 R102, [R1+0xdc8] ;  /* 0x000dc80001667983 */ /* 0x000ea80000300a00 */
[----:B------:R-:W2:Y:S04]  /*34540*/  LDL.LU.64 R96, [R1+0xdb0] ;  /* 0x000db00001607983 */ /* 0x000ea80000300a00 */
[----:B------:R-:W2:Y:S04]  /*34550*/  LDL.LU.64 R98, [R1+0xdb8] ;  /* 0x000db80001627983 */ /* 0x000ea80000300a00 */
[----:B------:R-:W2:Y:S04]  /*34560*/  LDL.LU.64 R92, [R1+0xd90] ;  /* 0x000d9000015c7983 */ /* 0x000ea80000300a00 */
[----:B------:R-:W2:Y:S01]  /*34570*/  LDL.LU.64 R94, [R1+0xd98] ;  /* 0x000d9800015e7983 */ /* 0x000ea20000300a00 */
[C---:B------:R-:W-:Y:S08]  /*34580*/  HMMA.1688.F32.TF32 R116, R56.reuse, R40, R116 ;  /* 0x000000283874723c */ /* 0x040ff00000081074 */
[C---:B------:R-:W-:Y:S08]  /*34590*/  HMMA.1688.F32.TF32 R124, R56.reuse, R36, R124 ;  /* 0x00000024387c723c */ /* 0x040ff0000008107c */
[----:B---3--:R-:W-:Y:S01]  /*345a0*/  HMMA.1688.F32.TF32 R136, R56, R28, R68 ;  /* 0x0000001c3888723c */ /* 0x008fe20000081044 */
[----:B------:R-:W3:Y:S04]  /*345b0*/  LDL.LU.64 R68, [R1+0xd50] ;  /* 0x000d500001447983 */ /* 0x000ee80000300a00 */
[----:B------:R-:W3:Y:S03]  /*345c0*/  LDL.LU.64 R70, [R1+0xd58] ;  /* 0x000d580001467983 */ /* 0x000ee60000300a00 */
[C---:B------:R-:W-:Y:S01]  /*345d0*/  HMMA.1688.F32.TF32 R56, R52.reuse, R80, R64 ;  /* 0x000000503438723c */ /* 0x040fe20000081040 */
[----:B------:R-:W3:Y:S04]  /*345e0*/  LDL.LU.64 R64, [R1+0xd20] ;  /* 0x000d200001407983 */ /* 0x000ee80000300a00 */
[----:B------:R-:W3:Y:S03]  /*345f0*/  LDL.LU.64 R66, [R1+0xd28] ;  /* 0x000d280001427983 */ /* 0x000ee60000300a00 */
[C---:B----4-:R-:W-:Y:S01]  /*34600*/  HMMA.1688.F32.TF32 R132, R52.reuse, R40, R44 ;  /* 0x000000283484723c */ /* 0x050fe2000008102c */
[----:B------:R-:W4:Y:S04]  /*34610*/  LDL.LU.64 R44, [R1+0xd00] ;  /* 0x000d0000012c7983 */ /* 0x000f280000300a00 */
[----:B------:R-:W4:Y:S03]  /*34620*/  LDL.LU.64 R46, [R1+0xd08] ;  /* 0x000d0800012e7983 */ /* 0x000f260000300a00 */
[C---:B--2---:R-:W-:Y:S01]  /*34630*/  HMMA.1688.F32.TF32 R140, R52.reuse, R36, R4 ;  /* 0x00000024348c723c */ /* 0x044fe20000081004 */
[----:B------:R-:W2:Y:S04]  /*34640*/  LDL.LU.64 R4, [R1+0xcf0] ;  /* 0x000cf00001047983 */ /* 0x000ea80000300a00 */
[----:B------:R-:W2:Y:S03]  /*34650*/  LDL.LU.64 R6, [R1+0xcf8] ;  /* 0x000cf80001067983 */ /* 0x000ea60000300a00 */
[C---:B------:R-:W-:Y:S08]  /*34660*/  HMMA.1688.F32.TF32 R144, R52.reuse, R32, R144 ;  /* 0x000000203490723c */ /* 0x040ff00000081090 */
[----:B------:R-:W-:Y:S08]  /*34670*/  HMMA.1688.F32.TF32 R152, R52, R28, R152 ;  /* 0x0000001c3498723c */ /* 0x000ff00000081098 */
[C---:B------:R-:W-:Y:S08]  /*34680*/  HMMA.1688.F32.TF32 R52, R48.reuse, R80, R204 ;  /* 0x000000503034723c */ /* 0x040ff000000810cc */
[C---:B------:R-:W-:Y:S08]  /*34690*/  HMMA.1688.F32.TF32 R148, R48.reuse, R40, R148 ;  /* 0x000000283094723c */ /* 0x040ff00000081094 */
[C---:B------:R-:W-:Y:S08]  /*346a0*/  HMMA.1688.F32.TF32 R156, R48.reuse, R36, R156 ;  /* 0x00000024309c723c */ /* 0x040ff0000008109c */
        /* <DEDUP_REMOVED lines=8> */
[C---:B---3--:R-:W-:Y:S01]  /*34730*/  HMMA.1688.F32.TF32 R220, R192.reuse, R40, R68 ;  /* 0x00000028c0dc723c */ /* 0x048fe20000081044 */
[----:B------:R-:W3:Y:S04]  /*34740*/  LDL.LU.64 R68, [R1+0xce0] ;  /* 0x000ce00001447983 */ /* 0x000ee80000300a00 */
[----:B------:R-:W3:Y:S03]  /*34750*/  LDL.LU.64 R70, [R1+0xce8] ;  /* 0x000ce80001467983 */ /* 0x000ee60000300a00 */
[C---:B------:R-:W-:Y:S08]  /*34760*/  HMMA.1688.F32.TF32 R228, R192.reuse, R36, R64 ;  /* 0x00000024c0e4723c */ /* 0x040ff00000081040 */
[C---:B----4-:R-:W-:Y:S08]  /*34770*/  HMMA.1688.F32.TF32 R232, R192.reuse, R32, R44 ;  /* 0x00000020c0e8723c */ /* 0x050ff0000008102c */
[----:B--2---:R-:W-:Y:S01]  /*34780*/  HMMA.1688.F32.TF32 R192, R192, R28, R4 ;  /* 0x0000001cc0c0723c */ /* 0x004fe20000081004 */
        /* <DEDUP_REMOVED lines=24> */
[C---:B---3--:R-:W-:Y:S11]  /*34910*/  HMMA.1688.F32.TF32 R68, R188.reuse, R80, R68 ;  /* 0x00000050bc44723c */ /* 0x048ff60000081044 */
[----:B------:R-:W-:Y:S11]  /*34920*/  @!UPT UIADD3 URZ, URZ, URZ, URZ ;  /* 0x0000003f3f3ff290 */ /* 0x000ff6000fffe03f */
[----:B------:R-:W-:Y:S01]  /*34930*/  @!UPT UIADD3 URZ, URZ, URZ, URZ ;  /* 0x0000003f3f3ff290 */ /* 0x000fe2000fffe03f */
[----:B------:R1:W-:Y:S04]  /*34940*/  STL.64 [R1+0x290], R68 ;  /* 0x0002904401007387 */ /* 0x0003e80000100a00 */
[----:B------:R3:W-:Y:S04]  /*34950*/  STL.64 [R1+0x298], R70 ;  /* 0x0002984601007387 */ /* 0x0007e80000100a00 */
[----:B-1----:R-:W4:Y:S04]  /*34960*/  LDL.LU.64 R68, [R1+0xb30] ;  /* 0x000b300001447983 */ /* 0x002f280000300a00 */
[----:B---3--:R-:W4:Y:S01]  /*34970*/  LDL.LU.64 R70, [R1+0xb38] ;  /* 0x000b380001467983 */ /* 0x008f220000300a00 */
[C---:B--2---:R-:W-:Y:S08]  /*34980*/  HMMA.1688.F32.TF32 R4, R188.reuse, R40, R4 ;  /* 0x00000028bc04723c */ /* 0x044ff00000081004 */
[C---:B------:R-:W-:Y:S08]  /*34990*/  HMMA.1688.F32.TF32 R44, R188.reuse, R36, R44 ;  /* 0x00000024bc2c723c */ /* 0x040ff0000008102c */
[----:B------:R-:W-:Y:S08]  /*349a0*/  HMMA.1688.F32.TF32 R244, R188, R32, R244 ;  /* 0x00000020bcf4723c */ /* 0x000ff000000810f4 */
[C---:B------:R-:W-:Y:S08]  /*349b0*/  HMMA.1688.F32.TF32 R120, R184.reuse, R80, R120 ;  /* 0x00000050b878723c */ /* 0x040ff00000081078 */
[C---:B------:R-:W-:Y:S08]  /*349c0*/  HMMA.1688.F32.TF32 R112, R184.reuse, R40, R112 ;  /* 0x00000028b870723c */ /* 0x040ff00000081070 */
[C---:B------:R-:W-:Y:S08]  /*349d0*/  HMMA.1688.F32.TF32 R108, R184.reuse, R36, R108 ;  /* 0x00000024b86c723c */ /* 0x040ff0000008106c */
[C---:B------:R-:W-:Y:S01]  /*349e0*/  HMMA.1688.F32.TF32 R104, R184.reuse, R32, R104 ;  /* 0x00000020b868723c */ /* 0x040fe20000081068 */
[----:B------:R-:W-:Y:S07]  /*349f0*/  STL.64 [R1+0x280], R4 ;  /* 0x0002800401007387 */ /* 0x000fee0000100a00 */
[----:B------:R-:W-:Y:S01]  /*34a00*/  HMMA.1688.F32.TF32 R100, R184, R28, R100 ;  /* 0x0000001cb864723c */ /* 0x000fe20000081064 */
[----:B------:R1:W-:Y:S04]  /*34a10*/  STL.64 [R1+0x288], R6 ;  /* 0x0002880601007387 */ /* 0x0003e80000100a00 */
[----:B-1----:R-:W2:Y:S04]  /*34a20*/  LDL.LU.64 R6, [R1+0x31a0] ;  /* 0x0031a00001067983 */ /* 0x002ea80000300a00 */
[----:B------:R-:W-:Y:S04]  /*34a30*/  STL.64 [R1+0x270], R44 ;  /* 0x0002702c01007387 */ /* 0x000fe80000100a00 */
[----:B------:R1:W-:Y:S04]  /*34a40*/  STL.64 [R1+0x278], R46 ;  /* 0x0002782e01007387 */ /* 0x0003e80000100a00 */
[----:B-1----:R-:W3:Y:S04]  /*34a50*/  LDL.LU.64 R46, [R1+0x3198] ;  /* 0x00319800012e7983 */ /* 0x002ee80000300a00 */
[----:B------:R-:W-:Y:S04]  /*34a60*/  STL.64 [R1+0x260], R244 ;  /* 0x000260f401007387 */ /* 0x000fe80000100a00 */
[----:B------:R-:W-:Y:S04]  /*34a70*/  STL.64 [R1+0x268], R246 ;  /* 0x000268f601007387 */ /* 0x000fe80000100a00 */
[----:B------:R-:W-:Y:S04]  /*34a80*/  STL.64 [R1+0x330], R120 ;  /* 0x0003307801007387 */ /* 0x000fe80000100a00 */
[----:B------:R-:W-:Y:S04]  /*34a90*/  STL.64 [R1+0x338], R122 ;  /* 0x0003387a01007387 */ /* 0x000fe80000100a00 */
[----:B------:R-:W-:Y:S04]  /*34aa0*/  STL.64 [R1+0x320], R112 ;  /* 0x0003207001007387 */ /* 0x000fe80000100a00 */
[----:B------:R-:W-:Y:S04]  /*34ab0*/  STL.64 [R1+0x328], R114 ;  /* 0x0003287201007387 */ /* 0x000fe80000100a00 */
[----:B------:R1:W-:Y:S04]  /*34ac0*/  STL.64 [R1+0x310], R108 ;  /* 0x0003106c01007387 */ /* 0x0003e80000100a00 */
[----:B------:R1:W-:Y:S04]  /*34ad0*/  STL.64 [R1+0x318], R110 ;  /* 0x0003186e01007387 */ /* 0x0003e80000100a00 */
[----:B-1----:R-:W2:Y:S04]  /*34ae0*/  LDL.LU.64 R108, [R1+0xb20] ;  /* 0x000b2000016c7983 */ /* 0x002ea80000300a00 */
[----:B------:R-:W-:Y:S04]  /*34af0*/  STL.64 [R1+0x300], R104 ;  /* 0x0003006801007387 */ /* 0x000fe80000100a00 */
[----:B------:R-:W-:Y:S04]  /*34b00*/  STL.64 [R1+0x308], R106 ;  /* 0x0003086a01007387 */ /* 0x000fe80000100a00 */
[----:B------:R-:W2:Y:S04]  /*34b10*/  LDL.LU.64 R110, [R1+0xb28] ;  /* 0x000b2800016e7983 */ /* 0x000ea80000300a00 */
[----:B------:R-:W-:Y:S04]  /*34b20*/  STL.64 [R1+0x2f0], R100 ;  /* 0x0002f06401007387 */ /* 0x000fe80000100a00 */
[----:B------:R1:W-:Y:S02]  /*34b30*/  STL.64 [R1+0x2f8], R102 ;  /* 0x0002f86601007387 */ /* 0x0003e40000100a00 */
[C---:B-1----:R-:W-:Y:S08]  /*34b40*/  HMMA.1688.F32.TF32 R100, R180.reuse, R80, R96 ;  /* 0x00000050b464723c */ /* 0x042ff00000081060 */
[C---:B------:R-:W-:Y:S08]  /*34b50*/  HMMA.1688.F32.TF32 R96, R180.reuse, R40, R92 ;  /* 0x00000028b460723c */ /* 0x040ff0000008105c */
[C---:B------:R-:W-:Y:S07]  /*34b60*/  HMMA.1688.F32.TF32 R92, R180.reuse, R36, R64 ;  /* 0x00000024b45c723c */ /* 0x040fee0000081040 */
[----:B------:R1:W-:Y:S04]  /*34b70*/  STL.64 [R1+0x3b0], R100 ;  /* 0x0003b06401007387 */ /* 0x0003e80000100a00 */
[----:B------:R1:W-:Y:S04]  /*34b80*/  STL.64 [R1+0x3b8], R102 ;  /* 0x0003b86601007387 */ /* 0x0003e80000100a00 */
[----:B------:R-:W3:Y:S04]  /*34b90*/  LDL.LU.64 R64, [R1+0xb10] ;  /* 0x000b100001407983 */ /* 0x000ee80000300a00 */
[----:B------:R1:W-:Y:S04]  /*34ba0*/  STL.64 [R1+0x3a0], R96 ;  /* 0x0003a06001007387 */ /* 0x0003e80000100a00 */
[----:B------:R1:W-:Y:S04]  /*34bb0*/  STL.64 [R1+0x3a8], R98 ;  /* 0x0003a86201007387 */ /* 0x0003e80000100a00 */
[----:B------:R-:W3:Y:S01]  /*34bc0*/  LDL.LU.64 R66, [R1+0xb18] ;  /* 0x000b180001427983 */ /* 0x000ee20000300a00 */
[C---:B----4-:R-:W-:Y:S03]  /*34bd0*/  HMMA.1688.F32.TF32 R68, R180.reuse, R32, R68 ;  /* 0x00000020b444723c */ /* 0x050fe60000081044 */
[----:B------:R4:W-:Y:S04]  /*34be0*/  STL.64 [R1+0x390], R92 ;  /* 0x0003905c01007387 */ /* 0x0009e80000100a00 */
[----:B------:R1:W-:Y:S04]  /*34bf0*/  STL.64 [R1+0x398], R94 ;  /* 0x0003985e01007387 */ /* 0x0003e80000100a00 */
[----:B------:R-:W3:Y:S04]  /*34c00*/  LDL.LU.64 R104, [R1+0xb00] ;  /* 0x000b000001687983 */ /* 0x000ee80000300a00 */
[----:B------:R-:W3:Y:S08]  /*34c10*/  LDL.LU.64 R106, [R1+0xb08] ;  /* 0x000b0800016a7983 */ /* 0x000ef00000300a00 */
[----:B------:R4:W-:Y:S04]  /*34c20*/  STL.64 [R1+0x380], R68 ;  /* 0x0003804401007387 */ /* 0x0009e80000100a00 */
[----:B------:R4:W-:Y:S04]  /*34c30*/  STL.64 [R1+0x388], R70 ;  /* 0x0003884601007387 */ /* 0x0009e80000100a00 */
[----:B-1----:R-:W3:Y:S04]  /*34c40*/  LDL.LU.64 R100, [R1+0xaf0] ;  /* 0x000af00001647983 */ /* 0x002ee80000300a00 */
[----:B------:R-:W3:Y:S04]  /*34c50*/  LDL.LU.64 R102, [R1+0xaf8] ;  /* 0x000af80001667983 */ /* 0x000ee80000300a00 */
[----:B------:R-:W3:Y:S04]  /*34c60*/  LDL.LU.64 R96, [R1+0xae0] ;  /* 0x000ae00001607983 */ /* 0x000ee80000300a00 */
[----:B------:R-:W3:Y:S04]  /*34c70*/  LDL.LU.64 R98, [R1+0xae8] ;  /* 0x000ae80001627983 */ /* 0x000ee80000300a00 */
[----:B----4-:R-:W4:Y:S04]  /*34c80*/  LDL.LU.64 R92, [R1+0xad0] ;  /* 0x000ad000015c7983 */ /* 0x010f280000300a00 */
[----:B------:R-:W4:Y:S04]  /*34c90*/  LDL.LU.64 R94, [R1+0xad8] ;  /* 0x000ad800015e7983 */ /* 0x000f280000300a00 */
[----:B------:R-:W4:Y:S04]  /*34ca0*/  LDL.LU.64 R68, [R1+0xac0] ;  /* 0x000ac00001447983 */ /* 0x000f280000300a00 */
[----:B------:R-:W4:Y:S01]  /*34cb0*/  LDL.LU.64 R70, [R1+0xac8] ;  /* 0x000ac80001467983 */ /* 0x000f220000300a00 */
[----:B--2---:R-:W-:Y:S11]  /*34cc0*/  HMMA.1688.F32.TF32 R180, R180, R28, R108 ;  /* 0x0000001cb4b4723c */ /* 0x004ff6000008106c */
[----:B------:R-:W-:Y:S11]  /*34cd0*/  @!UPT UIADD3 URZ, URZ, URZ, URZ ;  /* 0x0000003f3f3ff290 */ /* 0x000ff6000fffe03f */
[----:B------:R-:W-:Y:S01]  /*34ce0*/  @!UPT UIADD3 URZ, URZ, URZ, URZ ;  /* 0x0000003f3f3ff290 */ /* 0x000fe2000fffe03f */
[----:B------:R1:W-:Y:S04]  /*34cf0*/  STL [R1+0x304c], R180 ;  /* 0x00304cb401007387 */ /* 0x0003e80000100800 */
[----:B------:R-:W-:Y:S04]  /*34d00*/  STL [R1+0x3048], R181 ;  /* 0x003048b501007387 */ /* 0x000fe80000100800 */
[----:B------:R-:W-:Y:S04]  /*34d10*/  STL [R1+0x3044], R182 ;  /* 0x003044b601007387 */ /* 0x000fe80000100800 */
[----:B------:R-:W-:Y:S01]  /*34d20*/  STL [R1+0x3040], R183 ;  /* 0x003040b701007387 */ /* 0x000fe20000100800 */
[C---:B---3--:R-:W-:Y:S03]  /*34d30*/  HMMA.1688.F32.TF32 R108, R176.reuse, R80, R64 ;  /* 0x00000050b06c723c */ /* 0x048fe60000081040 */
[----:B------:R-:W2:Y:S04]  /*34d40*/  LDL.LU.64 R64, [R1+0xab0] ;  /* 0x000ab00001407983 */ /* 0x000ea80000300a00 */
[----:B------:R-:W2:Y:S01]  /*34d50*/  LDL.LU.64 R66, [R1+0xab8] ;  /* 0x000ab80001427983 */ /* 0x000ea20000300a00 */
[C---:B------:R-:W-:Y:S08]  /*34d60*/  HMMA.1688.F32.TF32 R104, R176.reuse, R40, R104 ;  /* 0x00000028b068723c */ /* 0x040ff00000081068 */
[C---:B------:R-:W-:Y:S08]  /*34d70*/  HMMA.1688.F32.TF32 R100, R176.reuse, R36, R100 ;  /* 0x00000024b064723c */ /* 0x040ff00000081064 */
[C---:B------:R-:W-:Y:S08]  /*34d80*/  HMMA.1688.F32.TF32 R96, R176.reuse, R32, R96 ;  /* 0x00000020b060723c */ /* 0x040ff00000081060 */
[----:B----4-:R-:W-:Y:S08]  /*34d90*/  HMMA.1688.F32.TF32 R176, R176, R28, R92 ;  /* 0x0000001cb0b0723c */ /* 0x010ff0000008105c */
[----:B------:R-:W-:Y:S01]  /*34da0*/  HMMA.1688.F32.TF32 R68, R172, R80, R68 ;  /* 0x00000050ac44723c */ /* 0x000fe20000081044 */
[----:B------:R-:W-:Y:S04]  /*34db0*/  STL.64 [R1+0x4c0], R108 ;  /* 0x0004c06c01007387 */ /* 0x000fe80000100a00 */
[----:B------:R-:W-:Y:S04]  /*34dc0*/  STL.64 [R1+0x4c8], R110 ;  /* 0x0004c86e01007387 */ /* 0x000fe80000100a00 */
[----:B------:R-:W-:Y:S04]  /*34dd0*/  STL.64 [R1+0x500], R100 ;  /* 0x0005006401007387 */ /* 0x000fe80000100a00 */
[----:B------:R-:W-:Y:S04]  /*34de0*/  STL.64 [R1+0x508], R102 ;  /* 0x0005086601007387 */ /* 0x000fe80000100a00 */
[----:B------:R-:W-:Y:S04]  /*34df0*/  STL [R1+0x303c], R176 ;  /* 0x00303cb001007387 */ /* 0x000fe80000100800 */
[----:B------:R3:W-:Y:S04]  /*34e00*/  STL.64 [R1+0x4f0], R96 ;  /* 0x0004f06001007387 */ /* 0x0007e80000100a00 */
[----:B------:R4:W-:Y:S04]  /*34e10*/  STL.64 [R1+0x4f8], R98 ;  /* 0x0004f86201007387 */ /* 0x0009e80000100a00 */
[----:B------:R-:W-:Y:S04]  /*34e20*/  STL [R1+0x3038], R177 ;  /* 0x003038b101007387 */ /* 0x000fe80000100800 */
[----:B------:R-:W-:Y:S04]  /*34e30*/  STL [R1+0x3034], R178 ;  /* 0x003034b201007387 */ /* 0x000fe80000100800 */
[----:B------:R-:W-:Y:S04]  /*34e40*/  STL [R1+0x3030], R179 ;  /* 0x003030b301007387 */ /* 0x000fe80000100800 */
[----:B------:R-:W2:Y:S04]  /*34e50*/  LDL.LU.64 R112, [R1+0xaa0] ;  /* 0x000aa00001707983 */ /* 0x000ea80000300a00 */
[----:B------:R-:W2:Y:S04]  /*34e60*/  LDL.LU.64 R114, [R1+0xaa8] ;  /* 0x000aa80001727983 */ /* 0x000ea80000300a00 */
[----:B------:R4:W-:Y:S04]  /*34e70*/  STL.64 [R1+0x660], R68 ;  /* 0x0006604401007387 */ /* 0x0009e80000100a00 */
[----:B------:R4:W-:Y:S01]  /*34e80*/  STL.64 [R1+0x668], R70 ;  /* 0x0006684601007387 */ /* 0x0009e20000100a00 */
[----:B-1----:R-:W-:-:S03]  /*34e90*/  MOV R180, R104 ;  /* 0x0000006800b47202 */ /* 0x002fc60000000f00 */
[----:B---3--:R-:W3:Y:S01]  /*34ea0*/  LDL.LU.64 R96, [R1+0xa80] ;  /* 0x000a800001607983 */ /* 0x008ee20000300a00 */
[----:B------:R-:W-:-:S03]  /*34eb0*/  IMAD.MOV.U32 R181, RZ, RZ, R105 ;  /* 0x000000ffffb57224 */ /* 0x000fc600078e0069 */
[----:B----4-:R-:W3:Y:S01]  /*34ec0*/  LDL.LU.64 R98, [R1+0xa88] ;  /* 0x000a880001627983 */ /* 0x010ee20000300a00 */
[----:B------:R-:W-:-:S03]  /*34ed0*/  IMAD.MOV.U32 R182, RZ, RZ, R106 ;  /* 0x000000ffffb67224 */ /* 0x000fc600078e006a */
[----:B------:R-:W4:Y:S01]  /*34ee0*/  LDL.LU.64 R108, [R1+0xa30] ;  /* 0x000a3000016c7983 */ /* 0x000f220000300a00 */
[----:B------:R-:W-:-:S03]  /*34ef0*/  IMAD.MOV.U32 R183, RZ, RZ, R107 ;  /* 0x000000ffffb77224 */ /* 0x000fc600078e006b */
        /* <DEDUP_REMOVED lines=17> */
[----:B------:R-:W2:Y:S01]  /*35010*/  LDL.LU.64 R66, [R1+0x9f8] ;  /* 0x0009f80001427983 */ /* 0x000ea20000300a00 */
[C---:B------:R-:W-:Y:S08]  /*35020*/  HMMA.1688.F32.TF32 R112, R172.reuse, R36, R112 ;  /* 0x00000024ac70723c */ /* 0x040ff00000081070 */
[C---:B---3--:R-:W-:Y:S08]  /*35030*/  HMMA.1688.F32.TF32 R96, R172.reuse, R32, R96 ;  /* 0x00000020ac60723c */ /* 0x048ff00000081060 */
[----:B----4-:R-:W-:Y:S08]  /*35040*/  HMMA.1688.F32.TF32 R172, R172, R28, R108 ;  /* 0x0000001cacac723c */ /* 0x010ff0000008106c */
[C---:B------:R-:W-:Y:S08]  /*35050*/  HMMA.1688.F32.TF32 R108, R168.reuse, R80, R104 ;  /* 0x00000050a86c723c */ /* 0x040ff00000081068 */
[C---:B------:R-:W-:Y:S08]  /*35060*/  HMMA.1688.F32.TF32 R104, R168.reuse, R40, R100 ;  /* 0x00000028a868723c */ /* 0x040ff00000081064 */
[C---:B------:R-:W-:Y:S08]  /*35070*/  HMMA.1688.F32.TF32 R100, R168.reuse, R36, R92 ;  /* 0x00000024a864723c */ /* 0x040ff0000008105c */
[----:B------:R-:W-:Y:S01]  /*35080*/  HMMA.1688.F32.TF32 R68, R168, R32, R68 ;  /* 0x00000020a844723c */ /* 0x000fe20000081044 */
[----:B------:R-:W-:Y:S01]  /*35090*/  STL.64 [R1+0x690], R112 ;  /* 0x0006907001007387 */ /* 0x000fe20000100a00 */
[----:B------:R-:W-:Y:S01]  /*350a0*/  MOV R2, R97 ;  /* 0x0000006100027202 */ /* 0x000fe20000000f00 */
[----:B------:R-:W-:-:S02]  /*350b0*/  IMAD.MOV.U32 R242, RZ, RZ, R98 ;  /* 0x000000fffff27224 */ /* 0x000fc400078e0062 */
[----:B------:R-:W-:Y:S01]  /*350c0*/  STL.64 [R1+0x698], R114 ;  /* 0x0006987201007387 */ /* 0x000fe20000100a00 */
[----:B------:R-:W-:-:S03]  /*350d0*/  IMAD.MOV.U32 R0, RZ, RZ, R99 ;  /* 0x000000ffff007224 */ /* 0x000fc600078e0063 */
[----:B------:R1:W-:Y:S04]  /*350e0*/  STL [R1+0x670], R96 ;  /* 0x0006706001007387 */ /* 0x0003e80000100800 */
[----:B-1----:R-:W3:Y:S04]  /*350f0*/  LDL.LU.64 R96, [R1+0x9e0] ;  /* 0x0009e00001607983 */ /* 0x002ee80000300a00 */
[----:B------:R-:W3:Y:S04]  /*35100*/  LDL.LU.64 R98, [R1+0x9e8] ;  /* 0x0009e80001627983 */ /* 0x000ee80000300a00 */
[----:B------:R-:W-:Y:S04]  /*35110*/  STL.64 [R1+0x820], R108 ;  /* 0x0008206c01007387 */ /* 0x000fe80000100a00 */
[----:B------:R-:W-:Y:S04]  /*35120*/  STL.64 [R1+0x828], R110 ;  /* 0x0008286e01007387 */ /* 0x000fe80000100a00 */
[----:B------:R-:W-:Y:S04]  /*35130*/  STL.64 [R1+0x870], R104 ;  /* 0x0008706801007387 */ /* 0x000fe80000100a00 */
[----:B------:R-:W-:Y:S04]  /*35140*/  STL.64 [R1+0x878], R106 ;  /* 0x0008786a01007387 */ /* 0x000fe80000100a00 */
[----:B------:R-:W4:Y:S04]  /*35150*/  LDL.LU.64 R92, [R1+0x9d0] ;  /* 0x0009d000015c7983 */ /* 0x000f280000300a00 */
[----:B------:R-:W-:Y:S04]  /*35160*/  STL.64 [R1+0x880], R100 ;  /* 0x0008806401007387 */ /* 0x000fe80000100a00 */
[----:B------:R-:W-:Y:S04]  /*35170*/  STL.64 [R1+0x888], R102 ;  /* 0x0008886601007387 */ /* 0x000fe80000100a00 */
[----:B------:R-:W4:Y:S04]  /*35180*/  LDL.LU.64 R94, [R1+0x9d8] ;  /* 0x0009d800015e7983 */ /* 0x000f280000300a00 */
[----:B------:R1:W-:Y:S04]  /*35190*/  STL.64 [R1+0x8c0], R68 ;  /* 0x0008c04401007387 */ /* 0x0003e80000100a00 */
[----:B------:R1:W-:Y:S04]  /*351a0*/  STL.64 [R1+0x8c8], R70 ;  /* 0x0008c84601007387 */ /* 0x0003e80000100a00 */
[----:B-1----:R-:W4:Y:S04]  /*351b0*/  LDL.LU.64 R68, [R1+0x9c0] ;  /* 0x0009c00001447983 */ /* 0x002f280000300a00 */
[----:B------:R-:W4:Y:S01]  /*351c0*/  LDL.LU.64 R70, [R1+0x9c8] ;  /* 0x0009c80001467983 */ /* 0x000f220000300a00 */
[----:B--2---:R-:W-:Y:S08]  /*351d0*/  HMMA.1688.F32.TF32 R64, R168, R28, R64 ;  /* 0x0000001ca840723c */ /* 0x004ff00000081040 */
[----:B---3--:R-:W-:Y:S11]  /*351e0*/  HMMA.1688.F32.TF32 R96, R76, R80, R96 ;  /* 0x000000504c60723c */ /* 0x008ff60000081060 */
[----:B------:R-:W-:Y:S04]  /*351f0*/  @!UPT UIADD3 URZ, URZ, URZ, URZ ;  /* 0x0000003f3f3ff290 */ /* 0x000fe8000fffe03f */
[----:B------:R1:W-:Y:S04]  /*35200*/  STL.64 [R1+0x8a0], R64 ;  /* 0x0008a04001007387 */ /* 0x0003e80000100a00 */
[----:B------:R2:W-:Y:S01]  /*35210*/  STL.64 [R1+0x8a8], R66 ;  /* 0x0008a84201007387 */ /* 0x0005e20000100a00 */
[----:B------:R-:W-:Y:S01]  /*35220*/  IMAD.MOV.U32 R104, RZ, RZ, R19 ;  /* 0x000000ffff687224 */ /* 0x000fe200078e0013 */
[----:B------:R-:W-:Y:S01]  /*35230*/  MOV R105, R162 ;  /* 0x000000a200697202 */ /* 0x000fe20000000f00 */
[----:B------:R-:W-:Y:S01]  /*35240*/  IMAD.MOV.U32 R106, RZ, RZ, R163 ;  /* 0x000000ffff6a7224 */ /* 0x000fe200078e00a3 */
[----:B------:R-:W-:Y:S01]  /*35250*/  MOV R113, R47 ;  /* 0x0000002f00717202 */ /* 0x000fe20000000f00 */
[----:B------:R-:W-:Y:S02]  /*35260*/  IMAD.MOV.U32 R107, RZ, RZ, R74 ;  /* 0x000000ffff6b7224 */ /* 0x000fe400078e004a */
[----:B------:R-:W-:Y:S01]  /*35270*/  IMAD.MOV.U32 R114, RZ, RZ, R46 ;  /* 0x000000ffff727224 */ /* 0x000fe200078e002e */
[----:B-1----:R-:W3:Y:S04]  /*35280*/  LDL.LU.64 R64, [R1+0x9b0] ;  /* 0x0009b00001407983 */ /* 0x002ee80000300a00 */
[----:B--2---:R-:W3:Y:S01]  /*35290*/  LDL.LU.64 R66, [R1+0x9b8] ;  /* 0x0009b80001427983 */ /* 0x004ee20000300a00 */
[----:B------:R-:W-:-:S02]  /*352a0*/  IMAD.MOV.U32 R115, RZ, RZ, R252 ;  /* 0x000000ffff737224 */ /* 0x000fc400078e00fc */
[----:B------:R-:W-:Y:S01]  /*352b0*/  IMAD.MOV.U32 R108, RZ, RZ, R11 ;  /* 0x000000ffff6c7224 */ /* 0x000fe200078e000b */
[----:B------:R-:W-:Y:S01]  /*352c0*/  MOV R109, R6 ;  /* 0x00000006006d7202 */ /* 0x000fe20000000f00 */
[----:B------:R-:W-:Y:S01]  /*352d0*/  IMAD.MOV.U32 R110, RZ, RZ, R7 ;  /* 0x000000ffff6e7224 */ /* 0x000fe200078e0007 */
[----:B------:R-:W-:Y:S01]  /*352e0*/  LDS R168, [R3+0x4000] ;  /* 0x0040000003a87984 */ /* 0x000fe20000000800 */
[C---:B----4-:R-:W-:Y:S01]  /*352f0*/  HMMA.1688.F32.TF32 R92, R76.reuse, R40, R92 ;  /* 0x000000284c5c723c */ /* 0x050fe2000008105c */
[----:B------:R-:W-:Y:S01]  /*35300*/  IMAD.MOV.U32 R243, RZ, RZ, R99 ;  /* 0x000000fffff37224 */ /* 0x000fe200078e0063 */
[----:B------:R-:W-:Y:S01]  /*35310*/  MOV R161, R97 ;  /* 0x0000006100a17202 */ /* 0x000fe20000000f00 */
[----:B------:R-:W-:Y:S01]  /*35320*/  IMAD.MOV.U32 R241, RZ, RZ, R98 ;  /* 0x000000fffff17224 */ /* 0x000fe200078e0062 */
[----:B------:R-:W-:Y:S04]  /*35330*/  LDS R170, [R3+0x6000] ;  /* 0x0060000003aa7984 */ /* 0x000fe80000000800 */
[----:B------:R-:W-:Y:S01]  /*35340*/  HMMA.1688.F32.TF32 R68, R76, R36, R68 ;  /* 0x000000244c44723c */ /* 0x000fe20000081044 */
[----:B------:R-:W-:Y:S01]  /*35350*/  IMAD.MOV.U32 R160, RZ, RZ, R96 ;  /* 0x000000ffffa07224 */ /* 0x000fe200078e0060 */
[----:B------:R-:W-:Y:S04]  /*35360*/  STL [R1+0x2ff0], R243 ;  /* 0x002ff0f301007387 */ /* 0x000fe80000100800 */
[----:B------:R-:W-:Y:S04]  /*35370*/  STL [R1+0x2fec], R241 ;  /* 0x002fecf101007387 */ /* 0x000fe80000100800 */
[----:B------:R-:W-:Y:S04]  /*35380*/  STL [R1+0x2fe8], R161 ;  /* 0x002fe8a101007387 */ /* 0x000fe80000100800 */
[----:B------:R1:W-:Y:S04]  /*35390*/  STL [R1+0x2fe4], R160 ;  /* 0x002fe4a001007387 */ /* 0x0003e80000100800 */
[----:B------:R-:W2:Y:S04]  /*353a0*/  LDL.LU.64 R100, [R1+0x9a0] ;  /* 0x0009a00001647983 */ /* 0x000ea80000300a00 */
[----:B------:R-:W2:Y:S02]  /*353b0*/  LDL.LU.64 R102, [R1+0x9a8] ;  /* 0x0009a80001667983 */ /* 0x000ea40000300a00 */
[----:B-1----:R-:W-:Y:S01]  /*353c0*/  IMAD.MOV.U32 R160, RZ, RZ, R71 ;  /* 0x000000ffffa07224 */ /* 0x002fe200078e0047 */
[----:B------:R-:W-:Y:S01]  /*353d0*/  MOV R241, R69 ;  /* 0x0000004500f17202 */ /* 0x000fe20000000f00 */
[----:B------:R1:W-:Y:S01]  /*353e0*/  STL.64 [R1+0xa00], R92 ;  /* 0x000a005c01007387 */ /* 0x0003e20000100a00 */
[----:B------:R-:W-:-:S02]  /*353f0*/  IMAD.MOV.U32 R161, RZ, RZ, R70 ;  /* 0x000000ffffa17224 */ /* 0x000fc400078e0046 */
[----:B------:R-:W-:Y:S01]  /*35400*/  IMAD.MOV.U32 R243, RZ, RZ, R68 ;  /* 0x000000fffff37224 */ /* 0x000fe200078e0044 */
[----:B------:R4:W-:Y:S04]  /*35410*/  STL.64 [R1+0xa08], R94 ;  /* 0x000a085e01007387 */ /* 0x0009e80000100a00 */
[----:B------:R-:W2:Y:S04]  /*35420*/  LDL.LU.64 R96, [R1+0x8b0] ;  /* 0x0008b00001607983 */ /* 0x000ea80000300a00 */
[----:B------:R-:W2:Y:S04]  /*35430*/  LDL.LU.64 R98, [R1+0x8b8] ;  /* 0x0008b80001627983 */ /* 0x000ea80000300a00 */
[----:B------:R-:W-:Y:S04]  /*35440*/  STL [R1+0x3000], R160 ;  /* 0x003000a001007387 */ /* 0x000fe80000100800 */
[----:B------:R-:W-:Y:S04]  /*35450*/  STL [R1+0x2ffc], R161 ;  /* 0x002ffca101007387 */ /* 0x000fe80000100800 */
[----:B------:R-:W-:Y:S04]  /*35460*/  STL [R1+0x2ff8], R241 ;  /* 0x002ff8f101007387 */ /* 0x000fe80000100800 */
[----:B------:R-:W-:Y:S04]  /*35470*/  STL [R1+0x2ff4], R243 ;  /* 0x002ff4f301007387 */ /* 0x000fe80000100800 */
[----:B-1----:R-:W2:Y:S04]  /*35480*/  LDL.LU.64 R92, [R1+0x860] ;  /* 0x00086000015c7983 */ /* 0x002ea80000300a00 */
[----:B----4-:R-:W4:Y:S01]  /*35490*/  LDL.LU.64 R94, [R1+0x868] ;  /* 0x00086800015e7983 */ /* 0x010f220000300a00 */
[----:B------:R-:W-:-:S03]  /*354a0*/  IMAD.MOV.U32 R111, RZ, RZ, R10 ;  /* 0x000000ffff6f7224 */ /* 0x000fc600078e000a */
[----:B------:R-:W-:Y:S04]  /*354b0*/  LDS R169, [R240+0x4000] ;  /* 0x00400000f0a97984 */ /* 0x000fe80000000800 */
[----:B------:R-:W1:Y:S01]  /*354c0*/  LDS R171, [R240+0x6000] ;  /* 0x00600000f0ab7984 */ /* 0x000e620000000800 */
[C---:B---3--:R-:W-:Y:S11]  /*354d0*/  HMMA.1688.F32.TF32 R64, R76.reuse, R32, R64 ;  /* 0x000000204c40723c */ /* 0x048ff60000081040 */
[----:B------:R-:W-:Y:S11]  /*354e0*/  @!UPT UIADD3 URZ, URZ, URZ, URZ ;  /* 0x0000003f3f3ff290 */ /* 0x000ff6000fffe03f */
[----:B------:R-:W-:Y:S01]  /*354f0*/  @!UPT UIADD3 URZ, URZ, URZ, URZ ;  /* 0x0000003f3f3ff290 */ /* 0x000fe2000fffe03f */
[----:B------:R3:W-:Y:S04]  /*35500*/  STL.64 [R1+0x9e0], R64 ;  /* 0x0009e04001007387 */ /* 0x0007e80000100a00 */
[----:B------:R1:W-:Y:S04]  /*35510*/  STL.64 [R1+0x9e8], R66 ;  /* 0x0009e84201007387 */ /* 0x0003e80000100a00 */
[----:B------:R-:W4:Y:S04]  /*35520*/  LDL.LU.64 R68, [R1+0x840] ;  /* 0x0008400001447983 */ /* 0x000f280000300a00 */
[----:B------:R-:W4:Y:S04]  /*35530*/  LDL.LU.64 R70, [R1+0x848] ;  /* 0x0008480001467983 */ /* 0x000f280000300a00 */
[----:B---3--:R-:W3:Y:S04]  /*35540*/  LDL.LU.64 R64, [R1+0x810] ;  /* 0x0008100001407983 */ /* 0x008ee80000300a00 */
[----:B-1----:R-:W3:Y:S01]  /*35550*/  LDL.LU.64 R66, [R1+0x818] ;  /* 0x0008180001427983 */ /* 0x002ee20000300a00 */
[----:B--2---:R-:W-:Y:S08]  /*35560*/  HMMA.1688.F32.TF32 R100, R76, R28, R100 ;  /* 0x0000001c4c64723c */ /* 0x004ff00000081064 */
[----:B------:R-:W-:Y:S11]  /*35570*/  HMMA.1688.F32.TF32 R76, R164, R80, R96 ;  /* 0x00000050a44c723c */ /* 0x000ff60000081060 */
        /* <DEDUP_REMOVED lines=8> */
[----:B------:R-:W-:Y:S01]  /*35600*/  IMAD.MOV.U32 R44, RZ, RZ, R79 ;  /* 0x000000ffff2c7224 */ /* 0x000fe200078e004f */
[----:B------:R-:W-:Y:S01]  /*35610*/  MOV R72, R77 ;  /* 0x0000004d00487202 */ /* 0x000fe20000000f00 */
[----:B------:R-:W-:Y:S01]  /*35620*/  IMAD.MOV.U32 R45, RZ, RZ, R78 ;  /* 0x000000ffff2d7224 */ /* 0x000fe200078e004e */
[----:B------:R-:W-:Y:S01]  /*35630*/  STL [R1+0x3004], R4 ;  /* 0x0030040401007387 */ /* 0x000fe20000100800 */
[----:B------:R-:W-:-:S03]  /*35640*/  IMAD.MOV.U32 R73, RZ, RZ, R76 ;  /* 0x000000ffff497224 */ /* 0x000fc600078e004c */
[----:B------:R1:W-:Y:S04]  /*35650*/  STL [R1+0x3020], R44 ;  /* 0x0030202c01007387 */ /* 0x0003e80000100800 */
[----:B------:R2:W-:Y:S04]  /*35660*/  STL [R1+0x301c], R45 ;  /* 0x00301c2d01007387 */ /* 0x0005e80000100800 */
[----:B------:R1:W-:Y:S04]  /*35670*/  STL [R1+0x3018], R72 ;  /* 0x0030184801007387 */ /* 0x0003e80000100800 */
[----:B------:R1:W-:Y:S04]  /*35680*/  STL [R1+0x3014], R73 ;  /* 0x0030144901007387 */ /* 0x0003e80000100800 */
[----:B------:R-:W2:Y:S04]  /*35690*/  LDL.LU R19, [R1+0x3194] ;  /* 0x0031940001137983 */ /* 0x000ea80000300800 */
[----:B------:R-:W2:Y:S04]  /*356a0*/  LDL.LU R162, [R1+0x3190] ;  /* 0x0031900001a27983 */ /* 0x000ea80000300800 */
[----:B------:R-:W2:Y:S04]  /*356b0*/  LDL.LU R163, [R1+0x318c] ;  /* 0x00318c0001a37983 */ /* 0x000ea80000300800 */
[----:B------:R-:W2:Y:S01]  /*356c0*/  LDL.LU R74, [R1+0x3188] ;  /* 0x00318800014a7983 */ /* 0x000ea20000300800 */
[C---:B---3--:R-:W-:Y:S11]  /*356d0*/  HMMA.1688.F32.TF32 R64, R164.reuse, R32, R64 ;  /* 0x00000020a440723c */ /* 0x048ff60000081040 */
[----:B------:R-:W-:Y:S11]  /*356e0*/  @!UPT UIADD3 URZ, URZ, URZ, URZ ;  /* 0x0000003f3f3ff290 */ /* 0x000ff6000fffe03f */
[----:B------:R-:W-:Y:S02]  /*356f0*/  @!UPT UIADD3 URZ, URZ, URZ, URZ ;  /* 0x0000003f3f3ff290 */ /* 0x000fe4000fffe03f */
[----:B-1----:R-:W-:Y:S02]  /*35700*/  IMAD.MOV.U32 R44, RZ, RZ, R64 ;  /* 0x000000ffff2c7224 */ /* 0x002fe400078e0040 */
[----:B------:R-:W-:Y:S02]  /*35710*/  IMAD.MOV.U32 R64, RZ, RZ, R75 ;  /* 0x000000ffff407224 */ /* 0x000fe400078e004b */
[----:B------:R-:W3:Y:S01]  /*35720*/  LDL.LU R75, [R1+0x3184] ;  /* 0x00318400014b7983 */ /* 0x000ee20000300800 */
[----:B----4-:R-:W-:Y:S01]  /*35730*/  HMMA.1688.F32.TF32 R76, R164, R40, R92 ;  /* 0x00000028a44c723c */ /* 0x010fe2000008105c */
[----:B--2---:R-:W-:Y:S01]  /*35740*/  MOV R45, R65 ;  /* 0x00000041002d7202 */ /* 0x004fe20000000f00 */
[----:B------:R-:W-:Y:S01]  /*35750*/  IMAD.MOV.U32 R100, RZ, RZ, R15 ;  /* 0x000000ffff647224 */ /* 0x000fe200078e000f */
[----:B------:R-:W-:Y:S02]  /*35760*/  MOV R65, R14 ;  /* 0x0000000e00417202 */ /* 0x000fe40000000f00 */
[----:B------:R-:W2:Y:S01]  /*35770*/  LDL.LU R14, [R1+0x3180] ;  /* 0x00318000010e7983 */ /* 0x000ea20000300800 */
[----:B------:R-:W-:-:S03]  /*35780*/  MOV R101, R18 ;  /* 0x0000001200657202 */ /* 0x000fc60000000f00 */
[----:B------:R-:W2:Y:S04]  /*35790*/  LDL.LU R15, [R1+0x317c] ;  /* 0x00317c00010f7983 */ /* 0x000ea80000300800 */
[----:B------:R-:W4:Y:S11]  /*357a0*/  LDL.LU R18, [R1+0x3178] ;  /* 0x0031780001127983 */ /* 0x000f360000300800 */
[----:B------:R-:W-:Y:S01]  /*357b0*/  IMAD.MOV.U32 R160, RZ, RZ, R76 ;  /* 0x000000ffffa07224 */ /* 0x000fe200078e004c */
[----:B------:R-:W-:Y:S01]  /*357c0*/  MOV R161, R77 ;  /* 0x0000004d00a17202 */ /* 0x000fe20000000f00 */
[----:B------:R-:W-:Y:S01]  /*357d0*/  IMAD.MOV.U32 R241, RZ, RZ, R78 ;  /* 0x000000fffff17224 */ /* 0x000fe200078e004e */
[----:B------:R-:W2:Y:S01]  /*357e0*/  LDL.LU.64 R76, [R1+0x7b0] ;  /* 0x0007b000014c7983 */ /* 0x000ea20000300a00 */
[----:B------:R-:W-:-:S03]  /*357f0*/  IMAD.MOV.U32 R243, RZ, RZ, R79 ;  /* 0x000000fffff37224 */ /* 0x000fc600078e004f */
[----:B------:R-:W2:Y:S01]  /*35800*/  LDL.LU.64 R78, [R1+0x7b8] ;  /* 0x0007b800014e7983 */ /* 0x000ea20000300a00 */
[----:B------:R-:W-:-:S03]  /*35810*/  IMAD.MOV.U32 R112, RZ, RZ, R19 ;  /* 0x000000ffff707224 */ /* 0x000fc600078e0013 */
[----:B------:R-:W4:Y:S04]  /*35820*/  LDL.LU R19, [R1+0x3174] ;  /* 0x0031740001137983 */ /* 0x000f280000300800 */
[----:B------:R-:W2:Y:S04]  /*35830*/  LDL.LU R47, [R1+0x3170] ;  /* 0x00317000012f7983 */ /* 0x000ea80000300800 */
[----:B------:R-:W2:Y:S01]  /*35840*/  LDL.LU R46, [R1+0x316c] ;  /* 0x00316c00012e7983 */ /* 0x000ea20000300800 */
[----:B------:R-:W-:Y:S01]  /*35850*/  IMAD.MOV.U32 R186, RZ, RZ, R163 ;  /* 0x000000ffffba7224 */ /* 0x000fe200078e00a3 */
[----:B------:R-:W-:-:S02]  /*35860*/  MOV R185, R74 ;  /* 0x0000004a00b97202 */ /* 0x000fc40000000f00 */
[----:B------:R-:W2:Y:S01]  /*35870*/  LDL.LU R252, [R1+0x3168] ;  /* 0x0031680001fc7983 */ /* 0x000ea20000300800 */
[----:B------:R-:W-:Y:S02]  /*35880*/  IMAD.MOV.U32 R187, RZ, RZ, R162 ;  /* 0x000000ffffbb7224 */ /* 0x000fe400078e00a2 */
[----:B---3--:R-:W-:Y:S02]  /*35890*/  IMAD.MOV.U32 R184, RZ, RZ, R75 ;  /* 0x000000ffffb87224 */ /* 0x008fe400078e004b */
[----:B------:R-:W3:Y:S04]  /*358a0*/  LDL.LU R75, [R1+0x3164] ;  /* 0x00316400014b7983 */ /* 0x000ee80000300800 */
[----:B------:R-:W4:Y:S04]  /*358b0*/  LDL.LU R74, [R1+0x3160] ;  /* 0x00316000014a7983 */ /* 0x000f280000300800 */
[----:B------:R-:W4:Y:S04]  /*358c0*/  LDL.LU R163, [R1+0x315c] ;  /* 0x00315c0001a37983 */ /* 0x000f280000300800 */
[----:B------:R-:W4:Y:S04]  /*358d0*/  LDL.LU R162, [R1+0x3158] ;  /* 0x0031580001a27983 */ /* 0x000f280000300800 */
[----:B------:R-:W4:Y:S01]  /*358e0*/  LDL.LU R11, [R1+0x3154] ;  /* 0x00315400010b7983 */ /* 0x000f220000300800 */
[----:B------:R-:W-:Y:S03]  /*358f0*/  HMMA.1688.F32.TF32 R68, R164, R36, R68 ;  /* 0x00000024a444723c */ /* 0x000fe60000081044 */
[----:B------:R-:W4:Y:S04]  /*35900*/  LDL.LU R6, [R1+0x3150] ;  /* 0x0031500001067983 */ /* 0x000f280000300800 */
[----:B------:R-:W4:Y:S04]  /*35910*/  LDL.LU R7, [R1+0x314c] ;  /* 0x00314c0001077983 */ /* 0x000f280000300800 */
[----:B------:R-:W4:Y:S01]  /*35920*/  LDL.LU R10, [R1+0x3148] ;  /* 0x00314800010a7983 */ /* 0x000f220000300800 */
[----:B------:R-:W-:-:S03]  /*35930*/  IMAD.MOV.U32 R95, RZ, RZ, R84 ;  /* 0x000000ffff5f7224 */ /* 0x000fc600078e0054 */
[----:B------:R-:W4:Y:S01]  /*35940*/  LDL.LU R120, [R1+0x940] ;  /* 0x0009400001787983 */ /* 0x000f220000300800 */
[----:B------:R-:W-:-:S03]  /*35950*/  IMAD.MOV.U32 R94, RZ, RZ, R85 ;  /* 0x000000ffff5e7224 */ /* 0x000fc600078e0055 */
[----:B------:R-:W4:Y:S01]  /*35960*/  LDL.LU R121, [R1+0x944] ;  /* 0x0009440001797983 */ /* 0x000f220000300800 */
[----:B------:R-:W-:-:S03]  /*35970*/  MOV R93, R86 ;  /* 0x00000056005d7202 */ /* 0x000fc60000000f00 */
[----:B------:R-:W4:Y:S01]  /*35980*/  LDL.LU R122, [R1+0x948] ;  /* 0x00094800017a7983 */ /* 0x000f220000300800 */
[----:B------:R-:W-:-:S03]  /*35990*/  IMAD.MOV.U32 R92, RZ, RZ, R87 ;  /* 0x000000ffff5c7224 */ /* 0x000fc600078e0057 */
[----:B------:R-:W4:Y:S04]  /*359a0*/  LDL.LU R123, [R1+0x94c] ;  /* 0x00094c00017b7983 */ /* 0x000f280000300800 */
[----:B------:R-:W4:Y:S04]  /*359b0*/  LDL.LU R84, [R1+0x710] ;  /* 0x0007100001547983 */ /* 0x000f280000300800 */
[----:B------:R-:W4:Y:S01]  /*359c0*/  LDL.LU R85, [R1+0x714] ;  /* 0x0007140001557983 */ /* 0x000f220000300800 */
[----:B------:R-:W-:-:S03]  /*359d0*/  IMAD.MOV.U32 R4, RZ, RZ, R71 ;  /* 0x000000ffff047224 */ /* 0x000fc600078e0047 */
[----:B------:R-:W4:Y:S01]  /*359e0*/  LDL.LU R86, [R1+0x718] ;  /* 0x0007180001567983 */ /* 0x000f220000300800 */
[----:B------:R-:W-:-:S03]  /*359f0*/  IMAD.MOV.U32 R5, RZ, RZ, R70 ;  /* 0x000000ffff057224 */ /* 0x000fc600078e0046 */
[----:B------:R-:W4:Y:S01]  /*35a00*/  LDL.LU R87, [R1+0x71c] ;  /* 0x00071c0001577983 */ /* 0x000f220000300800 */
[----:B------:R-:W-:-:S03]  /*35a10*/  IMAD.MOV.U32 R71, RZ, RZ, R88 ;  /* 0x000000ffff477224 */ /* 0x000fc600078e0058 */
[----:B------:R-:W4:Y:S01]  /*35a20*/  LDL.LU R244, [R1+0x800] ;  /* 0x0008000001f47983 */ /* 0x000f220000300800 */
[----:B------:R-:W-:Y:S01]  /*35a30*/  MOV R8, R69 ;  /* 0x0000004500087202 */ /* 0x000fe20000000f00 */
[----:B------:R-:W-:Y:S02]  /*35a40*/  IMAD.MOV.U32 R70, RZ, RZ, R89 ;  /* 0x000000ffff467224 */ /* 0x000fe400078e0059 */
[----:B------:R-:W4:Y:S01]  /*35a50*/  LDL.LU R245, [R1+0x804] ;  /* 0x0008040001f57983 */ /* 0x000f220000300800 */
[----:B------:R-:W-:Y:S01]  /*35a60*/  IMAD.MOV.U32 R9, RZ, RZ, R68 ;  /* 0x000000ffff097224 */ /* 0x000fe200078e0044 */
[----:B------:R-:W-:Y:S02]  /*35a70*/  MOV R69, R90 ;  /* 0x0000005a00457202 */ /* 0x000fe40000000f00 */
[----:B------:R-:W4:Y:S01]  /*35a80*/  LDL.LU R246, [R1+0x808] ;  /* 0x0008080001f67983 */ /* 0x000f220000300800 */
[----:B------:R-:W-:-:S03]  /*35a90*/  IMAD.MOV.U32 R68, RZ, RZ, R91 ;  /* 0x000000ffff447224 */ /* 0x000fc600078e005b */
[----:B------:R-:W4:Y:S01]  /*35aa0*/  LDL.LU R247, [R1+0x80c] ;  /* 0x00080c0001f77983 */ /* 0x000f220000300800 */
[----:B--2---:R-:W-:Y:S07]  /*35ab0*/  HMMA.1688.F32.TF32 R76, R164, R28, R76 ;  /* 0x0000001ca44c723c */ /* 0x004fee000008104c */
[----:B------:R-:W-:Y:S01]  /*35ac0*/  MOV R165, R252 ;  /* 0x000000fc00a57202 */ /* 0x000fe20000000f00 */
[----:B------:R-:W-:Y:S02]  /*35ad0*/  IMAD.MOV.U32 R166, RZ, RZ, R46 ;  /* 0x000000ffffa67224 */ /* 0x000fe400078e002e */
[----:B------:R-:W-:-:S02]  /*35ae0*/  IMAD.MOV.U32 R167, RZ, RZ, R47 ;  /* 0x000000ffffa77224 */ /* 0x000fc400078e002f */
[----:B---3--:R-:W-:Y:S02]  /*35af0*/  IMAD.MOV.U32 R164, RZ, RZ, R75 ;  /* 0x000000ffffa47224 */ /* 0x008fe400078e004b */
[----:B----4-:R-:W-:Y:S02]  /*35b00*/  IMAD.MOV.U32 R91, RZ, RZ, R74 ;  /* 0x000000ffff5b7224 */ /* 0x010fe400078e004a */
[----:B------:R-:W-:Y:S01]  /*35b10*/  IMAD.MOV.U32 R90, RZ, RZ, R163 ;  /* 0x000000ffff5a7224 */ /* 0x000fe200078e00a3 */
[----:B------:R-:W-:Y:S01]  /*35b20*/  MOV R89, R162 ;  /* 0x000000a200597202 */ /* 0x000fe20000000f00 */
[----:B------:R-:W-:Y:S02]  /*35b30*/  IMAD.MOV.U32 R88, RZ, RZ, R11 ;  /* 0x000000ffff587224 */ /* 0x000fe400078e000b */
[----:B------:R-:W2:Y:S04]  /*35b40*/  LDL.LU R11, [R1+0x3144] ;  /* 0x00314400010b7983 */ /* 0x000ea80000300800 */
[----:B------:R-:W3:Y:S04]  /*35b50*/  LDL.LU R162, [R1+0x3140] ;  /* 0x0031400001a27983 */ /* 0x000ee80000300800 */
[----:B------:R-:W3:Y:S04]  /*35b60*/  LDL.LU R163, [R1+0x313c] ;  /* 0x00313c0001a37983 */ /* 0x000ee80000300800 */
[----:B------:R-:W4:Y:S04]  /*35b70*/  LDL.LU R74, [R1+0x3138] ;  /* 0x00313800014a7983 */ /* 0x000f280000300800 */
[----:B------:R-:W4:Y:S04]  /*35b80*/  LDL.LU R75, [R1+0x3134] ;  /* 0x00313400014b7983 */ /* 0x000f280000300800 */
[----:B------:R-:W4:Y:S04]  /*35b90*/  LDL.LU R252, [R1+0x3130] ;  /* 0x0031300001fc7983 */ /* 0x000f280000300800 */
[----:B------:R-:W4:Y:S04]  /*35ba0*/  LDL.LU R46, [R1+0x312c] ;  /* 0x00312c00012e7983 */ /* 0x000f280000300800 */
[----:B------:R-:W4:Y:S01]  /*35bb0*/  LDL.LU R47, [R1+0x3128] ;  /* 0x00312800012f7983 */ /* 0x000f220000300800 */
[----:B------:R-:W-:Y:S01]  /*35bc0*/  HMMA.1688.F32.TF32 R188, R188, R28, R236 ;  /* 0x0000001cbcbc723c */ /* 0x000fe200000810ec */
[----:B------:R-:W-:-:S02]  /*35bd0*/  IMAD.MOV.U32 R72, RZ, RZ, R66 ;  /* 0x000000ffff487224 */ /* 0x000fc400078e0042 */
[----:B------:R-:W-:Y:S02]  /*35be0*/  IMAD.MOV.U32 R73, RZ, RZ, R67 ;  /* 0x000000ffff497224 */ /* 0x000fe400078e0043 */
[----:B------:R-:W-:Y:S02]  /*35bf0*/  IMAD.MOV.U32 R66, RZ, RZ, R21 ;  /* 0x000000ffff427224 */ /* 0x000fe400078e0015 */
[----:B------:R-:W-:Y:S01]  /*35c00*/  IMAD.MOV.U32 R239, RZ, RZ, R248 ;  /* 0x000000ffffef7224 */ /* 0x000fe200078e00f8 */
[----:B------:R-:W-:Y:S01]  /*35c10*/  MOV R237, R250 ;  /* 0x000000fa00ed7202 */ /* 0x000fe20000000f00 */
[----:B------:R-:W-:Y:S01]  /*35c20*/  IMAD.MOV.U32 R238, RZ, RZ, R249 ;  /* 0x000000ffffee7224 */ /* 0x000fe200078e00f9 */
[----:B------:R-:W4:Y:S01]  /*35c30*/  LDL.LU R248, [R1+0x930] ;  /* 0x0009300001f87983 */ /* 0x000f220000300800 */
[----:B------:R-:W-:Y:S02]  /*35c40*/  IMAD.MOV.U32 R67, RZ, RZ, R20 ;  /* 0x000000ffff437224 */ /* 0x000fe400078e0014 */
[----:B------:R-:W-:Y:S01]  /*35c50*/  IMAD.MOV.U32 R102, RZ, RZ, R25 ;  /* 0x000000ffff667224 */ /* 0x000fe200078e0019 */
[----:B------:R-:W4:Y:S01]  /*35c60*/  LDL.LU R249, [R1+0x934] ;  /* 0x0009340001f97983 */ /* 0x000f220000300800 */
[----:B------:R-:W-:-:S03]  /*35c70*/  IMAD.MOV.U32 R103, RZ, RZ, R24 ;  /* 0x000000ffff677224 */ /* 0x000fc600078e0018 */
[----:B------:R-:W4:Y:S01]  /*35c80*/  LDL.LU R250, [R1+0x938] ;  /* 0x0009380001fa7983 */ /* 0x000f220000300800 */
[----:B------:R-:W-:Y:S01]  /*35c90*/  IMAD.MOV.U32 R236, RZ, RZ, R251 ;  /* 0x000000ffffec7224 */ /* 0x000fe200078e00fb */
[C---:B--2---:R-:W-:Y:S08]  /*35ca0*/  HMMA.1688.F32.TF32 R88, R168.reuse, R10, R88 ;  /* 0x0000000aa858723c */ /* 0x044ff00000081058 */
[C---:B---3--:R-:W-:Y:S08]  /*35cb0*/  HMMA.1688.F32.TF32 R84, R168.reuse, R162, R84 ;  /* 0x000000a2a854723c */ /* 0x048ff00000081054 */
[C---:B----4-:R-:W-:Y:S08]  /*35cc0*/  HMMA.1688.F32.TF32 R244, R168.reuse, R74, R244 ;  /* 0x0000004aa8f4723c */ /* 0x050ff000000810f4 */
[----:B------:R-:W-:Y:S01]  /*35cd0*/  HMMA.1688.F32.TF32 R120, R168, R46, R120 ;  /* 0x0000002ea878723c */ /* 0x000fe20000081078 */
[----:B------:R-:W-:-:S07]  /*35ce0*/  IMAD.MOV.U32 R251, RZ, RZ, R252 ;  /* 0x000000fffffb7224 */ /* 0x000fce00078e00fc */
[----:B------:R-:W-:Y:S11]  /*35cf0*/  MOV R252, R87 ;  /* 0x0000005700fc7202 */ /* 0x000ff60000000f00 */
[----:B------:R-:W-:Y:S05]  /*35d00*/  @!UPT UIADD3 URZ, URZ, URZ, URZ ;  /* 0x0000003f3f3ff290 */ /* 0x000fea000fffe03f */
[----:B------:R-:W-:Y:S01]  /*35d10*/  IMAD.MOV.U32 R21, RZ, RZ, R122 ;  /* 0x000000ffff157224 */ /* 0x000fe200078e007a */
[----:B------:R-:W-:Y:S01]  /*35d20*/  MOV R25, R120 ;  /* 0x0000007800197202 */ /* 0x000fe20000000f00 */
[----:B------:R-:W-:Y:S02]  /*35d30*/  IMAD.MOV.U32 R20, RZ, RZ, R123 ;  /* 0x000000ffff147224 */ /* 0x000fe400078e007b */
[----:B------:R-:W-:Y:S01]  /*35d40*/  IMAD.MOV.U32 R24, RZ, RZ, R121 ;  /* 0x000000ffff187224 */ /* 0x000fe200078e0079 */
[----:B------:R-:W2:Y:S04]  /*35d50*/  LDL.LU.64 R122, [R1+0x3120] ;  /* 0x00312000017a7983 */ /* 0x000ea80000300a00 */
[----:B------:R-:W2:Y:S04]  /*35d60*/  LDL.LU.64 R120, [R1+0x3118] ;  /* 0x0031180001787983 */ /* 0x000ea80000300a00 */
[----:B------:R-:W-:Y:S04]  /*35d70*/  STL.64 [R1+0xc10], R244 ;  /* 0x000c10f401007387 */ /* 0x000fe80000100a00 */
[----:B------:R1:W-:Y:S04]  /*35d80*/  STL.64 [R1+0xc18], R246 ;  /* 0x000c18f601007387 */ /* 0x0003e80000100a00 */
[----:B-1----:R-:W3:Y:S04]  /*35d90*/  LDL.LU.64 R246, [R1+0x3110] ;  /* 0x0031100001f67983 */ /* 0x002ee80000300a00 */
[----:B------:R-:W3:Y:S04]  /*35da0*/  LDL.LU.64 R244, [R1+0x3108] ;  /* 0x0031080001f47983 */ /* 0x000ee80000300a00 */
[----:B------:R-:W-:Y:S04]  /*35db0*/  STL.64 [R1+0xcb0], R84 ;  /* 0x000cb05401007387 */ /* 0x000fe80000100a00 */
[----:B------:R1:W-:Y:S04]  /*35dc0*/  STL [R1+0xcb8], R86 ;  /* 0x000cb85601007387 */ /* 0x0003e80000100800 */
[----:B-1----:R-:W4:Y:S04]  /*35dd0*/  LDL.LU.64 R86, [R1+0x3100] ;  /* 0x0031000001567983 */ /* 0x002f280000300a00 */
[----:B------:R-:W-:Y:S04]  /*35de0*/  STL [R1+0x2e98], R252 ;  /* 0x002e98fc01007387 */ /* 0x000fe80000100800 */
[----:B------:R-:W-:Y:S04]  /*35df0*/  STL.64 [R1+0xd00], R88 ;  /* 0x000d005801007387 */ /* 0x000fe80000100a00 */
[----:B------:R1:W-:Y:S04]  /*35e00*/  STL.64 [R1+0xd08], R90 ;  /* 0x000d085a01007387 */ /* 0x0003e80000100a00 */
[----:B-1----:R-:W2:Y:S01]  /*35e10*/  LDL.LU.64 R90, [R1+0x30f8] ;  /* 0x0030f800015a7983 */ /* 0x002ea20000300a00 */
[C---:B------:R-:W-:Y:S03]  /*35e20*/  HMMA.1688.F32.TF32 R164, R168.reuse, R6, R164 ;  /* 0x00000006a8a4723c */ /* 0x040fe600000810a4 */
[----:B------:R-:W3:Y:S05]  /*35e30*/  LDL.LU.64 R88, [R1+0x30f0] ;  /* 0x0030f00001587983 */ /* 0x000eea0000300a00 */
[C---:B------:R-:W-:Y:S11]  /*35e40*/  HMMA.1688.F32.TF32 R184, R168.reuse, R18, R184 ;  /* 0x00000012a8b8723c */ /* 0x040ff600000810b8 */
[----:B------:R-:W-:Y:S04]  /*35e50*/  @!UPT UIADD3 URZ, URZ, URZ, URZ ;  /* 0x0000003f3f3ff290 */ /* 0x000fe8000fffe03f */
[----:B------:R-:W-:Y:S04]  /*35e60*/  STL.64 [R1+0xd70], R164 ;  /* 0x000d70a401007387 */ /* 0x000fe80000100a00 */
[----:B------:R1:W-:Y:S02]  /*35e70*/  STL.64 [R1+0xd78], R166 ;  /* 0x000d78a601007387 */ /* 0x0003e40000100a00 */
[C---:B-1----:R-:W-:Y:S08]  /*35e80*/  HMMA.1688.F32.TF32 R164, R168.reuse, R14, R112 ;  /* 0x0000000ea8a4723c */ /* 0x042ff00000081070 */
[C---:B------:R-:W-:Y:S08]  /*35e90*/  HMMA.1688.F32.TF32 R112, R168.reuse, R26, R108 ;  /* 0x0000001aa870723c */ /* 0x040ff0000008106c */
[----:B------:R-:W-:Y:S01]  /*35ea0*/  HMMA.1688.F32.TF32 R108, R168, R22, R100 ;  /* 0x00000016a86c723c */ /* 0x000fe20000081064 */
[----:B------:R-:W-:Y:S01]  /*35eb0*/  STL.64 [R1+0xdc0], R184 ;  /* 0x000dc0b801007387 */ /* 0x000fe20000100a00 */
[----:B------:R-:W-:Y:S01]  /*35ec0*/  IMAD.MOV.U32 R96, RZ, RZ, R17 ;  /* 0x000000ffff607224 */ /* 0x000fe200078e0011 */
[----:B------:R-:W-:Y:S01]  /*35ed0*/  MOV R97, R16 ;  /* 0x0000001000617202 */ /* 0x000fe20000000f00 */
[----:B------:R-:W-:Y:S01]  /*35ee0*/  IMAD.MOV.U32 R98, RZ, RZ, R13 ;  /* 0x000000ffff627224 */ /* 0x000fe200078e000d */
[----:B------:R-:W-:Y:S01]  /*35ef0*/  STL.64 [R1+0xdc8], R186 ;  /* 0x000dc8ba01007387 */ /* 0x000fe20000100a00 */
[----:B------:R-:W-:-:S03]  /*35f00*/  IMAD.MOV.U32 R99, RZ, RZ, R12 ;  /* 0x000000ffff637224 */ /* 0x000fc600078e000c */
[----:B------:R-:W-:Y:S04]  /*35f10*/  STL.64 [R1+0xea0], R164 ;  /* 0x000ea0a401007387 */ /* 0x000fe80000100a00 */
[----:B------:R-:W-:Y:S04]  /*35f20*/  STL.64 [R1+0xea8], R166 ;  /* 0x000ea8a601007387 */ /* 0x000fe80000100a00 */
[----:B------:R-:W-:Y:S01]  /*35f30*/  STL.64 [R1+0xf50], R112 ;  /* 0x000f507001007387 */ /* 0x000fe20000100a00 */
[----:B------:R-:W-:Y:S03]  /*35f40*/  HMMA.1688.F32.TF32 R96, R168, R82, R96 ;  /* 0x00000052a860723c */ /* 0x000fe60000081060 */
[----:B------:R-:W-:Y:S04]  /*35f50*/  STL.64 [R1+0xf58], R114 ;  /* 0x000f587201007387 */ /* 0x000fe80000100a00 */
[----:B------:R-:W-:Y:S04]  /*35f60*/  STL.64 [R1+0x1040], R108 ;  /* 0x0010406c01007387 */ /* 0x000fe80000100a00 */
[----:B------:R-:W-:Y:S01]  /*35f70*/  STL.64 [R1+0x1048], R110 ;  /* 0x0010486e01007387 */ /* 0x000fe20000100a00 */
[----:B------:R-:W-:Y:S01]  /*35f80*/  IMAD.MOV.U32 R17, RZ, RZ, R76 ;  /* 0x000000ffff117224 */ /* 0x000fe200078e004c */
[----:B------:R-:W-:Y:S01]  /*35f90*/  MOV R16, R77 ;  /* 0x0000004d00107202 */ /* 0x000fe20000000f00 */
[----:B------:R-:W-:Y:S01]  /*35fa0*/  IMAD.MOV.U32 R13, RZ, RZ, R78 ;  /* 0x000000ffff0d7224 */ /* 0x000fe200078e004e */
[----:B------:R-:W-:Y:S01]  /*35fb0*/  LDS R76, [R3+0x4080] ;  /* 0x00408000034c7984 */ /* 0x000fe20000000800 */
[----:B------:R-:W-:-:S03]  /*35fc0*/  IMAD.MOV.U32 R12, RZ, RZ, R79 ;  /* 0x000000ffff0c7224 */ /* 0x000fc600078e004f */
[----:B------:R-:W-:Y:S04]  /*35fd0*/  LDS R78, [R3+0x6080] ;  /* 0x00608000034e7984 */ /* 0x000fe80000000800 */
[----:B------:R-:W-:Y:S04]  /*35fe0*/  LDS R77, [R240+0x4080] ;  /* 0x00408000f04d7984 */ /* 0x000fe80000000800 */
[----:B------:R-:W1:Y:S04]  /*35ff0*/  LDS R79, [R240+0x6080] ;  /* 0x00608000f04f7984 */ /* 0x000e680000000800 */
[----:B------:R-:W-:Y:S04]  /*36000*/  LDS R164, [R3+0x4100] ;  /* 0x0041000003a47984 */ /* 0x000fe80000000800 */
[----:B------:R-:W-:Y:S04]  /*36010*/  LDS R166, [R3+0x6100] ;  /* 0x0061000003a67984 */ /* 0x000fe80000000800 */
[----:B------:R-:W-:Y:S04]  /*36020*/  LDS R165, [R240+0x4100] ;  /* 0x00410000f0a57984 */ /* 0x000fe80000000800 */
[----:B------:R-:W1:Y:S01]  /*36030*/  LDS R167, [R240+0x6100] ;  /* 0x00610000f0a77984 */ /* 0x000e620000000800 */
[C---:B----4-:R-:W-:Y:S08]  /*36040*/  HMMA.1688.F32.TF32 R100, R168.reuse, R86, R104 ;  /* 0x00000056a864723c */ /* 0x050ff00000081068 */
[C---:B--2---:R-:W-:Y:S11]  /*36050*/  HMMA.1688.F32.TF32 R64, R168.reuse, R90, R64 ;  /* 0x0000005aa840723c */ /* 0x044ff60000081040 */
[----:B------:R-:W-:Y:S11]  /*36060*/  @!UPT UIADD3 URZ, URZ, URZ, URZ ;  /* 0x0000003f3f3ff290 */ /* 0x000ff6000fffe03f */
[----:B------:R-:W-:Y:S01]  /*36070*/  @!UPT UIADD3 URZ, URZ, URZ, URZ ;  /* 0x0000003f3f3ff290 */ /* 0x000fe2000fffe03f */
[----:B------:R-:W-:Y:S04]  /*36080*/  STL.64 [R1+0x1170], R64 ;  /* 0x0011704001007387 */ /* 0x000fe80000100a00 */
[----:B------:R2:W-:Y:S02]  /*36090*/  STL.64 [R1+0x1178], R66 ;  /* 0x0011784201007387 */ /* 0x0005e40000100a00 */
[C---:B--2---:R-:W-:Y:S02]  /*360a0*/  HMMA.1688.F32.TF32 R64, R168.reuse, R42, R92 ;  /* 0x0000002aa840723c */ /* 0x044fe4000008105c */
[----:B------:R-:W-:Y:S04]  /*360b0*/  STL.64 [R1+0x12c0], R100 ;  /* 0x0012c06401007387 */ /* 0x000fe80000100a00 */
[----:B------:R-:W-:Y:S02]  /*360c0*/  STL.64 [R1+0x12c8], R102 ;  /* 0x0012c86601007387 */ /* 0x000fe40000100a00 */
[C---:B------:R-:W-:Y:S02]  /*360d0*/  HMMA.1688.F32.TF32 R92, R168.reuse, R38, R68 ;  /* 0x00000026a85c723c */ /* 0x040fe40000081044 */
[----:B------:R-:W-:Y:S04]  /*360e0*/  STL.64 [R1+0x13f0], R96 ;  /* 0x0013f06001007387 */ /* 0x000fe80000100a00 */
[----:B------:R-:W-:Y:S02]  /*360f0*/  STL.64 [R1+0x13f8], R98 ;  /* 0x0013f86201007387 */ /* 0x000fe40000100a00 */
[C---:B------:R-:W-:Y:S07]  /*36100*/  HMMA.1688.F32.TF32 R68, R168.reuse, R34, R236 ;  /* 0x00000022a844723c */ /* 0x040fee00000810ec */
[----:B------:R-:W-:Y:S04]  /*36110*/  STL.64 [R1+0x14b0], R64 ;  /* 0x0014b04001007387 */ /* 0x000fe80000100a00 */
[----:B------:R3:W-:Y:S02]  /*36120*/  STL.64 [R1+0x14b8], R66 ;  /* 0x0014b84201007387 */ /* 0x0007e40000100a00 */
[----:B---3--:R-:W-:Y:S02]  /*36130*/  HMMA.1688.F32.TF32 R64, R168, R30, R244 ;  /* 0x0000001ea840723c */ /* 0x008fe400000810f4 */
[----:B------:R-:W-:Y:S04]  /*36140*/  STL.64 [R1+0x14a0], R92 ;  /* 0x0014a05c01007387 */ /* 0x000fe80000100a00 */
[----:B------:R-:W-:Y:S04]  /*36150*/  STL.64 [R1+0x14a8], R94 ;  /* 0x0014a85e01007387 */ /* 0x000fe80000100a00 */
[----:B------:R-:W-:Y:S04]  /*36160*/  STL.64 [R1+0x1490], R68 ;  /* 0x0014904401007387 */ /* 0x000fe80000100a00 */
[----:B------:R-:W-:Y:S09]  /*36170*/  STL.64 [R1+0x1498], R70 ;  /* 0x0014984601007387 */ /* 0x000ff20000100a00 */
[----:B------:R-:W-:Y:S04]  /*36180*/  STL.64 [R1+0x1480], R64 ;  /* 0x0014804001007387 */ /* 0x000fe80000100a00 */
[----:B------:R1:W-:Y:S04]  /*36190*/  STL.64 [R1+0x1488], R66 ;  /* 0x0014884201007387 */ /* 0x0003e80000100a00 */
[----:B------:R-:W2:Y:S04]  /*361a0*/  LDL.LU R236, [R1+0x110] ;  /* 0x0001100001ec7983 */ /* 0x000ea80000300800 */
[----:B------:R-:W2:Y:S01]  /*361b0*/  LDL.LU R237, [R1+0x114] ;  /* 0x0001140001ed7983 */ /* 0x000ea20000300800 */
[C---:B-1----:R-:W-:Y:S03]  /*361c0*/  HMMA.1688.F32.TF32 R64, R76.reuse, R46, R248 ;  /* 0x0000002e4c40723c */ /* 0x042fe600000810f8 */
[----:B------:R-:W2:Y:S04]  /*361d0*/  LDL.LU R238, [R1+0x118] ;  /* 0x0001180001ee7983 */ /* 0x000ea80000300800 */
[----:B------:R-:W2:Y:S11]  /*361e0*/  LDL.LU R239, [R1+0x11c] ;  /* 0x00011c0001ef7983 */ /* 0x000eb60000300800 */
[----:B------:R-:W-:Y:S06]  /*361f0*/  @!UPT UIADD3 URZ, URZ, URZ, URZ ;  /* 0x0000003f3f3ff290 */ /* 0x000fec000fffe03f */
[----:B------:R-:W-:Y:S02]  /*36200*/  IMAD.MOV.U32 R33, RZ, RZ, R64 ;  /* 0x000000ffff217224 */ /* 0x000fe400078e0040 */
[----:B------:R-:W-:Y:S01]  /*36210*/  IMAD.MOV.U32 R32, RZ, RZ, R65 ;  /* 0x000000ffff207224 */ /* 0x000fe200078e0041 */
[----:B------:R-:W3:Y:S01]  /*36220*/  LDL.LU R64, [R1+0x7f0] ;  /* 0x0007f00001407983 */ /* 0x000ee20000300800 */
[----:B------:R-:W-:Y:S01]  /*36230*/  IMAD.MOV.U32 R29, RZ, RZ, R66 ;  /* 0x000000ffff1d7224 */ /* 0x000fe200078e0042 */
[----:B------:R-:W-:Y:S02]  /*36240*/  MOV R28, R67 ;  /* 0x00000043001c7202 */ /* 0x000fe40000000f00 */
[----:B------:R-:W3:Y:S04]  /*36250*/  LDL.LU R65, [R1+0x7f4] ;  /* 0x0007f40001417983 */ /* 0x000ee80000300800 */
[----:B------:R-:W3:Y:S04]  /*36260*/  LDL.LU R66, [R1+0x7f8] ;  /* 0x0007f80001427983 */ /* 0x000ee80000300800 */
[----:B------:R-:W3:Y:S04]  /*36270*/  LDL.LU R67, [R1+0x7fc] ;  /* 0x0007fc0001437983 */ /* 0x000ee80000300800 */
[----:B------:R-:W4:Y:S04]  /*36280*/  LDL.LU R248, [R1+0x700] ;  /* 0x0007000001f87983 */ /* 0x000f280000300800 */
[----:B------:R-:W4:Y:S04]  /*36290*/  LDL.LU R249, [R1+0x704] ;  /* 0x0007040001f97983 */ /* 0x000f280000300800 */
[----:B------:R-:W4:Y:S04]  /*362a0*/  LDL.LU R250, [R1+0x708] ;  /* 0x0007080001fa7983 */ /* 0x000f280000300800 */
[----:B------:R-:W4:Y:S04]  /*362b0*/  LDL.LU R251, [R1+0x70c] ;  /* 0x00070c0001fb7983 */ /* 0x000f280000300800 */
[----:B------:R-:W2:Y:S04]  /*362c0*/  LDL.LU R92, [R1+0x130] ;  /* 0x00013000015c7983 */ /* 0x000ea80000300800 */
        /* <DEDUP_REMOVED lines=26> */
[----:B------:R-:W2:Y:S01]  /*36470*/  LDL.LU R71, [R1+0x12c] ;  /* 0x00012c0001477983 */ /* 0x000ea20000300800 */
[C---:B---3--:R-:W-:Y:S08]  /*36480*/  HMMA.1688.F32.TF32 R64, R76.reuse, R74, R64 ;  /* 0x0000004a4c40723c */ /* 0x048ff00000081040 */
[C---:B----4-:R-:W-:Y:S11]  /*36490*/  HMMA.1688.F32.TF32 R168, R76.reuse, R162, R248 ;  /* 0x000000a24ca8723c */ /* 0x050ff600000810f8 */
[----:B------:R-:W-:Y:S05]  /*364a0*/  @!UPT UIADD3 URZ, URZ, URZ, URZ ;  /* 0x0000003f3f3ff290 */ /* 0x000fea000fffe03f */
[----:B------:R-:W-:Y:S01]  /*364b0*/  IMAD.MOV.U32 R252, RZ, RZ, R67 ;  /* 0x000000fffffc7224 */ /* 0x000fe200078e0043 */
[----:B------:R1:W-:Y:S04]  /*364c0*/  STL.64 [R1+0xb50], R64 ;  /* 0x000b504001007387 */ /* 0x0003e80000100a00 */
[----:B------:R3:W-:Y:S04]  /*364d0*/  STL [R1+0xb58], R66 ;  /* 0x000b584201007387 */ /* 0x0007e80000100800 */
[----:B------:R-:W-:Y:S04]  /*364e0*/  STL [R1+0x2e9c], R252 ;  /* 0x002e9cfc01007387 */ /* 0x000fe80000100800 */
[----:B-1----:R-:W4:Y:S04]  /*364f0*/  LDL.LU R64, [R1+0x210] ;  /* 0x0002100001407983 */ /* 0x002f280000300800 */
[----:B------:R1:W-:Y:S04]  /*36500*/  STL.64 [R1+0xb80], R168 ;  /* 0x000b80a801007387 */ /* 0x0003e80000100a00 */
[----:B------:R1:W-:Y:S04]  /*36510*/  STL.64 [R1+0xb88], R170 ;  /* 0x000b88aa01007387 */ /* 0x0003e80000100a00 */
[----:B------:R-:W4:Y:S04]  /*36520*/  LDL.LU R65, [R1+0x214] ;  /* 0x0002140001417983 */ /* 0x000f280000300800 */
[----:B---3--:R-:W4:Y:S04]  /*36530*/  LDL.LU R66, [R1+0x218] ;  /* 0x0002180001427983 */ /* 0x008f280000300800 */
[----:B------:R-:W4:Y:S04]  /*36540*/  LDL.LU R67, [R1+0x21c] ;  /* 0x00021c0001437983 */ /* 0x000f280000300800 */
[----:B------:R-:W3:Y:S04]  /*36550*/  LDL.LU R184, [R1+0x470] ;  /* 0x0004700001b87983 */ /* 0x000ee80000300800 */
[----:B------:R-:W3:Y:S01]  /*36560*/  LDL.LU R185, [R1+0x474] ;  /* 0x0004740001b97983 */ /* 0x000ee20000300800 */
[C---:B--2---:R-:W-:Y:S03]  /*36570*/  HMMA.1688.F32.TF32 R104, R76.reuse, R14, R104 ;  /* 0x0000000e4c68723c */ /* 0x044fe60000081068 */
[----:B------:R-:W3:Y:S04]  /*36580*/  LDL.LU R186, [R1+0x478] ;  /* 0x0004780001ba7983 */ /* 0x000ee80000300800 */
[----:B------:R-:W3:Y:S04]  /*36590*/  LDL.LU R187, [R1+0x47c] ;  /* 0x00047c0001bb7983 */ /* 0x000ee80000300800 */
[----:B------:R-:W2:Y:S01]  /*365a0*/  LDL.LU R244, [R1+0x540] ;  /* 0x0005400001f47983 */ /* 0x000ea20000300800 */
[C---:B------:R-:W-:Y:S03]  /*365b0*/  HMMA.1688.F32.TF32 R108, R76.reuse, R6, R108 ;  /* 0x000000064c6c723c */ /* 0x040fe6000008106c */
[----:B------:R-:W2:Y:S04]  /*365c0*/  LDL.LU R245, [R1+0x544] ;  /* 0x0005440001f57983 */ /* 0x000ea80000300800 */
[----:B------:R-:W2:Y:S04]  /*365d0*/  LDL.LU R246, [R1+0x548] ;  /* 0x0005480001f67983 */ /* 0x000ea80000300800 */
[----:B------:R-:W2:Y:S01]  /*365e0*/  LDL.LU R247, [R1+0x54c] ;  /* 0x00054c0001f77983 */ /* 0x000ea20000300800 */
[C---:B------:R-:W-:Y:S03]  /*365f0*/  HMMA.1688.F32.TF32 R96, R76.reuse, R26, R96 ;  /* 0x0000001a4c60723c */ /* 0x040fe60000081060 */
[----:B-1----:R-:W2:Y:S04]  /*36600*/  LDL.LU R168, [R1+0x620] ;  /* 0x0006200001a87983 */ /* 0x002ea80000300800 */
[----:B------:R-:W2:Y:S01]  /*36610*/  LDL.LU R169, [R1+0x624] ;  /* 0x0006240001a97983 */ /* 0x000ea20000300800 */
[C---:B------:R-:W-:Y:S03]  /*36620*/  HMMA.1688.F32.TF32 R112, R76.reuse, R10, R112 ;  /* 0x0000000a4c70723c */ /* 0x040fe60000081070 */
[----:B------:R-:W2:Y:S04]  /*36630*/  LDL.LU R170, [R1+0x628] ;  /* 0x0006280001aa7983 */ /* 0x000ea80000300800 */
[----:B------:R-:W2:Y:S01]  /*36640*/  LDL.LU R171, [R1+0x62c] ;  /* 0x00062c0001ab7983 */ /* 0x000ea20000300800 */
[C---:B------:R-:W-:Y:S03]  /*36650*/  HMMA.1688.F32.TF32 R92, R76.reuse, R22, R92 ;  /* 0x000000164c5c723c */ /* 0x040fe6000008105c */
[----:B------:R-:W2:Y:S04]  /*36660*/  LDL.LU R248, [R1+0x1e0] ;  /* 0x0001e00001f87983 */ /* 0x000ea80000300800 */
[----:B------:R-:W2:Y:S01]  /*36670*/  LDL.LU R249, [R1+0x1e4] ;  /* 0x0001e40001f97983 */ /* 0x000ea20000300800 */
[C---:B------:R-:W-:Y:S03]  /*36680*/  HMMA.1688.F32.TF32 R100, R76.reuse, R18, R100 ;  /* 0x000000124c64723c */ /* 0x040fe60000081064 */
[----:B------:R-:W2:Y:S04]  /*36690*/  LDL.LU R250, [R1+0x1e8] ;  /* 0x0001e80001fa7983 */ /* 0x000ea80000300800 */
[----:B------:R-:W2:Y:S04]  /*366a0*/  LDL.LU R251, [R1+0x1ec] ;  /* 0x0001ec0001fb7983 */ /* 0x000ea80000300800 */
[----:B------:R-:W-:Y:S01]  /*366b0*/  STL.64 [R1+0xbe0], R112 ;  /* 0x000be07001007387 */ /* 0x000fe20000100a00 */
[C---:B------:R-:W-:Y:S03]  /*366c0*/  HMMA.1688.F32.TF32 R68, R76.reuse, R90, R68 ;  /* 0x0000005a4c44723c */ /* 0x040fe60000081044 */
[----:B------:R1:W-:Y:S05]  /*366d0*/  STL.64 [R1+0xbe8], R114 ;  /* 0x000be87201007387 */ /* 0x0003ea0000100a00 */
[C---:B------:R-:W-:Y:S01]  /*366e0*/  HMMA.1688.F32.TF32 R236, R76.reuse, R86, R236 ;  /* 0x000000564cec723c */ /* 0x040fe200000810ec */
[----:B-1----:R-:W2:Y:S04]  /*366f0*/  LDL.LU.64 R114, [R1+0x30e8] ;  /* 0x0030e80001727983 */ /* 0x002ea80000300a00 */
[----:B------:R-:W2:Y:S04]  /*36700*/  LDL.LU.64 R112, [R1+0x30e0] ;  /* 0x0030e00001707983 */ /* 0x000ea80000300a00 */
[----:B------:R-:W-:Y:S04]  /*36710*/  STL.64 [R1+0xca0], R108 ;  /* 0x000ca06c01007387 */ /* 0x000fe80000100a00 */
[----:B------:R1:W-:Y:S04]  /*36720*/  STL.64 [R1+0xca8], R110 ;  /* 0x000ca86e01007387 */ /* 0x0003e80000100a00 */
        /* <DEDUP_REMOVED lines=24> */
[----:B-1----:R-:W3:Y:S04]  /*368b0*/  LDL.LU.64 R238, [R1+0x3078] ;  /* 0x0030780001ee7983 */ /* 0x002ee80000300a00 */
[----:B------:R-:W3:Y:S01]  /*368c0*/  LDL.LU.64 R236, [R1+0x3070] ;  /* 0x0030700001ec7983 */ /* 0x000ee20000300a00 */
[C---:B--2---:R-:W-:Y:S08]  /*368d0*/  HMMA.1688.F32.TF32 R68, R76.reuse, R42, R68 ;  /* 0x0000002a4c44723c */ /* 0x044ff00000081044 */
[C---:B---3--:R-:W-:Y:S11]  /*368e0*/  HMMA.1688.F32.TF32 R236, R76.reuse, R82, R236 ;  /* 0x000000524cec723c */ /* 0x048ff600000810ec */
[----:B------:R-:W-:Y:S11]  /*368f0*/  @!UPT UIADD3 URZ, URZ, URZ, URZ ;  /* 0x0000003f3f3ff290 */ /* 0x000ff6000fffe03f */
[----:B------:R-:W-:Y:S01]  /*36900*/  @!UPT UIADD3 URZ, URZ, URZ, URZ ;  /* 0x0000003f3f3ff290 */ /* 0x000fe2000fffe03f */
[----:B------:R1:W-:Y:S04]  /*36910*/  STL.64 [R1+0x12b0], R236 ;  /* 0x0012b0ec01007387 */ /* 0x0003e80000100a00 */
[----:B------:R2:W-:Y:S04]  /*36920*/  STL.64 [R1+0x12b8], R238 ;  /* 0x0012b8ee01007387 */ /* 0x0005e80000100a00 */
[----:B-1----:R-:W3:Y:S04]  /*36930*/  LDL.LU R236, [R1+0x6f0] ;  /* 0x0006f00001ec7983 */ /* 0x002ee80000300800 */
[----:B------:R-:W3:Y:S04]  /*36940*/  LDL.LU R237, [R1+0x6f4] ;  /* 0x0006f40001ed7983 */ /* 0x000ee80000300800 */
[----:B--2---:R-:W3:Y:S04]  /*36950*/  LDL.LU R238, [R1+0x6f8] ;  /* 0x0006f80001ee7983 */ /* 0x004ee80000300800 */
[----:B------:R-:W3:Y:S04]  /*36960*/  LDL.LU R239, [R1+0x6fc] ;  /* 0x0006fc0001ef7983 */ /* 0x000ee80000300800 */
[----:B------:R-:W-:Y:S04]  /*36970*/  STL.64 [R1+0x1430], R68 ;  /* 0x0014304401007387 */ /* 0x000fe80000100a00 */
[----:B------:R1:W-:Y:S02]  /*36980*/  STL.64 [R1+0x1438], R70 ;  /* 0x0014384601007387 */ /* 0x0003e40000100a00 */
[C---:B-1----:R-:W-:Y:S02]  /*36990*/  HMMA.1688.F32.TF32 R68, R76.reuse, R38, R92 ;  /* 0x000000264c44723c */ /* 0x042fe4000008105c */
[----:B------:R-:W2:Y:S11]  /*369a0*/  LDL.LU R92, [R1+0x7e0] ;  /* 0x0007e000015c7983 */ /* 0x000eb60000300800 */
[----:B------:R-:W-:Y:S10]  /*369b0*/  @!UPT UIADD3 URZ, URZ, URZ, URZ ;  /* 0x0000003f3f3ff290 */ /* 0x000ff4000fffe03f */
[----:B------:R-:W-:Y:S04]  /*369c0*/  STL.64 [R1+0x1420], R68 ;  /* 0x0014204401007387 */ /* 0x000fe80000100a00 */
[----:B------:R1:W-:Y:S04]  /*369d0*/  STL.64 [R1+0x1428], R70 ;  /* 0x0014284601007387 */ /* 0x0003e80000100a00 */
[----:B------:R-:W2:Y:S04]  /*369e0*/  LDL.LU R93, [R1+0x7e4] ;  /* 0x0007e400015d7983 */ /* 0x000ea80000300800 */
[----:B------:R-:W2:Y:S01]  /*369f0*/  LDL.LU R94, [R1+0x7e8] ;  /* 0x0007e800015e7983 */ /* 0x000ea20000300800 */
[C---:B-1----:R-:W-:Y:S03]  /*36a00*/  HMMA.1688.F32.TF32 R68, R76.reuse, R34, R96 ;  /* 0x000000224c44723c */ /* 0x042fe60000081060 */
[----:B------:R-:W2:Y:S04]  /*36a10*/  LDL.LU R95, [R1+0x7ec] ;  /* 0x0007ec00015f7983 */ /* 0x000ea80000300800 */
[----:B------:R-:W3:Y:S11]  /*36a20*/  LDL.LU R96, [R1+0x920] ;  /* 0x0009200001607983 */ /* 0x000ef60000300800 */
[----:B------:R-:W-:Y:S05]  /*36a30*/  @!UPT UIADD3 URZ, URZ, URZ, URZ ;  /* 0x0000003f3f3ff290 */ /* 0x000fea000fffe03f */
[----:B------:R-:W-:Y:S04]  /*36a40*/  STL.64 [R1+0x1410], R68 ;  /* 0x0014104401007387 */ /* 0x000fe80000100a00 */
[----:B------:R-:W-:Y:S04]  /*36a50*/  STL.64 [R1+0x1418], R70 ;  /* 0x0014184601007387 */ /* 0x000fe80000100a00 */
[----:B------:R-:W4:Y:S04]  /*36a60*/  LDL.LU R97, [R1+0x924] ;  /* 0x0009240001617983 */ /* 0x000f280000300800 */
[----:B------:R-:W4:Y:S04]  /*36a70*/  LDL.LU R98, [R1+0x928] ;  /* 0x0009280001627983 */ /* 0x000f280000300800 */
[----:B------:R-:W4:Y:S01]  /*36a80*/  LDL.LU R99, [R1+0x92c] ;  /* 0x00092c0001637983 */ /* 0x000f220000300800 */
[----:B------:R-:W-:Y:S03]  /*36a90*/  HMMA.1688.F32.TF32 R76, R76, R30, R104 ;  /* 0x0000001e4c4c723c */ /* 0x000fe60000081068 */
[----:B------:R-:W-:Y:S04]  /*36aa0*/  LDS R68, [R3+0x4180] ;  /* 0x0041800003447984 */ /* 0x000fe80000000800 */
[----:B------:R-:W-:Y:S04]  /*36ab0*/  LDS R70, [R3+0x6180] ;  /* 0x0061800003467984 */ /* 0x000fe80000000800 */
[----:B------:R-:W-:Y:S04]  /*36ac0*/  LDS R69, [R240+0x4180] ;  /* 0x00418000f0457984 */ /* 0x000fe80000000800 */
[----:B------:R-:W3:Y:S08]  /*36ad0*/  LDS R71, [R240+0x6180] ;  /* 0x00618000f0477984 */ /* 0x000ef00000000800 */
[----:B------:R-:W-:Y:S04]  /*36ae0*/  STL.64 [R1+0x1400], R76 ;  /* 0x0014004c01007387 */ /* 0x000fe80000100a00 */
[----:B------:R2:W-:Y:S02]  /*36af0*/  STL.64 [R1+0x1408], R78 ;  /* 0x0014084e01007387 */ /* 0x0005e40000100a00 */
[C---:B--2---:R-:W-:Y:S08]  /*36b00*/  HMMA.1688.F32.TF32 R76, R164.reuse, R74, R92 ;  /* 0x0000004aa44c723c */ /* 0x044ff0000008105c */
[----:B---3--:R-:W-:Y:S11]  /*36b10*/  HMMA.1688.F32.TF32 R92, R164, R162, R236 ;  /* 0x000000a2a45c723c */ /* 0x008ff600000810ec */
[----:B------:R-:W-:Y:S04]  /*36b20*/  @!UPT UIADD3 URZ, URZ, URZ, URZ ;  /* 0x0000003f3f3ff290 */ /* 0x000fe8000fffe03f */
[----:B------:R-:W-:Y:S01]  /*36b30*/  STL.64 [R1+0x9b0], R76 ;  /* 0x0009b04c01007387 */ /* 0x000fe20000100a00 */
[----:B------:R-:W-:-:S03]  /*36b40*/  IMAD.MOV.U32 R252, RZ, RZ, R78 ;  /* 0x000000fffffc7224 */ /* 0x000fc600078e004e */
[----:B------:R2:W-:Y:S01]  /*36b50*/  STL [R1+0x9bc], R79 ;  /* 0x0009bc4f01007387 */ /* 0x0005e20000100800 */
[C---:B----4-:R-:W-:Y:S08]  /*36b60*/  HMMA.1688.F32.TF32 R96, R164.reuse, R46, R96 ;  /* 0x0000002ea460723c */ /* 0x050ff00000081060 */
[----:B--2---:R-:W-:Y:S01]  /*36b70*/  HMMA.1688.F32.TF32 R76, R164, R10, R168 ;  /* 0x0000000aa44c723c */ /* 0x004fe200000810a8 */
[----:B------:R-:W-:Y:S04]  /*36b80*/  STL [R1+0x2ea0], R252 ;  /* 0x002ea0fc01007387 */ /* 0x000fe80000100800 */
[----:B------:R-:W-:Y:S04]  /*36b90*/  STL.64 [R1+0xa30], R92 ;  /* 0x000a305c01007387 */ /* 0x000fe80000100a00 */
[----:B------:R2:W-:Y:S07]  /*36ba0*/  STL.64 [R1+0xa38], R94 ;  /* 0x000a385e01007387 */ /* 0x0005ee0000100a00 */
[----:B------:R-:W-:Y:S01]  /*36bb0*/  IMAD.MOV.U32 R41, RZ, RZ, R96 ;  /* 0x000000ffff297224 */ /* 0x000fe200078e0060 */
[----:B------:R-:W-:Y:S01]  /*36bc0*/  MOV R37, R98 ;  /* 0x0000006200257202 */ /* 0x000fe20000000f00 */
[----:B------:R-:W-:-:S02]  /*36bd0*/  IMAD.MOV.U32 R40, RZ, RZ, R97 ;  /* 0x000000ffff287224 */ /* 0x000fc400078e0061 */
[----:B------:R-:W-:Y:S02]  /*36be0*/  IMAD.MOV.U32 R36, RZ, RZ, R99 ;  /* 0x000000ffff247224 */ /* 0x000fe400078e0063 */
[C---:B------:R-:W-:Y:S01]  /*36bf0*/  HMMA.1688.F32.TF32 R96, R164.reuse, R6, R244 ;  /* 0x00000006a460723c */ /* 0x040fe200000810f4 */
[----:B------:R-:W-:Y:S04]  /*36c00*/  STL.64 [R1+0xa50], R76 ;  /* 0x000a504c01007387 */ /* 0x000fe80000100a00 */
[----:B------:R3:W-:Y:S03]  /*36c10*/  STL.64 [R1+0xa58], R78 ;  /* 0x000a584e01007387 */ /* 0x0007e60000100a00 */
[C---:B--2---:R-:W-:Y:S08]  /*36c20*/  HMMA.1688.F32.TF32 R92, R164.reuse, R18, R184 ;  /* 0x00000012a45c723c */ /* 0x044ff000000810b8 */
[C---:B---3--:R-:W-:Y:S08]  /*36c30*/  HMMA.1688.F32.TF32 R76, R164.reuse, R14, R64 ;  /* 0x0000000ea44c723c */ /* 0x048ff00000081040 */
[C---:B------:R-:W-:Y:S01]  /*36c40*/  HMMA.1688.F32.TF32 R64, R164.reuse, R26, R248 ;  /* 0x0000001aa440723c */ /* 0x040fe200000810f8 */
[----:B------:R-:W-:Y:S04]  /*36c50*/  STL.64 [R1+0xb40], R96 ;  /* 0x000b406001007387 */ /* 0x000fe80000100a00 */
[----:B------:R-:W-:Y:S04]  /*36c60*/  STL.64 [R1+0xb48], R98 ;  /* 0x000b486201007387 */ /* 0x000fe80000100a00 */
[----:B------:R-:W-:Y:S04]  /*36c70*/  STL.64 [R1+0xbb0], R92 ;  /* 0x000bb05c01007387 */ /* 0x000fe80000100a00 */
[----:B------:R-:W-:Y:S04]  /*36c80*/  STL.64 [R1+0xbb8], R94 ;  /* 0x000bb85e01007387 */ /* 0x000fe80000100a00 */
[----:B------:R-:W2:Y:S04]  /*36c90*/  LDL.LU R248, [R1+0x1c0] ;  /* 0x0001c00001f87983 */ /* 0x000ea80000300800 */
[----:B------:R-:W-:Y:S04]  /*36ca0*/  STL.64 [R1+0xc90], R76 ;  /* 0x000c904c01007387 */ /* 0x000fe80000100a00 */
[----:B------:R-:W-:Y:S04]  /*36cb0*/  STL.64 [R1+0xc98], R78 ;  /* 0x000c984e01007387 */ /* 0x000fe80000100a00 */
[----:B------:R3:W-:Y:S04]  /*36cc0*/  STL.64 [R1+0xd20], R64 ;  /* 0x000d204001007387 */ /* 0x0007e80000100a00 */
[----:B------:R4:W-:Y:S04]  /*36cd0*/  STL.64 [R1+0xd28], R66 ;  /* 0x000d284201007387 */ /* 0x0009e80000100a00 */
[----:B------:R-:W2:Y:S04]  /*36ce0*/  LDL.LU R249, [R1+0x1c4] ;  /* 0x0001c40001f97983 */ /* 0x000ea80000300800 */
[----:B------:R-:W2:Y:S04]  /*36cf0*/  LDL.LU R250, [R1+0x1c8] ;  /* 0x0001c80001fa7983 */ /* 0x000ea80000300800 */
[----:B------:R-:W2:Y:S04]  /*36d00*/  LDL.LU R251, [R1+0x1cc] ;  /* 0x0001cc0001fb7983 */ /* 0x000ea80000300800 */
[----:B---3--:R-:W3:Y:S04]  /*36d10*/  LDL.LU R64, [R1+0x1d0] ;  /* 0x0001d00001407983 */ /* 0x008ee80000300800 */
[----:B------:R-:W3:Y:S04]  /*36d20*/  LDL.LU R65, [R1+0x1d4] ;  /* 0x0001d40001417983 */ /* 0x000ee80000300800 */
[----:B----4-:R-:W3:Y:S04]  /*36d30*/  LDL.LU R66, [R1+0x1d8] ;  /* 0x0001d80001427983 */ /* 0x010ee80000300800 */
        /* <DEDUP_REMOVED lines=12> */
[----:B------:R-:W4:Y:S04]  /*36e00*/  LDL.LU R239, [R1+0x1ac] ;  /* 0x0001ac0001ef7983 */ /* 0x000f280000300800 */
        /* <DEDUP_REMOVED lines=17> */
[----:B------:R-:W4:Y:S01]  /*36f20*/  LDL.LU R245, [R1+0x184] ;  /* 0x0001840001f57983 */ /* 0x000f220000300800 */
[C---:B---3--:R-:W-:Y:S11]  /*36f30*/  HMMA.1688.F32.TF32 R64, R164.reuse, R22, R64 ;  /* 0x00000016a440723c */ /* 0x048ff60000081040 */
[----:B------:R-:W-:Y:S11]  /*36f40*/  @!UPT UIADD3 URZ, URZ, URZ, URZ ;  /* 0x0000003f3f3ff290 */ /* 0x000ff6000fffe03f */
[----:B------:R-:W-:Y:S01]  /*36f50*/  @!UPT UIADD3 URZ, URZ, URZ, URZ ;  /* 0x0000003f3f3ff290 */ /* 0x000fe2000fffe03f */
[----:B------:R-:W-:Y:S04]  /*36f60*/  STL.64 [R1+0xdf0], R64 ;  /* 0x000df04001007387 */ /* 0x000fe80000100a00 */
[----:B------:R3:W-:Y:S04]  /*36f70*/  STL.64 [R1+0xdf8], R66 ;  /* 0x000df84201007387 */ /* 0x0007e80000100a00 */
[----:B---3--:R-:W3:Y:S04]  /*36f80*/  LDL.LU.64 R66, [R1+0x3068] ;  /* 0x0030680001427983 */ /* 0x008ee80000300a00 */
[----:B------:R-:W3:Y:S01]  /*36f90*/  LDL.LU.64 R64, [R1+0x3060] ;  /* 0x0030600001407983 */ /* 0x000ee20000300a00 */
[C---:B--2---:R-:W-:Y:S08]  /*36fa0*/  HMMA.1688.F32.TF32 R248, R164.reuse, R90, R248 ;  /* 0x0000005aa4f8723c */ /* 0x044ff000000810f8 */
[C---:B----4-:R-:W-:Y:S11]  /*36fb0*/  HMMA.1688.F32.TF32 R184, R164.reuse, R86, R184 ;  /* 0x00000056a4b8723c */ /* 0x050ff600000810b8 */
[----:B------:R-:W-:Y:S04]  /*36fc0*/  @!UPT UIADD3 URZ, URZ, URZ, URZ ;  /* 0x0000003f3f3ff290 */ /* 0x000fe8000fffe03f */
[----:B------:R-:W-:Y:S04]  /*36fd0*/  STL.64 [R1+0xee0], R248 ;  /* 0x000ee0f801007387 */ /* 0x000fe80000100a00 */
[----:B------:R2:W-:Y:S04]  /*36fe0*/  STL.64 [R1+0xee8], R250 ;  /* 0x000ee8fa01007387 */ /* 0x0005e80000100a00 */
[----:B--2---:R-:W2:Y:S04]  /*36ff0*/  LDL.LU.64 R250, [R1+0x3058] ;  /* 0x0030580001fa7983 */ /* 0x004ea80000300a00 */
[----:B------:R-:W2:Y:S04]  /*37000*/  LDL.LU.64 R248, [R1+0x3050] ;  /* 0x0030500001f87983 */ /* 0x000ea80000300a00 */
[----:B------:R-:W-:Y:S04]  /*37010*/  STL.64 [R1+0x1000], R184 ;  /* 0x001000b801007387 */ /* 0x000fe80000100a00 */
[----:B------:R3:W-:Y:S02]  /*37020*/  STL.64 [R1+0x1008], R186 ;  /* 0x001008ba01007387 */ /* 0x0007e40000100a00 */
[C---:B---3--:R-:W-:Y:S08]  /*37030*/  HMMA.1688.F32.TF32 R184, R164.reuse, R82, R64 ;  /* 0x00000052a4b8723c */ /* 0x048ff00000081040 */
[C---:B------:R-:W-:Y:S01]  /*37040*/  HMMA.1688.F32.TF32 R64, R164.reuse, R42, R100 ;  /* 0x0000002aa440723c */ /* 0x040fe20000081064 */
[----:B------:R-:W3:Y:S11]  /*37050*/  LDL.LU R100, [R1+0x610] ;  /* 0x0006100001647983 */ /* 0x000ef60000300800 */
[----:B------:R-:W-:Y:S03]  /*37060*/  @!UPT UIADD3 URZ, URZ, URZ, URZ ;  /* 0x0000003f3f3ff290 */ /* 0x000fe6000fffe03f */
[----:B------:R-:W-:Y:S04]  /*37070*/  STL.64 [R1+0x1160], R184 ;  /* 0x001160b801007387 */ /* 0x000fe80000100a00 */
[----:B------:R-:W-:Y:S04]  /*37080*/  STL.64 [R1+0x1168], R186 ;  /* 0x001168ba01007387 */ /* 0x000fe80000100a00 */
[----:B------:R-:W-:Y:S04]  /*37090*/  STL.64 [R1+0x1390], R64 ;  /* 0x0013904001007387 */ /* 0x000fe80000100a00 */
[----:B------:R3:W-:Y:S04]  /*370a0*/  STL.64 [R1+0x1398], R66 ;  /* 0x0013984201007387 */ /* 0x0007e80000100a00 */
[----:B------:R-:W3:Y:S04]  /*370b0*/  LDL.LU R101, [R1+0x614] ;  /* 0x0006140001657983 */ /* 0x000ee80000300800 */
[----:B------:R-:W3:Y:S02]  /*370c0*/  LDL.LU R102, [R1+0x618] ;  /* 0x0006180001667983 */ /* 0x000ee40000300800 */
[C---:B---3--:R-:W-:Y:S02]  /*370d0*/  HMMA.1688.F32.TF32 R64, R164.reuse, R38, R108 ;  /* 0x00000026a440723c */ /* 0x048fe4000008106c */
[----:B------:R-:W3:Y:S04]  /*370e0*/  LDL.LU R103, [R1+0x61c] ;  /* 0x00061c0001677983 */ /* 0x000ee80000300800 */
[----:B------:R-:W3:Y:S11]  /*370f0*/  LDL.LU R108, [R1+0x6e0] ;  /* 0x0006e000016c7983 */ /* 0x000ef60000300800 */
[----:B------:R-:W-:Y:S06]  /*37100*/  @!UPT UIADD3 URZ, URZ, URZ, URZ ;  /* 0x0000003f3f3ff290 */ /* 0x000fec000fffe03f */
[----:B------:R-:W-:Y:S04]  /*37110*/  STL.64 [R1+0x1320], R64 ;  /* 0x0013204001007387 */ /* 0x000fe80000100a00 */
[----:B------:R4:W-:Y:S04]  /*37120*/  STL.64 [R1+0x1328], R66 ;  /* 0x0013284201007387 */ /* 0x0009e80000100a00 */
[----:B------:R-:W3:Y:S04]  /*37130*/  LDL.LU R109, [R1+0x6e4] ;  /* 0x0006e400016d7983 */ /* 0x000ee80000300800 */
[----:B------:R-:W3:Y:S01]  /*37140*/  LDL.LU R110, [R1+0x6e8] ;  /* 0x0006e800016e7983 */ /* 0x000ee20000300800 */
[C---:B----4-:R-:W-:Y:S03]  /*37150*/  HMMA.1688.F32.TF32 R64, R164.reuse, R34, R112 ;  /* 0x00000022a440723c */ /* 0x050fe60000081070 */
[----:B------:R-:W3:Y:S04]  /*37160*/  LDL.LU R111, [R1+0x6ec] ;  /* 0x0006ec00016f7983 */ /* 0x000ee80000300800 */
[----:B------:R-:W4:Y:S04]  /*37170*/  LDL.LU R184, [R1+0x990] ;  /* 0x0009900001b87983 */ /* 0x000f280000300800 */
[----:B------:R-:W4:Y:S04]  /*37180*/  LDL.LU R185, [R1+0x994] ;  /* 0x0009940001b97983 */ /* 0x000f280000300800 */
[----:B------:R-:W4:Y:S04]  /*37190*/  LDL.LU R186, [R1+0x998] ;  /* 0x0009980001ba7983 */ /* 0x000f280000300800 */
[----:B------:R-:W4:Y:S04]  /*371a0*/  LDL.LU R187, [R1+0x99c] ;  /* 0x00099c0001bb7983 */ /* 0x000f280000300800 */
[----:B------:R-:W2:Y:S04]  /*371b0*/  LDL.LU R112, [R1+0x7d0] ;  /* 0x0007d00001707983 */ /* 0x000ea80000300800 */
[----:B------:R-:W-:Y:S04]  /*371c0*/  STL.64 [R1+0x1310], R64 ;  /* 0x0013104001007387 */ /* 0x000fe80000100a00 */
[----:B------:R1:W-:Y:S04]  /*371d0*/  STL.64 [R1+0x1318], R66 ;  /* 0x0013184201007387 */ /* 0x0003e80000100a00 */
[----:B------:R-:W2:Y:S04]  /*371e0*/  LDL.LU R113, [R1+0x7d4] ;  /* 0x0007d40001717983 */ /* 0x000ea80000300800 */
[----:B------:R-:W2:Y:S01]  /*371f0*/  LDL.LU R114, [R1+0x7d8] ;  /* 0x0007d80001727983 */ /* 0x000ea20000300800 */
[----:B-1----:R-:W-:Y:S03]  /*37200*/  HMMA.1688.F32.TF32 R64, R164, R30, R120 ;  /* 0x0000001ea440723c */ /* 0x002fe60000081078 */
[----:B------:R-:W2:Y:S04]  /*37210*/  LDL.LU R115, [R1+0x7dc] ;  /* 0x0007dc0001737983 */ /* 0x000ea80000300800 */
[----:B------:R-:W2:Y:S11]  /*37220*/  LDL.LU R120, [R1+0x910] ;  /* 0x0009100001787983 */ /* 0x000eb60000300800 */
[----:B------:R-:W-:Y:S05]  /*37230*/  @!UPT UIADD3 URZ, URZ, URZ, URZ ;  /* 0x0000003f3f3ff290 */ /* 0x000fea000fffe03f */
[----:B------:R-:W-:Y:S04]  /*37240*/  STL.64 [R1+0x1300], R64 ;  /* 0x0013004001007387 */ /* 0x000fe80000100a00 */
[----:B------:R-:W-:Y:S04]  /*37250*/  STL.64 [R1+0x1308], R66 ;  /* 0x0013084201007387 */ /* 0x000fe80000100a00 */
[----:B------:R-:W2:Y:S04]  /*37260*/  LDL.LU R121, [R1+0x914] ;  /* 0x0009140001797983 */ /* 0x000ea80000300800 */
[----:B------:R-:W2:Y:S04]  /*37270*/  LDL.LU R122, [R1+0x918] ;  /* 0x00091800017a7983 */ /* 0x000ea80000300800 */
[----:B------:R-:W2:Y:S01]  /*37280*/  LDL.LU R123, [R1+0x91c] ;  /* 0x00091c00017b7983 */ /* 0x000ea20000300800 */
[----:B------:R-:W-:Y:S01]  /*37290*/  IMAD.MOV.U32 R246, RZ, RZ, R89 ;  /* 0x000000fffff67224 */ /* 0x000fe200078e0059 */
[----:B------:R-:W-:-:S02]  /*372a0*/  MOV R247, R88 ;  /* 0x0000005800f77202 */ /* 0x000fc40000000f00 */
[----:B------:R-:W-:Y:S04]  /*372b0*/  LDS R64, [R3+0x4200] ;  /* 0x0042000003407984 */ /* 0x000fe80000000800 */
[----:B------:R-:W-:Y:S04]  /*372c0*/  LDS R66, [R3+0x6200] ;  /* 0x0062000003427984 */ /* 0x000fe80000000800 */
[----:B------:R-:W-:Y:S04]  /*372d0*/  LDS R65, [R240+0x4200] ;  /* 0x00420000f0417984 */ /* 0x000fe80000000800 */
[----:B------:R-:W4:Y:S01]  /*372e0*/  LDS R67, [R240+0x6200] ;  /* 0x00620000f0437984 */ /* 0x000f220000000800 */
[C---:B---3--:R-:W-:Y:S08]  /*372f0*/  HMMA.1688.F32.TF32 R100, R68.reuse, R10, R100 ;  /* 0x0000000a4464723c */ /* 0x048ff00000081064 */
[C---:B--2---:R-:W-:Y:S11]  /*37300*/  HMMA.1688.F32.TF32 R120, R68.reuse, R46, R120 ;  /* 0x0000002e4478723c */ /* 0x044ff60000081078 */
[----:B------:R-:W-:Y:S11]  /*37310*/  @!UPT UIADD3 URZ, URZ, URZ, URZ ;  /* 0x0000003f3f3ff290 */ /* 0x000ff6000fffe03f */
[----:B------:R-:W-:Y:S02]  /*37320*/  @!UPT UIADD3 URZ, URZ, URZ, URZ ;  /* 0x0000003f3f3ff290 */ /* 0x000fe4000fffe03f */
[----:B------:R-:W-:Y:S01]  /*37330*/  IMAD.MOV.U32 R85, RZ, RZ, R120 ;  /* 0x000000ffff557224 */ /* 0x000fe200078e0078 */
[----:B------:R-:W-:Y:S01]  /*37340*/  MOV R80, R123 ;  /* 0x0000007b00507202 */ /* 0x000fe20000000f00 */
[----:B------:R-:W-:Y:S02]  /*37350*/  IMAD.MOV.U32 R84, RZ, RZ, R121 ;  /* 0x000000ffff547224 */ /* 0x000fe400078e0079 */
[----:B------:R-:W-:Y:S02]  /*37360*/  IMAD.MOV.U32 R81, RZ, RZ, R122 ;  /* 0x000000ffff517224 */ /* 0x000fe400078e007a */
[C---:B------:R-:W-:Y:S08]  /*37370*/  HMMA.1688.F32.TF32 R120, R68.reuse, R74, R112 ;  /* 0x0000004a4478723c */ /* 0x040ff00000081070 */
[C---:B------:R-:W-:Y:S08]  /*37380*/  HMMA.1688.F32.TF32 R112, R68.reuse, R162, R108 ;  /* 0x000000a24470723c */ /* 0x040ff0000008106c */
[C---:B------:R-:W-:Y:S08]  /*37390*/  HMMA.1688.F32.TF32 R108, R68.reuse, R6, R76 ;  /* 0x00000006446c723c */ /* 0x040ff0000008104c */
[C---:B------:R-:W-:Y:S01]  /*373a0*/  HMMA.1688.F32.TF32 R76, R68.reuse, R18, R104 ;  /* 0x00000012444c723c */ /* 0x040fe20000081068 */
[----:B------:R-:W-:Y:S04]  /*373b0*/  STL.64 [R1+0x810], R120 ;  /* 0x0008107801007387 */ /* 0x000fe80000100a00 */
[----:B------:R-:W-:Y:S04]  /*373c0*/  STL.64 [R1+0x818], R122 ;  /* 0x0008187a01007387 */ /* 0x000fe80000100a00 */
[----:B------:R-:W-:Y:S04]  /*373d0*/  STL.64 [R1+0x860], R112 ;  /* 0x0008607001007387 */ /* 0x000fe80000100a00 */
[----:B------:R-:W-:Y:S04]  /*373e0*/  STL.64 [R1+0x868], R114 ;  /* 0x0008687201007387 */ /* 0x000fe80000100a00 */
[----:B------:R-:W-:Y:S04]  /*373f0*/  STL.64 [R1+0x8b0], R100 ;  /* 0x0008b06401007387 */ /* 0x000fe80000100a00 */
[----:B------:R1:W-:Y:S04]  /*37400*/  STL.64 [R1+0x8b8], R102 ;  /* 0x0008b86601007387 */ /* 0x0003e80000100a00 */
[----:B------:R-:W-:Y:S04]  /*37410*/  STL.64 [R1+0x930], R108 ;  /* 0x0009306c01007387 */ /* 0x000fe80000100a00 */
[----:B------:R-:W-:Y:S01]  /*37420*/  STL.64 [R1+0x938], R110 ;  /* 0x0009386e01007387 */ /* 0x000fe20000100a00 */
[C---:B-1----:R-:W-:Y:S03]  /*37430*/  HMMA.1688.F32.TF32 R100, R68.reuse, R14, R96 ;  /* 0x0000000e4464723c */ /* 0x042fe60000081060 */
[----:B------:R-:W-:Y:S04]  /*37440*/  STL.64 [R1+0x9d0], R76 ;  /* 0x0009d04c01007387 */ /* 0x000fe80000100a00 */
[----:B------:R1:W-:Y:S01]  /*37450*/  STL.64 [R1+0x9d8], R78 ;  /* 0x0009d84e01007387 */ /* 0x0003e20000100a00 */
[C---:B------:R-:W-:Y:S08]  /*37460*/  HMMA.1688.F32.TF32 R96, R68.reuse, R26, R92 ;  /* 0x0000001a4460723c */ /* 0x040ff0000008105c */
[C---:B-1----:R-:W-:Y:S07]  /*37470*/  HMMA.1688.F32.TF32 R76, R68.reuse, R22, R236 ;  /* 0x00000016444c723c */ /* 0x042fee00000810ec */
[----:B------:R-:W-:Y:S01]  /*37480*/  STL.64 [R1+0xae0], R100 ;  /* 0x000ae06401007387 */ /* 0x000fe20000100a00 */
[C---:B------:R-:W-:Y:S03]  /*37490*/  HMMA.1688.F32.TF32 R92, R68.reuse, R90, R168 ;  /* 0x0000005a445c723c */ /* 0x040fe600000810a8 */
[----:B------:R-:W-:Y:S04]  /*374a0*/  STL.64 [R1+0xae8], R102 ;  /* 0x000ae86601007387 */ /* 0x000fe80000100a00 */
[----:B------:R-:W-:Y:S04]  /*374b0*/  STL.64 [R1+0xba0], R96 ;  /* 0x000ba06001007387 */ /* 0x000fe80000100a00 */
[----:B------:R1:W-:Y:S04]  /*374c0*/  STL.64 [R1+0xba8], R98 ;  /* 0x000ba86201007387 */ /* 0x0003e80000100a00 */
[----:B------:R-:W-:Y:S04]  /*374d0*/  STL.64 [R1+0xcc0], R76 ;  /* 0x000cc04c01007387 */ /* 0x000fe80000100a00 */
[----:B------:R2:W-:Y:S01]  /*374e0*/  STL.64 [R1+0xcc8], R78 ;  /* 0x000cc84e01007387 */ /* 0x0005e20000100a00 */
[C---:B-1----:R-:W-:Y:S08]  /*374f0*/  HMMA.1688.F32.TF32 R96, R68.reuse, R86, R244 ;  /* 0x000000564460723c */ /* 0x042ff000000810f4 */
[C---:B--2---:R-:W-:Y:S01]  /*37500*/  HMMA.1688.F32.TF32 R76, R68.reuse, R82, R60 ;  /* 0x00000052444c723c */ /* 0x044fe2000008103c */
[----:B------:R-:W-:Y:S04]  /*37510*/  STL.64 [R1+0xd80], R92 ;  /* 0x000d805c01007387 */ /* 0x000fe80000100a00 */
[----:B------:R1:W-:Y:S03]  /*37520*/  STL.64 [R1+0xd88], R94 ;  /* 0x000d885e01007387 */ /* 0x0003e60000100a00 */
[C---:B------:R-:W-:Y:S07]  /*37530*/  HMMA.1688.F32.TF32 R60, R68.reuse, R38, R124 ;  /* 0x00000026443c723c */ /* 0x040fee000008107c */
[----:B------:R-:W-:Y:S01]  /*37540*/  STL.64 [R1+0xed0], R96 ;  /* 0x000ed06001007387 */ /* 0x000fe20000100a00 */
[C---:B-1----:R-:W-:Y:S03]  /*37550*/  HMMA.1688.F32.TF32 R92, R68.reuse, R42, R116 ;  /* 0x0000002a445c723c */ /* 0x042fe60000081074 */
[----:B------:R-:W-:Y:S04]  /*37560*/  STL.64 [R1+0xed8], R98 ;  /* 0x000ed86201007387 */ /* 0x000fe80000100a00 */
[----:B------:R-:W-:Y:S04]  /*37570*/  STL.64 [R1+0xfd0], R76 ;  /* 0x000fd04c01007387 */ /* 0x000fe80000100a00 */
[----:B------:R1:W-:Y:S02]  /*37580*/  STL.64 [R1+0xfd8], R78 ;  /* 0x000fd84e01007387 */ /* 0x0003e40000100a00 */
[C---:B-1----:R-:W-:Y:S10]  /*37590*/  HMMA.1688.F32.TF32 R76, R68.reuse, R34, R128 ;  /* 0x00000022444c723c */ /* 0x042ff40000081080 */
[----:B------:R-:W-:Y:S04]  /*375a0*/  STL.64 [R1+0x12a0], R92 ;  /* 0x0012a05c01007387 */ /* 0x000fe80000100a00 */
[----:B------:R-:W-:Y:S01]  /*375b0*/  STL.64 [R1+0x12a8], R94 ;  /* 0x0012a85e01007387 */ /* 0x000fe20000100a00 */
[----:B------:R-:W-:Y:S03]  /*375c0*/  HMMA.1688.F32.TF32 R68, R68, R30, R136 ;  /* 0x0000001e4444723c */ /* 0x000fe60000081088 */
[----:B------:R-:W-:Y:S04]  /*375d0*/  STL.64 [R1+0x1290], R60 ;  /* 0x0012903c01007387 */ /* 0x000fe80000100a00 */
[----:B------:R-:W-:Y:S04]  /*375e0*/  STL.64 [R1+0x1298], R62 ;  /* 0x0012983e01007387 */ /* 0x000fe80000100a00 */
[----:B------:R-:W-:Y:S04]  /*375f0*/  LDS R60, [R3+0x4280] ;  /* 0x00428000033c7984 */ /* 0x000fe80000000800 */
[----:B------:R-:W-:Y:S04]  /*37600*/  LDS R62, [R3+0x6280] ;  /* 0x00628000033e7984 */ /* 0x000fe80000000800 */
[----:B------:R-:W-:Y:S04]  /*37610*/  STL.64 [R1+0x1250], R76 ;  /* 0x0012504c01007387 */ /* 0x000fe80000100a00 */
[----:B------:R4:W-:Y:S04]  /*37620*/  STL.64 [R1+0x1258], R78 ;  /* 0x0012584e01007387 */ /* 0x0009e80000100a00 */
[----:B------:R-:W-:Y:S04]  /*37630*/  LDS R61, [R240+0x4280] ;  /* 0x00428000f03d7984 */ /* 0x000fe80000000800 */
[----:B------:R-:W1:Y:S01]  /*37640*/  LDS R63, [R240+0x6280] ;  /* 0x00628000f03f7984 */ /* 0x000e620000000800 */
[----:B----4-:R-:W-:Y:S03]  /*37650*/  HMMA.1688.F32.TF32 R76, R64, R46, R184 ;  /* 0x0000002e404c723c */ /* 0x010fe600000810b8 */
[----:B------:R-:W-:Y:S04]  /*37660*/  STL.64 [R1+0x1240], R68 ;  /* 0x0012404401007387 */ /* 0x000fe80000100a00 */
[----:B------:R2:W-:Y:S04]  /*37670*/  STL.64 [R1+0x1248], R70 ;  /* 0x0012484601007387 */ /* 0x0005e80000100a00 */
[----:B------:R-:W3:Y:S04]  /*37680*/  LDL.LU R104, [R1+0x100] ;  /* 0x0001000001687983 */ /* 0x000ee80000300800 */
[----:B------:R-:W3:Y:S04]  /*37690*/  LDL.LU R105, [R1+0x104] ;  /* 0x0001040001697983 */ /* 0x000ee80000300800 */
[----:B------:R-:W3:Y:S04]  /*376a0*/  LDL.LU R106, [R1+0x108] ;  /* 0x00010800016a7983 */ /* 0x000ee80000300800 */
[----:B------:R-:W3:Y:S01]  /*376b0*/  LDL.LU R107, [R1+0x10c] ;  /* 0x00010c00016b7983 */ /* 0x000ee20000300800 */
[----:B------:R-:W-:-:S02]  /*376c0*/  IMAD.MOV.U32 R165, RZ, RZ, R76 ;  /* 0x000000ffffa57224 */ /* 0x000fc400078e004c */
[----:B------:R-:W-:Y:S01]  /*376d0*/  IMAD.MOV.U32 R164, RZ, RZ, R77 ;  /* 0x000000ffffa47224 */ /* 0x000fe200078e004d */
[----:B------:R-:W4:Y:S01]  /*376e0*/  LDL.LU R76, [R1+0x160] ;  /* 0x00016000014c7983 */ /* 0x000f220000300800 */
[----:B------:R-:W-:Y:S01]  /*376f0*/  IMAD.MOV.U32 R89, RZ, RZ, R78 ;  /* 0x000000ffff597224 */ /* 0x000fe200078e004e */
[----:B------:R-:W-:Y:S02]  /*37700*/  MOV R88, R79 ;  /* 0x0000004f00587202 */ /* 0x000fe40000000f00 */
[----:B------:R-:W4:Y:S04]  /*37710*/  LDL.LU R77, [R1+0x164] ;  /* 0x00016400014d7983 */ /* 0x000f280000300800 */
[----:B------:R-:W4:Y:S04]  /*37720*/  LDL.LU R78, [R1+0x168] ;  /* 0x00016800014e7983 */ /* 0x000f280000300800 */
[----:B------:R-:W4:Y:S04]  /*37730*/  LDL.LU R79, [R1+0x16c] ;  /* 0x00016c00014f7983 */ /* 0x000f280000300800 */
[----:B------:R-:W2:Y:S04]  /*37740*/  LDL.LU R100, [R1+0x170] ;  /* 0x0001700001647983 */ /* 0x000ea80000300800 */
[----:B------:R-:W2:Y:S04]  /*37750*/  LDL.LU R101, [R1+0x174] ;  /* 0x0001740001657983 */ /* 0x000ea80000300800 */
[----:B------:R-:W2:Y:S04]  /*37760*/  LDL.LU R102, [R1+0x178] ;  /* 0x0001780001667983 */ /* 0x000ea80000300800 */
[----:B------:R-:W2:Y:S04]  /*37770*/  LDL.LU R103, [R1+0x17c] ;  /* 0x00017c0001677983 */ /* 0x000ea80000300800 */
[----:B------:R-:W3:Y:S04]  /*37780*/  LDL.LU R112, [R1+0x450] ;  /* 0x0004500001707983 */ /* 0x000ee80000300800 */
        /* <DEDUP_REMOVED lines=35> */
[----:B------:R-:W1:Y:S04]  /*379c0*/  LDL.LU R168, [R1+0x770] ;  /* 0x0007700001a87983 */ /* 0x000e680000300800 */
[----:B------:R-:W1:Y:S04]  /*379d0*/  LDL.LU R169, [R1+0x774] ;  /* 0x0007740001a97983 */ /* 0x000e680000300800 */
[----:B------:R-:W1:Y:S04]  /*379e0*/  LDL.LU R170, [R1+0x778] ;  /* 0x0007780001aa7983 */ /* 0x000e680000300800 */
[----:B------:R-:W1:Y:S04]  /*379f0*/  LDL.LU R171, [R1+0x77c] ;  /* 0x00077c0001ab7983 */ /* 0x000e680000300800 */
        /* <DEDUP_REMOVED lines=8> */
[----:B------:R-:W-:Y:S01]  /*37a80*/  STL.64 [R1+0x2f18], R164 ;  /* 0x002f18a401007387 */ /* 0x000fe20000100a00 */
[C---:B--2---:R-:W-:Y:S08]  /*37a90*/  HMMA.1688.F32.TF32 R100, R64.reuse, R26, R100 ;  /* 0x0000001a4064723c */ /* 0x044ff00000081064 */
[C---:B---3--:R-:W-:Y:S08]  /*37aa0*/  HMMA.1688.F32.TF32 R128, R64.reuse, R74, R128 ;  /* 0x0000004a4080723c */ /* 0x048ff00000081080 */
[C---:B----4-:R-:W-:Y:S11]  /*37ab0*/  HMMA.1688.F32.TF32 R68, R64.reuse, R162, R124 ;  /* 0x000000a24044723c */ /* 0x050ff6000008107c */
[----:B------:R-:W-:Y:S04]  /*37ac0*/  @!UPT UIADD3 URZ, URZ, URZ, URZ ;  /* 0x0000003f3f3ff290 */ /* 0x000fe8000fffe03f */
[----:B------:R-:W-:Y:S01]  /*37ad0*/  STL.64 [R1+0x5e0], R128 ;  /* 0x0005e08001007387 */ /* 0x000fe20000100a00 */
[C---:B------:R-:W-:Y:S03]  /*37ae0*/  HMMA.1688.F32.TF32 R124, R64.reuse, R10, R116 ;  /* 0x0000000a407c723c */ /* 0x040fe60000081074 */
[----:B------:R-:W-:Y:S05]  /*37af0*/  STL.64 [R1+0x5e8], R130 ;  /* 0x0005e88201007387 */ /* 0x000fea0000100a00 */
[C---:B------:R-:W-:Y:S01]  /*37b00*/  HMMA.1688.F32.TF32 R116, R64.reuse, R6, R120 ;  /* 0x000000064074723c */ /* 0x040fe20000081078 */
[----:B------:R-:W-:Y:S04]  /*37b10*/  STL.64 [R1+0x610], R68 ;  /* 0x0006104401007387 */ /* 0x000fe80000100a00 */
[----:B------:R2:W-:Y:S03]  /*37b20*/  STL.64 [R1+0x618], R70 ;  /* 0x0006184601007387 */ /* 0x0005e60000100a00 */
[C---:B--2---:R-:W-:Y:S07]  /*37b30*/  HMMA.1688.F32.TF32 R68, R64.reuse, R18, R112 ;  /* 0x000000124044723c */ /* 0x044fee0000081070 */
[----:B------:R-:W-:Y:S04]  /*37b40*/  STL.64 [R1+0x630], R124 ;  /* 0x0006307c01007387 */ /* 0x000fe80000100a00 */
[----:B------:R-:W-:Y:S01]  /*37b50*/  STL.64 [R1+0x638], R126 ;  /* 0x0006387e01007387 */ /* 0x000fe20000100a00 */
[C---:B------:R-:W-:Y:S03]  /*37b60*/  HMMA.1688.F32.TF32 R108, R64.reuse, R14, R108 ;  /* 0x0000000e406c723c */ /* 0x040fe6000008106c */
[----:B------:R-:W-:Y:S04]  /*37b70*/  STL.64 [R1+0x700], R116 ;  /* 0x0007007401007387 */ /* 0x000fe80000100a00 */
[----:B------:R-:W-:Y:S04]  /*37b80*/  STL.64 [R1+0x708], R118 ;  /* 0x0007087601007387 */ /* 0x000fe80000100a00 */
[----:B------:R-:W-:Y:S04]  /*37b90*/  STL.64 [R1+0x710], R68 ;  /* 0x0007104401007387 */ /* 0x000fe80000100a00 */
[----:B------:R2:W-:Y:S02]  /*37ba0*/  STL.64 [R1+0x718], R70 ;  /* 0x0007184601007387 */ /* 0x0005e40000100a00 */
[C---:B--2---:R-:W-:Y:S06]  /*37bb0*/  HMMA.1688.F32.TF32 R68, R64.reuse, R22, R76 ;  /* 0x000000164044723c */ /* 0x044fec000008104c */
[----:B------:R-:W-:Y:S04]  /*37bc0*/  STL.64 [R1+0x920], R108 ;  /* 0x0009206c01007387 */ /* 0x000fe80000100a00 */
[----:B------:R-:W-:Y:S01]  /*37bd0*/  STL.64 [R1+0x928], R110 ;  /* 0x0009286e01007387 */ /* 0x000fe20000100a00 */
[C---:B------:R-:W-:Y:S03]  /*37be0*/  HMMA.1688.F32.TF32 R76, R64.reuse, R90, R104 ;  /* 0x0000005a404c723c */ /* 0x040fe60000081068 */
[----:B------:R-:W-:Y:S04]  /*37bf0*/  STL.64 [R1+0x940], R100 ;  /* 0x0009406401007387 */ /* 0x000fe80000100a00 */
[----:B------:R-:W-:Y:S01]  /*37c00*/  STL.64 [R1+0x948], R102 ;  /* 0x0009486601007387 */ /* 0x000fe20000100a00 */
[C---:B------:R-:W-:Y:S04]  /*37c10*/  HMMA.1688.F32.TF32 R96, R64.reuse, R86, R96 ;  /* 0x000000564060723c */ /* 0x040fe80000081060 */
[----:B------:R-:W-:Y:S04]  /*37c20*/  STL.64 [R1+0xad0], R68 ;  /* 0x000ad04401007387 */ /* 0x000fe80000100a00 */
[----:B------:R2:W-:Y:S02]  /*37c30*/  STL.64 [R1+0xad8], R70 ;  /* 0x000ad84601007387 */ /* 0x0005e40000100a00 */
[C---:B--2---:R-:W-:Y:S05]  /*37c40*/  HMMA.1688.F32.TF32 R68, R64.reuse, R82, R56 ;  /* 0x000000524044723c */ /* 0x044fea0000081038 */
[----:B------:R-:W-:Y:S04]  /*37c50*/  STL.64 [R1+0xbf0], R76 ;  /* 0x000bf04c01007387 */ /* 0x000fe80000100a00 */
[----:B------:R2:W-:Y:S04]  /*37c60*/  STL.64 [R1+0xbf8], R78 ;  /* 0x000bf84e01007387 */ /* 0x0005e80000100a00 */
[----:B------:R-:W-:Y:S01]  /*37c70*/  STL.64 [R1+0xd50], R96 ;  /* 0x000d506001007387 */ /* 0x000fe20000100a00 */
[C---:B------:R-:W-:Y:S03]  /*37c80*/  HMMA.1688.F32.TF32 R56, R64.reuse, R38, R140 ;  /* 0x000000264038723c */ /* 0x040fe6000008108c */
[----:B------:R-:W-:Y:S05]  /*37c90*/  STL.64 [R1+0xd58], R98 ;  /* 0x000d586201007387 */ /* 0x000fea0000100a00 */
[C---:B--2---:R-:W-:Y:S01]  /*37ca0*/  HMMA.1688.F32.TF32 R76, R64.reuse, R42, R132 ;  /* 0x0000002a404c723c */ /* 0x044fe20000081084 */
[----:B------:R-:W-:Y:S04]  /*37cb0*/  STL.64 [R1+0xe90], R68 ;  /* 0x000e904401007387 */ /* 0x000fe80000100a00 */
[----:B------:R2:W-:Y:S03]  /*37cc0*/  STL.64 [R1+0xe98], R70 ;  /* 0x000e984601007387 */ /* 0x0005e60000100a00 */
[C---:B--2---:R-:W-:Y:S08]  /*37cd0*/  HMMA.1688.F32.TF32 R68, R64.reuse, R34, R144 ;  /* 0x000000224044723c */ /* 0x044ff00000081090 */
[----:B------:R-:W-:Y:S07]  /*37ce0*/  HMMA.1688.F32.TF32 R64, R64, R30, R152 ;  /* 0x0000001e4040723c */ /* 0x000fee0000081098 */
[----:B------:R-:W-:Y:S04]  /*37cf0*/  STL.64 [R1+0x1140], R76 ;  /* 0x0011404c01007387 */ /* 0x000fe80000100a00 */
[----:B------:R1:W-:Y:S04]  /*37d00*/  STL.64 [R1+0x1148], R78 ;  /* 0x0011484e01007387 */ /* 0x0003e80000100a00 */
[----:B------:R-:W-:Y:S04]  /*37d10*/  STL.64 [R1+0x1130], R56 ;  /* 0x0011303801007387 */ /* 0x000fe80000100a00 */
[----:B------:R-:W-:Y:S04]  /*37d20*/  STL.64 [R1+0x1138], R58 ;  /* 0x0011383a01007387 */ /* 0x000fe80000100a00 */
[----:B------:R-:W-:Y:S04]  /*37d30*/  STL.64 [R1+0x1120], R68 ;  /* 0x0011204401007387 */ /* 0x000fe80000100a00 */
[----:B------:R2:W-:Y:S04]  /*37d40*/  STL.64 [R1+0x1128], R70 ;  /* 0x0011284601007387 */ /* 0x0005e80000100a00 */
[----:B------:R-:W-:Y:S01]  /*37d50*/  STL.64 [R1+0x1100], R64 ;  /* 0x0011004001007387 */ /* 0x000fe20000100a00 */
[C---:B-1----:R-:W-:Y:S03]  /*37d60*/  HMMA.1688.F32.TF32 R76, R60.reuse, R162, R168 ;  /* 0x000000a23c4c723c */ /* 0x042fe600000810a8 */
[----:B------:R-:W-:Y:S04]  /*37d70*/  LDS R56, [R3+0x4300] ;  /* 0x0043000003387984 */ /* 0x000fe80000000800 */
[----:B------:R-:W-:Y:S01]  /*37d80*/  LDS R58, [R3+0x6300] ;  /* 0x00630000033a7984 */ /* 0x000fe20000000800 */
[C---:B--2---:R-:W-:Y:S03]  /*37d90*/  HMMA.1688.F32.TF32 R68, R60.reuse, R46, R92 ;  /* 0x0000002e3c44723c */ /* 0x044fe6000008105c */
[----:B------:R1:W-:Y:S04]  /*37da0*/  STL.64 [R1+0x1108], R66 ;  /* 0x0011084201007387 */ /* 0x0003e80000100a00 */
[----:B------:R-:W-:Y:S04]  /*37db0*/  LDS R57, [R240+0x4300] ;  /* 0x00430000f0397984 */ /* 0x000fe80000000800 */
[----:B------:R-:W2:Y:S01]  /*37dc0*/  LDS R59, [R240+0x6300] ;  /* 0x00630000f03b7984 */ /* 0x000ea20000000800 */
[----:B-1----:R-:W-:Y:S11]  /*37dd0*/  HMMA.1688.F32.TF32 R64, R60, R74, R236 ;  /* 0x0000004a3c40723c */ /* 0x002ff600000810ec */
[----:B------:R-:W-:Y:S01]  /*37de0*/  @!UPT UIADD3 URZ, URZ, URZ, URZ ;  /* 0x0000003f3f3ff290 */ /* 0x000fe2000fffe03f */
[----:B------:R-:W-:Y:S01]  /*37df0*/  IMAD.MOV.U32 R155, RZ, RZ, R68 ;  /* 0x000000ffff9b7224 */ /* 0x000fe200078e0044 */
[----:B------:R-:W-:Y:S01]  /*37e00*/  MOV R152, R71 ;  /* 0x0000004700987202 */ /* 0x000fe20000000f00 */
[----:B------:R-:W-:Y:S02]  /*37e10*/  IMAD.MOV.U32 R154, RZ, RZ, R69 ;  /* 0x000000ffff9a7224 */ /* 0x000fe400078e0045 */
[----:B------:R-:W-:-:S03]  /*37e20*/  IMAD.MOV.U32 R153, RZ, RZ, R70 ;  /* 0x000000ffff997224 */ /* 0x000fc600078e0046 */
[----:B------:R-:W-:Y:S01]  /*37e30*/  STL.64 [R1+0x2f28], R154 ;  /* 0x002f289a01007387 */ /* 0x000fe20000100a00 */
[C---:B------:R-:W-:Y:S03]  /*37e40*/  HMMA.1688.F32.TF32 R68, R60.reuse, R10, R244 ;  /* 0x0000000a3c44723c */ /* 0x040fe600000810f4 */
[----:B------:R-:W-:Y:S04]  /*37e50*/  STL.64 [R1+0x2f20], R152 ;  /* 0x002f209801007387 */ /* 0x000fe80000100a00 */
[----:B------:R-:W-:Y:S04]  /*37e60*/  STL.64 [R1+0x150], R64 ;  /* 0x0001504001007387 */ /* 0x000fe80000100a00 */
[----:B------:R1:W-:Y:S02]  /*37e70*/  STL.64 [R1+0x158], R66 ;  /* 0x0001584201007387 */ /* 0x0003e40000100a00 */
[C---:B-1----:R-:W-:Y:S02]  /*37e80*/  HMMA.1688.F32.TF32 R64, R60.reuse, R6, R184 ;  /* 0x000000063c40723c */ /* 0x042fe400000810b8 */
[----:B------:R1:W-:Y:S04]  /*37e90*/  STL.64 [R1+0x1c0], R76 ;  /* 0x0001c04c01007387 */ /* 0x0003e80000100a00 */
[----:B------:R3:W-:Y:S04]  /*37ea0*/  STL.64 [R1+0x1c8], R78 ;  /* 0x0001c84e01007387 */ /* 0x0007e80000100a00 */
[----:B------:R-:W4:Y:S04]  /*37eb0*/  LDL.LU R244, [R1+0x10] ;  /* 0x0000100001f47983 */ /* 0x000f280000300800 */
[----:B------:R-:W-:Y:S04]  /*37ec0*/  STL.64 [R1+0x200], R68 ;  /* 0x0002004401007387 */ /* 0x000fe80000100a00 */
[----:B------:R-:W-:Y:S05]  /*37ed0*/  STL.64 [R1+0x208], R70 ;  /* 0x0002084601007387 */ /* 0x000fea0000100a00 */
[----:B------:R-:W-:Y:S04]  /*37ee0*/  STL.64 [R1+0x550], R64 ;  /* 0x0005504001007387 */ /* 0x000fe80000100a00 */
[----:B------:R1:W-:Y:S04]  /*37ef0*/  STL.64 [R1+0x558], R66 ;  /* 0x0005584201007387 */ /* 0x0003e80000100a00 */
        /* <DEDUP_REMOVED lines=47> */
[----:B-1----:R-:W4:Y:S04]  /*381f0*/  LDL.LU R76, [R1+0x7a0] ;  /* 0x0007a000014c7983 */ /* 0x002f280000300800 */
[----:B------:R-:W4:Y:S04]  /*38200*/  LDL.LU R77, [R1+0x7a4] ;  /* 0x0007a400014d7983 */ /* 0x000f280000300800 */
[----:B---3--:R-:W3:Y:S04]  /*38210*/  LDL.LU R78, [R1+0x7a8] ;  /* 0x0007a800014e7983 */ /* 0x008ee80000300800 */
        /* <DEDUP_REMOVED lines=9> */
[----:B------:R-:W3:Y:S04]  /*382b0*/  LDL.LU R184, [R1] ;  /* 0x0000000001b87983 */ /* 0x000ee80000300800 */
[----:B------:R-:W3:Y:S04]  /*382c0*/  LDL.LU R185, [R1+0x4] ;  /* 0x0000040001b97983 */ /* 0x000ee80000300800 */
[----:B------:R-:W3:Y:S04]  /*382d0*/  LDL.LU R186, [R1+0x8] ;  /* 0x0000080001ba7983 */ /* 0x000ee80000300800 */
[----:B------:R-:W3:Y:S01]  /*382e0*/  LDL.LU R187, [R1+0xc] ;  /* 0x00000c0001bb7983 */ /* 0x000ee20000300800 */
[C---:B--2---:R-:W-:Y:S08]  /*382f0*/  HMMA.1688.F32.TF32 R112, R60.reuse, R86, R112 ;  /* 0x000000563c70723c */ /* 0x044ff00000081070 */
[C---:B----4-:R-:W-:Y:S08]  /*38300*/  HMMA.1688.F32.TF32 R64, R60.reuse, R18, R136 ;  /* 0x000000123c40723c */ /* 0x050ff00000081088 */
[C---:B------:R-:W-:Y:S08]  /*38310*/  HMMA.1688.F32.TF32 R68, R60.reuse, R14, R128 ;  /* 0x0000000e3c44723c */ /* 0x040ff00000081080 */
[C---:B------:R-:W-:Y:S07]  /*38320*/  HMMA.1688.F32.TF32 R124, R60.reuse, R26, R124 ;  /* 0x0000001a3c7c723c */ /* 0x040fee000008107c */
[----:B------:R-:W-:Y:S04]  /*38330*/  STL.64 [R1+0x5d0], R64 ;  /* 0x0005d04001007387 */ /* 0x000fe80000100a00 */
[----:B------:R1:W-:Y:S02]  /*38340*/  STL.64 [R1+0x5d8], R66 ;  /* 0x0005d84201007387 */ /* 0x0003e40000100a00 */
[C---:B-1----:R-:W-:Y:S02]  /*38350*/  HMMA.1688.F32.TF32 R64, R60.reuse, R22, R116 ;  /* 0x000000163c40723c */ /* 0x042fe40000081074 */
[----:B------:R-:W-:Y:S04]  /*38360*/  STL.64 [R1+0x620], R68 ;  /* 0x0006204401007387 */ /* 0x000fe80000100a00 */
[----:B------:R1:W-:Y:S04]  /*38370*/  STL.64 [R1+0x628], R70 ;  /* 0x0006284601007387 */ /* 0x0003e80000100a00 */
[----:B------:R-:W-:Y:S04]  /*38380*/  STL.64 [R1+0x6f0], R124 ;  /* 0x0006f07c01007387 */ /* 0x000fe80000100a00 */
[----:B------:R-:W-:Y:S01]  /*38390*/  STL.64 [R1+0x6f8], R126 ;  /* 0x0006f87e01007387 */ /* 0x000fe20000100a00 */
[C---:B-1----:R-:W-:Y:S08]  /*383a0*/  HMMA.1688.F32.TF32 R68, R60.reuse, R90, R120 ;  /* 0x0000005a3c44723c */ /* 0x042ff00000081078 */
[----:B------:R-:W-:Y:S04]  /*383b0*/  STL.64 [R1+0x840], R64 ;  /* 0x0008404001007387 */ /* 0x000fe80000100a00 */
[----:B------:R1:W-:Y:S02]  /*383c0*/  STL.64 [R1+0x848], R66 ;  /* 0x0008484201007387 */ /* 0x0003e40000100a00 */
[C---:B-1----:R-:W-:Y:S09]  /*383d0*/  HMMA.1688.F32.TF32 R64, R60.reuse, R82, R52 ;  /* 0x000000523c40723c */ /* 0x042ff20000081034 */
[----:B------:R-:W-:Y:S04]  /*383e0*/  STL.64 [R1+0x990], R68 ;  /* 0x0009904401007387 */ /* 0x000fe80000100a00 */
[----:B------:R1:W-:Y:S04]  /*383f0*/  STL.64 [R1+0x998], R70 ;  /* 0x0009984601007387 */ /* 0x0003e80000100a00 */
[----:B------:R-:W-:Y:S01]  /*38400*/  STL.64 [R1+0xb60], R112 ;  /* 0x000b607001007387 */ /* 0x000fe20000100a00 */
[C---:B------:R-:W-:Y:S03]  /*38410*/  HMMA.1688.F32.TF32 R52, R60.reuse, R38, R156 ;  /* 0x000000263c34723c */ /* 0x040fe6000008109c */
[----:B------:R-:W-:Y:S05]  /*38420*/  STL.64 [R1+0xb68], R114 ;  /* 0x000b687201007387 */ /* 0x000fea0000100a00 */
[C---:B-1----:R-:W-:Y:S01]  /*38430*/  HMMA.1688.F32.TF32 R68, R60.reuse, R42, R148 ;  /* 0x0000002a3c44723c */ /* 0x042fe20000081094 */
[----:B------:R-:W-:Y:S04]  /*38440*/  STL.64 [R1+0xce0], R64 ;  /* 0x000ce04001007387 */ /* 0x000fe80000100a00 */
[----:B------:R1:W-:Y:S03]  /*38450*/  STL.64 [R1+0xce8], R66 ;  /* 0x000ce84201007387 */ /* 0x0003e60000100a00 */
[C---:B-1----:R-:W-:Y:S08]  /*38460*/  HMMA.1688.F32.TF32 R64, R60.reuse, R34, R200 ;  /* 0x000000223c40723c */ /* 0x042ff000000810c8 */
        /* <DEDUP_REMOVED lines=8> */
[C---:B---3--:R-:W-:Y:S03]  /*384f0*/  HMMA.1688.F32.TF32 R68, R56.reuse, R162, R76 ;  /* 0x000000a23844723c */ /* 0x048fe6000008104c */
[----:B------:R-:W-:Y:S04]  /*38500*/  LDS R52, [R3+0x4380] ;  /* 0x0043800003347984 */ /* 0x000fe80000000800 */
[----:B------:R-:W-:Y:S01]  /*38510*/  LDS R54, [R3+0x6380] ;  /* 0x0063800003367984 */ /* 0x000fe20000000800 */
[C---:B-1----:R-:W-:Y:S03]  /*38520*/  HMMA.1688.F32.TF32 R64, R56.reuse, R46, R108 ;  /* 0x0000002e3840723c */ /* 0x042fe6000008106c */
        /* <DEDUP_REMOVED lines=15> */
[----:B------:R-:W-:Y:S04]  /*38620*/  STL.64 [R1+0x100], R68 ;  /* 0x0001004401007387 */ /* 0x000fe80000100a00 */
[----:B------:R1:W-:Y:S04]  /*38630*/  STL.64 [R1+0x108], R70 ;  /* 0x0001084601007387 */ /* 0x0003e80000100a00 */
[----:B------:R-:W-:Y:S04]  /*38640*/  STL.64 [R1+0x120], R64 ;  /* 0x0001204001007387 */ /* 0x000fe80000100a00 */
[----:B------:R3:W-:Y:S01]  /*38650*/  STL.64 [R1+0x128], R66 ;  /* 0x0001284201007387 */ /* 0x0007e20000100a00 */
[C---:B-1----:R-:W-:Y:S08]  /*38660*/  HMMA.1688.F32.TF32 R68, R56.reuse, R18, R92 ;  /* 0x000000123844723c */ /* 0x042ff0000008105c */
[----:B------:R-:W-:Y:S01]  /*38670*/  STL.64 [R1+0x140], R60 ;  /* 0x0001403c01007387 */ /* 0x000fe20000100a00 */
[C---:B---3--:R-:W-:Y:S03]  /*38680*/  HMMA.1688.F32.TF32 R64, R56.reuse, R14, R236 ;  /* 0x0000000e3840723c */ /* 0x048fe600000810ec */
[----:B------:R1:W-:Y:S05]  /*38690*/  STL.64 [R1+0x148], R62 ;  /* 0x0001483e01007387 */ /* 0x0003ea0000100a00 */
[C---:B-1----:R-:W-:Y:S06]  /*386a0*/  HMMA.1688.F32.TF32 R60, R56.reuse, R26, R168 ;  /* 0x0000001a383c723c */ /* 0x042fec00000810a8 */
[----:B------:R-:W-:Y:S04]  /*386b0*/  STL.64 [R1+0x520], R68 ;  /* 0x0005204401007387 */ /* 0x000fe80000100a00 */
[----:B------:R1:W-:Y:S05]  /*386c0*/  STL.64 [R1+0x528], R70 ;  /* 0x0005284601007387 */ /* 0x0003ea0000100a00 */
[----:B------:R-:W-:Y:S04]  /*386d0*/  STL.64 [R1+0x540], R64 ;  /* 0x0005404001007387 */ /* 0x000fe80000100a00 */
[----:B------:R3:W-:Y:S01]  /*386e0*/  STL.64 [R1+0x548], R66 ;  /* 0x0005484201007387 */ /* 0x0007e20000100a00 */
[C---:B-1----:R-:W-:Y:S03]  /*386f0*/  HMMA.1688.F32.TF32 R68, R56.reuse, R22, R244 ;  /* 0x000000163844723c */ /* 0x042fe600000810f4 */
[----:B------:R-:W-:Y:S05]  /*38700*/  STL.64 [R1+0x590], R60 ;  /* 0x0005903c01007387 */ /* 0x000fea0000100a00 */
[C---:B---3--:R-:W-:Y:S01]  /*38710*/  HMMA.1688.F32.TF32 R64, R56.reuse, R90, R184 ;  /* 0x0000005a3840723c */ /* 0x048fe200000810b8 */
[----:B------:R1:W-:Y:S07]  /*38720*/  STL.64 [R1+0x598], R62 ;  /* 0x0005983e01007387 */ /* 0x0003ee0000100a00 */
[C---:B-1----:R-:W-:Y:S07]  /*38730*/  HMMA.1688.F32.TF32 R60, R56.reuse, R86, R248 ;  /* 0x00000056383c723c */ /* 0x042fee00000810f8 */
[----:B------:R-:W-:Y:S04]  /*38740*/  STL.64 [R1+0x600], R68 ;  /* 0x0006004401007387 */ /* 0x000fe80000100a00 */
[----:B------:R-:W-:Y:S04]  /*38750*/  STL.64 [R1+0x608], R70 ;  /* 0x0006084601007387 */ /* 0x000fe80000100a00 */
[----:B------:R-:W3:Y:S04]  /*38760*/  LDL.LU R236, [R1+0x2b0] ;  /* 0x0002b00001ec7983 */ /* 0x000ee80000300800 */
[----:B------:R-:W-:Y:S04]  /*38770*/  STL.64 [R1+0x6e0], R64 ;  /* 0x0006e04001007387 */ /* 0x000fe80000100a00 */
[----:B------:R-:W-:Y:S04]  /*38780*/  STL.64 [R1+0x6e8], R66 ;  /* 0x0006e84201007387 */ /* 0x000fe80000100a00 */
[----:B------:R-:W-:Y:S04]  /*38790*/  LDS R68, [R3+0x4480] ;  /* 0x0044800003447984 */ /* 0x000fe80000000800 */
[----:B------:R-:W-:Y:S04]  /*387a0*/  STL.64 [R1+0x910], R60 ;  /* 0x0009103c01007387 */ /* 0x000fe80000100a00 */
[----:B------:R1:W-:Y:S04]  /*387b0*/  STL.64 [R1+0x918], R62 ;  /* 0x0009183e01007387 */ /* 0x0003e80000100a00 */
        /* <DEDUP_REMOVED lines=39> */
[C---:B-1----:R-:W-:Y:S03]  /*38a30*/  HMMA.1688.F32.TF32 R60, R56.reuse, R82, R48 ;  /* 0x00000052383c723c */ /* 0x042fe60000081030 */
[----:B------:R-:W4:Y:S04]  /*38a40*/  LDL.LU R168, [R1+0x2a0] ;  /* 0x0002a00001a87983 */ /* 0x000f280000300800 */
[----:B------:R-:W4:Y:S01]  /*38a50*/  LDL.LU R169, [R1+0x2a4] ;  /* 0x0002a40001a97983 */ /* 0x000f220000300800 */
[C---:B------:R-:W-:Y:S03]  /*38a60*/  HMMA.1688.F32.TF32 R48, R56.reuse, R42, R204 ;  /* 0x0000002a3830723c */ /* 0x040fe600000810cc */
[----:B------:R-:W4:Y:S04]  /*38a70*/  LDL.LU R170, [R1+0x2a8] ;  /* 0x0002a80001aa7983 */ /* 0x000f280000300800 */
[----:B------:R-:W4:Y:S01]  /*38a80*/  LDL.LU R171, [R1+0x2ac] ;  /* 0x0002ac0001ab7983 */ /* 0x000f220000300800 */
[C---:B------:R-:W-:Y:S03]  /*38a90*/  HMMA.1688.F32.TF32 R64, R56.reuse, R38, R212 ;  /* 0x000000263840723c */ /* 0x040fe600000810d4 */
[----:B------:R-:W-:Y:S04]  /*38aa0*/  LDS R70, [R3+0x6480] ;  /* 0x0064800003467984 */ /* 0x000fe80000000800 */
[----:B------:R-:W-:Y:S04]  /*38ab0*/  STL.64 [R1+0xa80], R60 ;  /* 0x000a803c01007387 */ /* 0x000fe80000100a00 */
[----:B------:R1:W-:Y:S04]  /*38ac0*/  STL.64 [R1+0xa88], R62 ;  /* 0x000a883e01007387 */ /* 0x0003e80000100a00 */
[----:B------:R-:W-:Y:S04]  /*38ad0*/  STL.64 [R1+0xf30], R48 ;  /* 0x000f303001007387 */ /* 0x000fe80000100a00 */
[----:B------:R1:W-:Y:S02]  /*38ae0*/  STL.64 [R1+0xf38], R50 ;  /* 0x000f383201007387 */ /* 0x0003e40000100a00 */
[C---:B-1----:R-:W-:Y:S02]  /*38af0*/  HMMA.1688.F32.TF32 R60, R56.reuse, R34, R216 ;  /* 0x00000022383c723c */ /* 0x042fe400000810d8 */
[----:B------:R-:W-:Y:S04]  /*38b00*/  LDS R69, [R240+0x4480] ;  /* 0x00448000f0457984 */ /* 0x000fe80000000800 */
[----:B------:R-:W-:Y:S02]  /*38b10*/  LDS R71, [R240+0x6480] ;  /* 0x00648000f0477984 */ /* 0x000fe40000000800 */
[----:B------:R-:W-:Y:S02]  /*38b20*/  HMMA.1688.F32.TF32 R48, R56, R30, R224 ;  /* 0x0000001e3830723c */ /* 0x000fe400000810e0 */
[----:B------:R-:W-:Y:S04]  /*38b30*/  STL.64 [R1+0xf20], R64 ;  /* 0x000f204001007387 */ /* 0x000fe80000100a00 */
[----:B------:R-:W-:Y:S04]  /*38b40*/  STL.64 [R1+0xf28], R66 ;  /* 0x000f284201007387 */ /* 0x000fe80000100a00 */
[----:B------:R-:W4:Y:S04]  /*38b50*/  LDL.LU R244, [R1+0xfb0] ;  /* 0x000fb00001f47983 */ /* 0x000f280000300800 */
[----:B------:R-:W-:Y:S04]  /*38b60*/  LDS R56, [R3+0x4400] ;  /* 0x0044000003387984 */ /* 0x000fe80000000800 */
[----:B------:R-:W-:Y:S04]  /*38b70*/  STL.64 [R1+0xf10], R60 ;  /* 0x000f103c01007387 */ /* 0x000fe80000100a00 */
[----:B------:R-:W-:Y:S04]  /*38b80*/  STL.64 [R1+0xf18], R62 ;  /* 0x000f183e01007387 */ /* 0x000fe80000100a00 */
[----:B------:R-:W-:Y:S04]  /*38b90*/  STL.64 [R1+0xf00], R48 ;  /* 0x000f003001007387 */ /* 0x000fe80000100a00 */
[----:B------:R3:W-:Y:S04]  /*38ba0*/  STL.64 [R1+0xf08], R50 ;  /* 0x000f083201007387 */ /* 0x0007e80000100a00 */
[----:B------:R-:W4:Y:S04]  /*38bb0*/  LDL.LU R245, [R1+0xfb4] ;  /* 0x000fb40001f57983 */ /* 0x000f280000300800 */
[----:B------:R-:W4:Y:S04]  /*38bc0*/  LDL.LU R246, [R1+0xfb8] ;  /* 0x000fb80001f67983 */ /* 0x000f280000300800 */
[----:B------:R-:W4:Y:S04]  /*38bd0*/  LDL.LU R247, [R1+0xfbc] ;  /* 0x000fbc0001f77983 */ /* 0x000f280000300800 */
[----:B------:R-:W4:Y:S04]  /*38be0*/  LDL.LU R184, [R1+0xe30] ;  /* 0x000e300001b87983 */ /* 0x000f280000300800 */
[----:B------:R-:W4:Y:S04]  /*38bf0*/  LDL.LU R185, [R1+0xe34] ;  /* 0x000e340001b97983 */ /* 0x000f280000300800 */
[----:B------:R-:W4:Y:S04]  /*38c00*/  LDL.LU R186, [R1+0xe38] ;  /* 0x000e380001ba7983 */ /* 0x000f280000300800 */
[----:B------:R-:W4:Y:S04]  /*38c10*/  LDL.LU R187, [R1+0xe3c] ;  /* 0x000e3c0001bb7983 */ /* 0x000f280000300800 */
[----:B------:R-:W-:Y:S04]  /*38c20*/  LDS R58, [R3+0x6400] ;  /* 0x00640000033a7984 */ /* 0x000fe80000000800 */
[----:B------:R-:W-:Y:S04]  /*38c30*/  LDS R57, [R240+0x4400] ;  /* 0x00440000f0397984 */ /* 0x000fe80000000800 */
[----:B------:R-:W1:Y:S01]  /*38c40*/  LDS R59, [R240+0x6400] ;  /* 0x00640000f03b7984 */ /* 0x000e620000000800 */
[C---:B--2---:R-:W-:Y:S08]  /*38c50*/  HMMA.1688.F32.TF32 R248, R52.reuse, R46, R116 ;  /* 0x0000002e34f8723c */ /* 0x044ff00000081074 */
[C---:B---3--:R-:W-:Y:S11]  /*38c60*/  HMMA.1688.F32.TF32 R48, R52.reuse, R74, R120 ;  /* 0x0000004a3430723c */ /* 0x048ff60000081078 */
[----:B------:R-:W-:Y:S04]  /*38c70*/  @!UPT UIADD3 URZ, URZ, URZ, URZ ;  /* 0x0000003f3f3ff290 */ /* 0x000fe8000fffe03f */
[----:B------:R-:W-:Y:S04]  /*38c80*/  STL.64 [R1+0x2eb0], R250 ;  /* 0x002eb0fa01007387 */ /* 0x000fe80000100a00 */
[----:B------:R-:W-:Y:S01]  /*38c90*/  STL.64 [R1+0x2ea8], R248 ;  /* 0x002ea8f801007387 */ /* 0x000fe20000100a00 */
[----:B----4-:R-:W-:Y:S03]  /*38ca0*/  HMMA.1688.F32.TF32 R60, R52, R162, R112 ;  /* 0x000000a2343c723c */ /* 0x010fe60000081070 */
[----:B------:R-:W-:Y:S01]  /*38cb0*/  STL [R1+0x70], R48 ;  /* 0x0000703001007387 */ /* 0x000fe20000100800 */
[----:B------:R-:W-:-:S03]  /*38cc0*/  IMAD.MOV.U32 R252, RZ, RZ, R49 ;  /* 0x000000fffffc7224 */ /* 0x000fc600078e0031 */
[----:B------:R2:W-:Y:S02]  /*38cd0*/  STL.64 [R1+0x78], R50 ;  /* 0x0000783201007387 */ /* 0x0005e40000100a00 */
[C---:B--2---:R-:W-:Y:S11]  /*38ce0*/  HMMA.1688.F32.TF32 R48, R52.reuse, R10, R108 ;  /* 0x0000000a3430723c */ /* 0x044ff6000008106c */
[----:B------:R-:W-:Y:S03]  /*38cf0*/  @!UPT UIADD3 URZ, URZ, URZ, URZ ;  /* 0x0000003f3f3ff290 */ /* 0x000fe6000fffe03f */
[----:B------:R-:W-:Y:S04]  /*38d00*/  STL.64 [R1+0x60], R60 ;  /* 0x0000603c01007387 */ /* 0x000fe80000100a00 */
[----:B------:R2:W-:Y:S01]  /*38d10*/  STL.64 [R1+0x68], R62 ;  /* 0x0000683e01007387 */ /* 0x0005e20000100a00 */
[C---:B------:R-:W-:Y:S08]  /*38d20*/  HMMA.1688.F32.TF32 R64, R52.reuse, R6, R100 ;  /* 0x000000063440723c */ /* 0x040ff00000081064 */
[C---:B--2---:R-:W-:Y:S01]  /*38d30*/  HMMA.1688.F32.TF32 R60, R52.reuse, R18, R76 ;  /* 0x00000012343c723c */ /* 0x044fe2000008104c */
[----:B------:R-:W-:Y:S04]  /*38d40*/  STL.64 [R1+0x80], R48 ;  /* 0x0000803001007387 */ /* 0x000fe80000100a00 */
[----:B------:R2:W-:Y:S03]  /*38d50*/  STL.64 [R1+0x88], R50 ;  /* 0x0000883201007387 */ /* 0x0005e60000100a00 */
[C---:B--2---:R-:W-:Y:S07]  /*38d60*/  HMMA.1688.F32.TF32 R48, R52.reuse, R14, R104 ;  /* 0x0000000e3430723c */ /* 0x044fee0000081068 */
[----:B------:R-:W-:Y:S04]  /*38d70*/  STL.64 [R1+0xe0], R64 ;  /* 0x0000e04001007387 */ /* 0x000fe80000100a00 */
[----:B------:R2:W-:Y:S04]  /*38d80*/  STL.64 [R1+0xe8], R66 ;  /* 0x0000e84201007387 */ /* 0x0005e80000100a00 */
[----:B------:R-:W-:Y:S04]  /*38d90*/  STL.64 [R1+0x110], R60 ;  /* 0x0001103c01007387 */ /* 0x000fe80000100a00 */
[----:B------:R3:W-:Y:S01]  /*38da0*/  STL.64 [R1+0x118], R62 ;  /* 0x0001183e01007387 */ /* 0x0007e20000100a00 */
[C---:B--2---:R-:W-:Y:S03]  /*38db0*/  HMMA.1688.F32.TF32 R64, R52.reuse, R26, R96 ;  /* 0x0000001a3440723c */ /* 0x044fe60000081060 */
[----:B------:R-:W-:Y:S05]  /*38dc0*/  STL.64 [R1+0x470], R48 ;  /* 0x0004703001007387 */ /* 0x000fea0000100a00 */
[C---:B---3--:R-:W-:Y:S01]  /*38dd0*/  HMMA.1688.F32.TF32 R60, R52.reuse, R22, R92 ;  /* 0x00000016343c723c */ /* 0x048fe2000008105c */
[----:B------:R2:W-:Y:S07]  /*38de0*/  STL.64 [R1+0x478], R50 ;  /* 0x0004783201007387 */ /* 0x0005ee0000100a00 */
        /* <DEDUP_REMOVED lines=18> */
[----:B--2---:R-:W-:Y:S07]  /*38f10*/  HMMA.1688.F32.TF32 R48, R52, R30, R192 ;  /* 0x0000001e3430723c */ /* 0x004fee00000810c0 */
[----:B------:R-:W-:Y:S04]  /*38f20*/  STL.64 [R1+0xdd0], R64 ;  /* 0x000dd04001007387 */ /* 0x000fe80000100a00 */
[----:B------:R-:W-:Y:S04]  /*38f30*/  STL.64 [R1+0xdd8], R66 ;  /* 0x000dd84201007387 */ /* 0x000fe80000100a00 */
[----:B------:R-:W-:Y:S04]  /*38f40*/  STL.64 [R1+0xdb0], R60 ;  /* 0x000db03c01007387 */ /* 0x000fe80000100a00 */
[----:B------:R-:W-:Y:S04]  /*38f50*/  STL.64 [R1+0xdb8], R62 ;  /* 0x000db83e01007387 */ /* 0x000fe80000100a00 */
[----:B------:R-:W-:Y:S04]  /*38f60*/  STL.64 [R1+0xda0], R48 ;  /* 0x000da03001007387 */ /* 0x000fe80000100a00 */
[----:B------:R1:W-:Y:S02]  /*38f70*/  STL.64 [R1+0xda8], R50 ;  /* 0x000da83201007387 */ /* 0x0003e40000100a00 */
[C---:B-1----:R-:W-:Y:S11]  /*38f80*/  HMMA.1688.F32.TF32 R48, R56.reuse, R46, R244 ;  /* 0x0000002e3830723c */ /* 0x042ff600000810f4 */
[----:B------:R-:W-:Y:S11]  /*38f90*/  @!UPT UIADD3 URZ, URZ, URZ, URZ ;  /* 0x0000003f3f3ff290 */ /* 0x000ff6000fffe03f */
[----:B------:R-:W-:Y:S01]  /*38fa0*/  @!UPT UIADD3 URZ, URZ, URZ, URZ ;  /* 0x0000003f3f3ff290 */ /* 0x000fe2000fffe03f */
[----:B------:R-:W-:Y:S04]  /*38fb0*/  STL.64 [R1+0x2ec0], R50 ;  /* 0x002ec03201007387 */ /* 0x000fe80000100a00 */
[----:B------:R1:W-:Y:S04]  /*38fc0*/  STL.64 [R1+0x2eb8], R48 ;  /* 0x002eb83001007387 */ /* 0x0003e80000100a00 */
        /* <DEDUP_REMOVED lines=24> */
[----:B------:R-:W1:Y:S04]  /*39150*/  LDL.LU R128, [R1+0x420] ;  /* 0x0004200001807983 */ /* 0x000e680000300800 */
[----:B------:R-:W1:Y:S04]  /*39160*/  LDL.LU R129, [R1+0x424] ;  /* 0x0004240001817983 */ /* 0x000e680000300800 */
[----:B------:R-:W1:Y:S04]  /*39170*/  LDL.LU R130, [R1+0x428] ;  /* 0x0004280001827983 */ /* 0x000e680000300800 */
[----:B------:R-:W1:Y:S04]  /*39180*/  LDL.LU R131, [R1+0x42c] ;  /* 0x00042c0001837983 */ /* 0x000e680000300800 */
        /* <DEDUP_REMOVED lines=36> */
[C---:B------:R-:W-:Y:S11]  /*393d0*/  HMMA.1688.F32.TF32 R184, R56.reuse, R74, R184 ;  /* 0x0000004a38b8723c */ /* 0x040ff600000810b8 */
[----:B------:R-:W-:Y:S11]  /*393e0*/  @!UPT UIADD3 URZ, URZ, URZ, URZ ;  /* 0x0000003f3f3ff290 */ /* 0x000ff6000fffe03f */
[----:B------:R-:W-:Y:S01]  /*393f0*/  @!UPT UIADD3 URZ, URZ, URZ, URZ ;  /* 0x0000003f3f3ff290 */ /* 0x000fe2000fffe03f */
[----:B------:R-:W-:Y:S04]  /*39400*/  STL.64 [R1+0x2ed0], R186 ;  /* 0x002ed0ba01007387 */ /* 0x000fe80000100a00 */
[----:B------:R-:W-:Y:S01]  /*39410*/  STL.64 [R1+0x2ec8], R184 ;  /* 0x002ec8b801007387 */ /* 0x000fe20000100a00 */
[C---:B--2---:R-:W-:Y:S08]  /*39420*/  HMMA.1688.F32.TF32 R60, R56.reuse, R26, R124 ;  /* 0x0000001a383c723c */ /* 0x044ff0000008107c */
[C---:B-1----:R-:W-:Y:S08]  /*39430*/  HMMA.1688.F32.TF32 R48, R56.reuse, R14, R128 ;  /* 0x0000000e3830723c */ /* 0x042ff00000081080 */
[C---:B---3--:R-:W-:Y:S08]  /*39440*/  HMMA.1688.F32.TF32 R52, R56.reuse, R162, R164 ;  /* 0x000000a23834723c */ /* 0x048ff000000810a4 */
[C---:B------:R-:W-:Y:S08]  /*39450*/  HMMA.1688.F32.TF32 R244, R56.reuse, R10, R244 ;  /* 0x0000000a38f4723c */ /* 0x040ff000000810f4 */
[C---:B----4-:R-:W-:Y:S07]  /*39460*/  HMMA.1688.F32.TF32 R236, R56.reuse, R6, R236 ;  /* 0x0000000638ec723c */ /* 0x050fee00000810ec */
[----:B------:R-:W-:Y:S04]  /*39470*/  STL.64 [R1+0x2ee0], R54 ;  /* 0x002ee03601007387 */ /* 0x000fe80000100a00 */
[----:B------:R1:W-:Y:S02]  /*39480*/  STL.64 [R1+0x2ed8], R52 ;  /* 0x002ed83401007387 */ /* 0x0003e40000100a00 */
[C---:B-1----:R-:W-:Y:S02]  /*39490*/  HMMA.1688.F32.TF32 R52, R56.reuse, R18, R136 ;  /* 0x000000123834723c */ /* 0x042fe40000081088 */
[----:B------:R-:W-:Y:S04]  /*394a0*/  STL.64 [R1+0x2ef0], R246 ;  /* 0x002ef0f601007387 */ /* 0x000fe80000100a00 */
[----:B------:R-:W-:Y:S04]  /*394b0*/  STL.64 [R1+0x2ee8], R244 ;  /* 0x002ee8f401007387 */ /* 0x000fe80000100a00 */
[----:B------:R-:W-:Y:S04]  /*394c0*/  STL.64 [R1+0x2f00], R238 ;  /* 0x002f00ee01007387 */ /* 0x000fe80000100a00 */
[----:B------:R-:W-:Y:S09]  /*394d0*/  STL.64 [R1+0x2ef8], R236 ;  /* 0x002ef8ec01007387 */ /* 0x000ff20000100a00 */
[----:B------:R-:W-:Y:S04]  /*394e0*/  STL.64 [R1+0x90], R52 ;  /* 0x0000903401007387 */ /* 0x000fe80000100a00 */
[----:B------:R1:W-:Y:S04]  /*394f0*/  STL.64 [R1+0x98], R54 ;  /* 0x0000983601007387 */ /* 0x0003e80000100a00 */
[----:B------:R-:W-:Y:S04]  /*39500*/  STL.64 [R1+0x400], R48 ;  /* 0x0004003001007387 */ /* 0x000fe80000100a00 */
[----:B------:R2:W-:Y:S01]  /*39510*/  STL.64 [R1+0x408], R50 ;  /* 0x0004083201007387 */ /* 0x0005e20000100a00 */
[C---:B-1----:R-:W-:Y:S03]  /*39520*/  HMMA.1688.F32.TF32 R52, R56.reuse, R22, R116 ;  /* 0x000000163834723c */ /* 0x042fe60000081074 */
[----:B------:R-:W-:Y:S04]  /*39530*/  STL.64 [R1+0x420], R60 ;  /* 0x0004203c01007387 */ /* 0x000fe80000100a00 */
[----:B------:R1:W-:Y:S01]  /*39540*/  STL.64 [R1+0x428], R62 ;  /* 0x0004283e01007387 */ /* 0x0003e20000100a00 */
[C---:B--2---:R-:W-:Y:S08]  /*39550*/  HMMA.1688.F32.TF32 R48, R56.reuse, R90, R120 ;  /* 0x0000005a3830723c */ /* 0x044ff00000081078 */
[C---:B-1----:R-:W-:Y:S07]  /*39560*/  HMMA.1688.F32.TF32 R60, R56.reuse, R86, R112 ;  /* 0x00000056383c723c */ /* 0x042fee0000081070 */
        /* <DEDUP_REMOVED lines=16> */
[----:B--2---:R-:W-:Y:S03]  /*39670*/  HMMA.1688.F32.TF32 R48, R56, R30, R188 ;  /* 0x0000001e3830723c */ /* 0x004fe600000810bc */
[----:B------:R-:W-:Y:S04]  /*39680*/  LDS R96, [R3+0x4500] ;  /* 0x0045000003607984 */ /* 0x000fe80000000800 */
[----:B------:R-:W-:Y:S01]  /*39690*/  LDS R98, [R3+0x6500] ;  /* 0x0065000003627984 */ /* 0x000fe20000000800 */
[C---:B------:R-:W-:Y:S03]  /*396a0*/  HMMA.1688.F32.TF32 R56, R68.reuse, R46, R104 ;  /* 0x0000002e4438723c */ /* 0x040fe60000081068 */
[----:B------:R-:W-:Y:S04]  /*396b0*/  LDS R97, [R240+0x4500] ;  /* 0x00450000f0617984 */ /* 0x000fe80000000800 */
[----:B------:R-:W2:Y:S01]  /*396c0*/  LDS R99, [R240+0x6500] ;  /* 0x00650000f0637984 */ /* 0x000ea20000000800 */
[C---:B-1----:R-:W-:Y:S03]  /*396d0*/  HMMA.1688.F32.TF32 R60, R68.reuse, R74, R92 ;  /* 0x0000004a443c723c */ /* 0x042fe6000008105c */
[----:B------:R-:W-:Y:S04]  /*396e0*/  STL.64 [R1+0xc60], R52 ;  /* 0x000c603401007387 */ /* 0x000fe80000100a00 */
[----:B------:R-:W-:Y:S04]  /*396f0*/  STL.64 [R1+0xc68], R54 ;  /* 0x000c683601007387 */ /* 0x000fe80000100a00 */
[----:B------:R-:W-:Y:S04]  /*39700*/  STL.64 [R1+0xc50], R48 ;  /* 0x000c503001007387 */ /* 0x000fe80000100a00 */
[----:B------:R1:W-:Y:S04]  /*39710*/  STL.64 [R1+0xc58], R50 ;  /* 0x000c583201007387 */ /* 0x0003e80000100a00 */
[----:B------:R-:W-:Y:S04]  /*39720*/  STL.64 [R1+0x2f10], R58 ;  /* 0x002f103a01007387 */ /* 0x000fe80000100a00 */
[----:B------:R3:W-:Y:S04]  /*39730*/  STL.64 [R1+0x2f08], R56 ;  /* 0x002f083801007387 */ /* 0x0007e80000100a00 */
[----:B------:R-:W-:Y:S04]  /*39740*/  STL.64 [R1+0x2f48], R62 ;  /* 0x002f483e01007387 */ /* 0x000fe80000100a00 */
[----:B------:R-:W-:Y:S04]  /*39750*/  STL.64 [R1+0x2f40], R60 ;  /* 0x002f403c01007387 */ /* 0x000fe80000100a00 */
        /* <DEDUP_REMOVED lines=64> */
[-C--:B------:R-:W-:Y:S03]  /*39b60*/  HMMA.1688.F32.TF32 R64, R68, R162.reuse, R168 ;  /* 0x000000a24440723c */ /* 0x080fe600000810a8 */
[----:B------:R-:W4:Y:S04]  /*39b70*/  LDL.LU R168, [R1+0xeb0] ;  /* 0x000eb00001a87983 */ /* 0x000f280000300800 */
[----:B------:R-:W4:Y:S04]  /*39b80*/  LDL.LU R169, [R1+0xeb4] ;  /* 0x000eb40001a97983 */ /* 0x000f280000300800 */
[----:B------:R-:W4:Y:S04]  /*39b90*/  LDL.LU R170, [R1+0xeb8] ;  /* 0x000eb80001aa7983 */ /* 0x000f280000300800 */
[----:B------:R-:W4:Y:S08]  /*39ba0*/  LDL.LU R171, [R1+0xebc] ;  /* 0x000ebc0001ab7983 */ /* 0x000f300000300800 */
[----:B------:R-:W-:Y:S04]  /*39bb0*/  STL.64 [R1+0x2f58], R66 ;  /* 0x002f584201007387 */ /* 0x000fe80000100a00 */
[----:B------:R-:W-:Y:S01]  /*39bc0*/  STL.64 [R1+0x2f50], R64 ;  /* 0x002f504001007387 */ /* 0x000fe20000100a00 */
[----:B--2---:R-:W-:Y:S08]  /*39bd0*/  HMMA.1688.F32.TF32 R92, R96, R162, R92 ;  /* 0x000000a2605c723c */ /* 0x004ff0000008105c */
[C---:B-1----:R-:W-:Y:S08]  /*39be0*/  HMMA.1688.F32.TF32 R48, R68.reuse, R14, R132 ;  /* 0x0000000e4430723c */ /* 0x042ff00000081084 */
[C---:B---3--:R-:W-:Y:S08]  /*39bf0*/  HMMA.1688.F32.TF32 R228, R68.reuse, R6, R144 ;  /* 0x0000000644e4723c */ /* 0x048ff00000081090 */
[C---:B----4-:R-:W-:Y:S08]  /*39c00*/  HMMA.1688.F32.TF32 R232, R68.reuse, R10, R152 ;  /* 0x0000000a44e8723c */ /* 0x050ff00000081098 */
[C---:B------:R-:W-:Y:S11]  /*39c10*/  HMMA.1688.F32.TF32 R52, R68.reuse, R18, R140 ;  /* 0x000000124434723c */ /* 0x040ff6000008108c */
[----:B------:R-:W-:Y:S04]  /*39c20*/  @!UPT UIADD3 URZ, URZ, URZ, URZ ;  /* 0x0000003f3f3ff290 */ /* 0x000fe8000fffe03f */
[----:B------:R-:W-:Y:S04]  /*39c30*/  STL.64 [R1+0x2f68], R234 ;  /* 0x002f68ea01007387 */ /* 0x000fe80000100a00 */
[----:B------:R-:W-:Y:S04]  /*39c40*/  STL.64 [R1+0x2f60], R232 ;  /* 0x002f60e801007387 */ /* 0x000fe80000100a00 */
        /* <DEDUP_REMOVED lines=10> */
[----:B------:R1:W-:Y:S10]  /*39cf0*/  STL.64 [R1+0x2a8], R58 ;  /* 0x0002a83a01007387 */ /* 0x0003f40000100a00 */
[----:B------:R-:W-:Y:S01]  /*39d00*/  STL.64 [R1+0x3e0], R52 ;  /* 0x0003e03401007387 */ /* 0x000fe20000100a00 */
[C---:B-1----:R-:W-:Y:S03]  /*39d10*/  HMMA.1688.F32.TF32 R56, R68.reuse, R86, R124 ;  /* 0x000000564438723c */ /* 0x042fe6000008107c */
[----:B------:R1:W-:Y:S04]  /*39d20*/  STL.64 [R1+0x3e8], R54 ;  /* 0x0003e83601007387 */ /* 0x0003e80000100a00 */
[----:B------:R-:W-:Y:S04]  /*39d30*/  STL.64 [R1+0x440], R48 ;  /* 0x0004403001007387 */ /* 0x000fe80000100a00 */
[----:B------:R2:W-:Y:S01]  /*39d40*/  STL.64 [R1+0x448], R50 ;  /* 0x0004483201007387 */ /* 0x0005e20000100a00 */
[C---:B-1----:R-:W-:Y:S08]  /*39d50*/  HMMA.1688.F32.TF32 R52, R68.reuse, R82, R116 ;  /* 0x000000524434723c */ /* 0x042ff00000081074 */
[C---:B--2---:R-:W-:Y:S03]  /*39d60*/  HMMA.1688.F32.TF32 R48, R68.reuse, R42, R120 ;  /* 0x0000002a4430723c */ /* 0x044fe60000081078 */
[----:B------:R-:W-:Y:S04]  /*39d70*/  STL.64 [R1+0x480], R56 ;  /* 0x0004803801007387 */ /* 0x000fe80000100a00 */
[----:B------:R1:W-:Y:S08]  /*39d80*/  STL.64 [R1+0x488], R58 ;  /* 0x0004883a01007387 */ /* 0x0003f00000100a00 */
[----:B------:R-:W-:Y:S01]  /*39d90*/  STL.64 [R1+0x4e0], R52 ;  /* 0x0004e03401007387 */ /* 0x000fe20000100a00 */
[C---:B-1----:R-:W-:Y:S03]  /*39da0*/  HMMA.1688.F32.TF32 R56, R68.reuse, R38, R112 ;  /* 0x000000264438723c */ /* 0x042fe60000081070 */
[----:B------:R1:W-:Y:S04]  /*39db0*/  STL.64 [R1+0x4e8], R54 ;  /* 0x0004e83601007387 */ /* 0x0003e80000100a00 */
[----:B------:R-:W-:Y:S04]  /*39dc0*/  STL.64 [R1+0xac0], R48 ;  /* 0x000ac03001007387 */ /* 0x000fe80000100a00 */
[----:B------:R2:W-:Y:S01]  /*39dd0*/  STL.64 [R1+0xac8], R50 ;  /* 0x000ac83201007387 */ /* 0x0005e20000100a00 */
[----:B-1----:R-:W-:Y:S08]  /*39de0*/  HMMA.1688.F32.TF32 R52, R68, R34, R108 ;  /* 0x000000224434723c */ /* 0x002ff0000008106c */
[----:B------:R-:W-:Y:S08]  /*39df0*/  HMMA.1688.F32.TF32 R224, R96, R10, R168 ;  /* 0x0000000a60e0723c */ /* 0x000ff000000810a8 */
[----:B--2---:R-:W-:Y:S01]  /*39e00*/  HMMA.1688.F32.TF32 R48, R68, R30, R100 ;  /* 0x0000001e4430723c */ /* 0x004fe20000081064 */
[----:B------:R-:W-:Y:S01]  /*39e10*/  STL.64 [R1+0xab0], R56 ;  /* 0x000ab03801007387 */ /* 0x000fe20000100a00 */
[----:B------:R-:W-:Y:S01]  /*39e20*/  IMAD.MOV.U32 R112, RZ, RZ, R180 ;  /* 0x000000ffff707224 */ /* 0x000fe200078e00b4 */
[----:B------:R-:W-:Y:S01]  /*39e30*/  MOV R114, R182 ;  /* 0x000000b600727202 */ /* 0x000fe20000000f00 */
[----:B------:R-:W-:Y:S01]  /*39e40*/  IMAD.MOV.U32 R113, RZ, RZ, R181 ;  /* 0x000000ffff717224 */ /* 0x000fe200078e00b5 */
[----:B------:R-:W-:Y:S03]  /*39e50*/  LDS R108, [R3+0x4580] ;  /* 0x00458000036c7984 */ /* 0x000fe60000000800 */
[C---:B------:R-:W-:Y:S01]  /*39e60*/  HMMA.1688.F32.TF32 R68, R96.reuse, R46, R76 ;  /* 0x0000002e6044723c */ /* 0x040fe2000008104c */
[----:B------:R-:W-:Y:S01]  /*39e70*/  IMAD.MOV.U32 R115, RZ, RZ, R183 ;  /* 0x000000ffff737224 */ /* 0x000fe200078e00b7 */
[----:B------:R-:W-:Y:S04]  /*39e80*/  LDS R110, [R3+0x6580] ;  /* 0x00658000036e7984 */ /* 0x000fe80000000800 */
[----:B------:R-:W-:Y:S02]  /*39e90*/  LDS R109, [R240+0x4580] ;  /* 0x00458000f06d7984 */ /* 0x000fe40000000800 */
[C---:B------:R-:W-:Y:S02]  /*39ea0*/  HMMA.1688.F32.TF32 R76, R96.reuse, R74, R104 ;  /* 0x0000004a604c723c */ /* 0x040fe40000081068 */
[----:B------:R-:W-:Y:S04]  /*39eb0*/  STL.64 [R1+0xab8], R58 ;  /* 0x000ab83a01007387 */ /* 0x000fe80000100a00 */
[----:B------:R-:W-:Y:S04]  /*39ec0*/  STL.64 [R1+0xaa0], R52 ;  /* 0x000aa03401007387 */ /* 0x000fe80000100a00 */
[----:B------:R-:W-:Y:S04]  /*39ed0*/  STL.64 [R1+0xaa8], R54 ;  /* 0x000aa83601007387 */ /* 0x000fe80000100a00 */
[----:B------:R-:W-:Y:S04]  /*39ee0*/  STL.64 [R1+0xa70], R48 ;  /* 0x000a703001007387 */ /* 0x000fe80000100a00 */
[----:B------:R1:W-:Y:S04]  /*39ef0*/  STL.64 [R1+0xa78], R50 ;  /* 0x000a783201007387 */ /* 0x0003e80000100a00 */
[----:B------:R-:W-:Y:S04]  /*39f00*/  STL.64 [R1+0x2f88], R70 ;  /* 0x002f884601007387 */ /* 0x000fe80000100a00 */
[----:B------:R-:W-:Y:S04]  /*39f10*/  STL.64 [R1+0x2f80], R68 ;  /* 0x002f804401007387 */ /* 0x000fe80000100a00 */
[----:B------:R-:W-:Y:S04]  /*39f20*/  STL.64 [R1+0x2f98], R78 ;  /* 0x002f984e01007387 */ /* 0x000fe80000100a00 */
[----:B------:R-:W-:Y:S04]  /*39f30*/  STL.64 [R1+0x2f90], R76 ;  /* 0x002f904c01007387 */ /* 0x000fe80000100a00 */
[----:B------:R-:W-:Y:S04]  /*39f40*/  STL.64 [R1+0x2fa8], R94 ;  /* 0x002fa85e01007387 */ /* 0x000fe80000100a00 */
[----:B------:R-:W-:Y:S04]  /*39f50*/  STL.64 [R1+0x2fa0], R92 ;  /* 0x002fa05c01007387 */ /* 0x000fe80000100a00 */
        /* <DEDUP_REMOVED lines=100> */
[----:B------:R-:W-:Y:S04]  /*3a5a0*/  STL.64 [R1+0x2fb8], R226 ;  /* 0x002fb8e201007387 */ /* 0x000fe80000100a00 */
[----:B------:R-:W-:Y:S04]  /*3a5b0*/  STL.64 [R1+0x2fb0], R224 ;  /* 0x002fb0e001007387 */ /* 0x000fe80000100a00 */
[----:B------:R-:W1:Y:S02]  /*3a5c0*/  LDS R111, [R240+0x6580] ;  /* 0x00658000f06f7984 */ /* 0x000e640000000800 */
[C---:B-1----:R-:W-:Y:S08]  /*3a5d0*/  HMMA.1688.F32.TF32 R48, R96.reuse, R14, R196 ;  /* 0x0000000e6030723c */ /* 0x042ff000000810c4 */
[C---:B--2---:R-:W-:Y:S08]  /*3a5e0*/  HMMA.1688.F32.TF32 R52, R96.reuse, R18, R192 ;  /* 0x000000126034723c */ /* 0x044ff000000810c0 */
[C---:B------:R-:W-:Y:S11]  /*3a5f0*/  HMMA.1688.F32.TF32 R56, R96.reuse, R26, R248 ;  /* 0x0000001a6038723c */ /* 0x040ff600000810f8 */
[----:B------:R-:W-:Y:S04]  /*3a600*/  @!UPT UIADD3 URZ, URZ, URZ, URZ ;  /* 0x0000003f3f3ff290 */ /* 0x000fe8000fffe03f */
[----:B------:R-:W-:Y:S04]  /*3a610*/  STL.64 [R1+0x40], R52 ;  /* 0x0000403401007387 */ /* 0x000fe80000100a00 */
[----:B------:R3:W-:Y:S04]  /*3a620*/  STL.64 [R1+0x48], R54 ;  /* 0x0000483601007387 */ /* 0x0007e80000100a00 */
[----:B------:R-:W-:Y:S04]  /*3a630*/  STL.64 [R1+0x180], R48 ;  /* 0x0001803001007387 */ /* 0x000fe80000100a00 */
[----:B------:R1:W-:Y:S01]  /*3a640*/  STL.64 [R1+0x188], R50 ;  /* 0x0001883201007387 */ /* 0x0003e20000100a00 */
[C---:B---3--:R-:W-:Y:S08]  /*3a650*/  HMMA.1688.F32.TF32 R52, R96.reuse, R22, R216 ;  /* 0x000000166034723c */ /* 0x048ff000000810d8 */
[C---:B-1----:R-:W-:Y:S01]  /*3a660*/  HMMA.1688.F32.TF32 R48, R96.reuse, R90, R212 ;  /* 0x0000005a6030723c */ /* 0x042fe200000810d4 */
        /* <DEDUP_REMOVED lines=8> */
[C---:B----4-:R-:W-:Y:S03]  /*3a6f0*/  HMMA.1688.F32.TF32 R48, R96.reuse, R42, R208 ;  /* 0x0000002a6030723c */ /* 0x050fe600000810d0 */
[----:B------:R-:W-:Y:S04]  /*3a700*/  STL.64 [R1+0x3f0], R56 ;  /* 0x0003f03801007387 */ /* 0x000fe80000100a00 */
[----:B------:R1:W-:Y:S08]  /*3a710*/  STL.64 [R1+0x3f8], R58 ;  /* 0x0003f83a01007387 */ /* 0x0003f00000100a00 */
[----:B------:R-:W-:Y:S01]  /*3a720*/  STL.64 [R1+0x450], R52 ;  /* 0x0004503401007387 */ /* 0x000fe20000100a00 */
[C---:B-1----:R-:W-:Y:S03]  /*3a730*/  HMMA.1688.F32.TF32 R56, R96.reuse, R38, R200 ;  /* 0x000000266038723c */ /* 0x042fe600000810c8 */
[----:B------:R1:W-:Y:S04]  /*3a740*/  STL.64 [R1+0x458], R54 ;  /* 0x0004583601007387 */ /* 0x0003e80000100a00 */
[----:B------:R-:W-:Y:S04]  /*3a750*/  STL.64 [R1+0x980], R48 ;  /* 0x0009803001007387 */ /* 0x000fe80000100a00 */
[----:B------:R2:W-:Y:S01]  /*3a760*/  STL.64 [R1+0x988], R50 ;  /* 0x0009883201007387 */ /* 0x0005e20000100a00 */
[C---:B-1----:R-:W-:Y:S03]  /*3a770*/  HMMA.1688.F32.TF32 R52, R96.reuse, R34, R124 ;  /* 0x000000226034723c */ /* 0x042fe6000008107c */
[----:B------:R-:W-:Y:S04]  /*3a780*/  LDS R124, [R3+0x4600] ;  /* 0x00460000037c7984 */ /* 0x000fe80000000800 */
[----:B------:R-:W-:Y:S01]  /*3a790*/  LDS R126, [R3+0x6600] ;  /* 0x00660000037e7984 */ /* 0x000fe20000000800 */
[----:B--2---:R-:W-:Y:S03]  /*3a7a0*/  HMMA.1688.F32.TF32 R48, R96, R30, R180 ;  /* 0x0000001e6030723c */ /* 0x004fe600000810b4 */
[----:B------:R-:W-:Y:S04]  /*3a7b0*/  STL.64 [R1+0x970], R56 ;  /* 0x0009703801007387 */ /* 0x000fe80000100a00 */
[----:B------:R1:W-:Y:S01]  /*3a7c0*/  STL.64 [R1+0x978], R58 ;  /* 0x0009783a01007387 */ /* 0x0003e20000100a00 */
[C---:B------:R-:W-:Y:S03]  /*3a7d0*/  HMMA.1688.F32.TF32 R212, R108.reuse, R6, R144 ;  /* 0x000000066cd4723c */ /* 0x040fe60000081090 */
[----:B------:R-:W-:Y:S04]  /*3a7e0*/  LDS R125, [R240+0x4600] ;  /* 0x00460000f07d7984 */ /* 0x000fe80000000800 */
[----:B------:R-:W-:Y:S01]  /*3a7f0*/  STL.64 [R1+0x960], R52 ;  /* 0x0009603401007387 */ /* 0x000fe20000100a00 */
[C---:B-1----:R-:W-:Y:S03]  /*3a800*/  HMMA.1688.F32.TF32 R56, R108.reuse, R18, R140 ;  /* 0x000000126c38723c */ /* 0x042fe6000008108c */
[----:B------:R1:W-:Y:S04]  /*3a810*/  STL.64 [R1+0x968], R54 ;  /* 0x0009683601007387 */ /* 0x0003e80000100a00 */
[----:B------:R-:W2:Y:S04]  /*3a820*/  LDS R127, [R240+0x6600] ;  /* 0x00660000f07f7984 */ /* 0x000ea80000000800 */
[----:B------:R-:W-:Y:S01]  /*3a830*/  STL.64 [R1+0x850], R48 ;  /* 0x0008503001007387 */ /* 0x000fe20000100a00 */
[C---:B-1----:R-:W-:Y:S03]  /*3a840*/  HMMA.1688.F32.TF32 R52, R108.reuse, R14, R132 ;  /* 0x0000000e6c34723c */ /* 0x042fe60000081084 */
[----:B------:R1:W-:Y:S05]  /*3a850*/  STL.64 [R1+0x858], R50 ;  /* 0x0008583201007387 */ /* 0x0003ea0000100a00 */
[C---:B-1----:R-:W-:Y:S03]  /*3a860*/  HMMA.1688.F32.TF32 R48, R108.reuse, R26, R164 ;  /* 0x0000001a6c30723c */ /* 0x042fe600000810a4 */
[----:B------:R-:W-:Y:S04]  /*3a870*/  STL.64 [R1+0x30], R56 ;  /* 0x0000303801007387 */ /* 0x000fe80000100a00 */
[----:B------:R1:W-:Y:S08]  /*3a880*/  STL.64 [R1+0x38], R58 ;  /* 0x0000383a01007387 */ /* 0x0003f00000100a00 */
        /* <DEDUP_REMOVED lines=8> */
[----:B------:R1:W-:Y:S04]  /*3a910*/  STL.64 [R1+0x288], R58 ;  /* 0x0002883a01007387 */ /* 0x0003e80000100a00 */
[----:B------:R-:W-:Y:S04]  /*3a920*/  STL.64 [R1+0x320], R52 ;  /* 0x0003203401007387 */ /* 0x000fe80000100a00 */
[----:B------:R3:W-:Y:S01]  /*3a930*/  STL.64 [R1+0x328], R54 ;  /* 0x0003283601007387 */ /* 0x0007e20000100a00 */
[----:B-1----:R-:W-:Y:S01]  /*3a940*/  HMMA.1688.F32.TF32 R56, R108, R82, R120 ;  /* 0x000000526c38723c */ /* 0x002fe20000081078 */
[----:B------:R-:W-:Y:S01]  /*3a950*/  IMAD.MOV.U32 R164, RZ, RZ, R176 ;  /* 0x000000ffffa47224 */ /* 0x000fe200078e00b0 */
[----:B------:R-:W-:Y:S01]  /*3a960*/  MOV R166, R178 ;  /* 0x000000b200a67202 */ /* 0x000fe20000000f00 */
[----:B------:R-:W-:-:S02]  /*3a970*/  IMAD.MOV.U32 R165, RZ, RZ, R177 ;  /* 0x000000ffffa57224 */ /* 0x000fc400078e00b1 */
[----:B------:R-:W-:Y:S01]  /*3a980*/  IMAD.MOV.U32 R167, RZ, RZ, R179 ;  /* 0x000000ffffa77224 */ /* 0x000fe200078e00b3 */
[----:B------:R-:W-:Y:S02]  /*3a990*/  STL.64 [R1+0x360], R48 ;  /* 0x0003603001007387 */ /* 0x000fe40000100a00 */
[----:B---3--:R-:W-:Y:S02]  /*3a9a0*/  HMMA.1688.F32.TF32 R52, R108, R42, R112 ;  /* 0x0000002a6c34723c */ /* 0x008fe40000081070 */
[----:B------:R1:W-:Y:S06]  /*3a9b0*/  STL.64 [R1+0x368], R50 ;  /* 0x0003683201007387 */ /* 0x0003ec0000100a00 */
[----:B------:R-:W-:Y:S08]  /*3a9c0*/  HMMA.1688.F32.TF32 R220, R96, R6, R220 ;  /* 0x0000000660dc723c */ /* 0x000ff000000810dc */
[C---:B------:R-:W-:Y:S01]  /*3a9d0*/  HMMA.1688.F32.TF32 R216, R108.reuse, R10, R152 ;  /* 0x0000000a6cd8723c */ /* 0x040fe20000081098 */
[----:B------:R-:W-:Y:S01]  /*3a9e0*/  IMAD.MOV.U32 R129, RZ, RZ, R2 ;  /* 0x000000ffff817224 */ /* 0x000fe200078e0002 */
[----:B------:R-:W-:Y:S01]  /*3a9f0*/  MOV R131, R0 ;  /* 0x0000000000837202 */ /* 0x000fe20000000f00 */
[----:B------:R-:W-:Y:S01]  /*3aa00*/  IMAD.MOV.U32 R130, RZ, RZ, R242 ;  /* 0x000000ffff827224 */ /* 0x000fe200078e00f2 */
[----:B------:R-:W-:Y:S04]  /*3aa10*/  LDS R120, [R3+0x4680] ;  /* 0x0046800003787984 */ /* 0x000fe80000000800 */
[C---:B-1----:R-:W-:Y:S01]  /*3aa20*/  HMMA.1688.F32.TF32 R48, R108.reuse, R38, R168 ;  /* 0x000000266c30723c */ /* 0x042fe200000810a8 */
[----:B------:R-:W-:Y:S04]  /*3aa30*/  STL.64 [R1+0x3d0], R56 ;  /* 0x0003d03801007387 */ /* 0x000fe80000100a00 */
[----:B------:R-:W-:Y:S04]  /*3aa40*/  STL.64 [R1+0x3d8], R58 ;  /* 0x0003d83a01007387 */ /* 0x000fe80000100a00 */
[----:B------:R-:W2:Y:S04]  /*3aa50*/  LDL.LU R136, [R1+0x690] ;  /* 0x0006900001887983 */ /* 0x000ea80000300800 */
[----:B------:R-:W-:Y:S04]  /*3aa60*/  STL.64 [R1+0x7b0], R52 ;  /* 0x0007b03401007387 */ /* 0x000fe80000100a00 */
[----:B------:R1:W-:Y:S04]  /*3aa70*/  STL.64 [R1+0x7b8], R54 ;  /* 0x0007b83601007387 */ /* 0x0003e80000100a00 */
[----:B------:R-:W-:Y:S04]  /*3aa80*/  LDS R122, [R3+0x6680] ;  /* 0x00668000037a7984 */ /* 0x000fe80000000800 */
[----:B------:R-:W-:Y:S04]  /*3aa90*/  STL.64 [R1+0x680], R48 ;  /* 0x0006803001007387 */ /* 0x000fe80000100a00 */
[----:B------:R4:W-:Y:S04]  /*3aaa0*/  STL.64 [R1+0x688], R50 ;  /* 0x0006883201007387 */ /* 0x0009e80000100a00 */
[----:B------:R-:W2:Y:S04]  /*3aab0*/  LDL.LU R137, [R1+0x694] ;  /* 0x0006940001897983 */ /* 0x000ea80000300800 */
[----:B------:R-:W2:Y:S04]  /*3aac0*/  LDL.LU R138, [R1+0x698] ;  /* 0x00069800018a7983 */ /* 0x000ea80000300800 */
[----:B------:R-:W2:Y:S04]  /*3aad0*/  LDL.LU R139, [R1+0x69c] ;  /* 0x00069c00018b7983 */ /* 0x000ea80000300800 */
[----:B------:R-:W4:Y:S04]  /*3aae0*/  LDL.LU R176, [R1+0x303c] ;  /* 0x00303c0001b07983 */ /* 0x000f280000300800 */
[----:B------:R-:W4:Y:S04]  /*3aaf0*/  LDL.LU R177, [R1+0x3038] ;  /* 0x0030380001b17983 */ /* 0x000f280000300800 */
[----:B------:R-:W4:Y:S04]  /*3ab00*/  LDL.LU R178, [R1+0x3034] ;  /* 0x0030340001b27983 */ /* 0x000f280000300800 */
[----:B------:R-:W4:Y:S01]  /*3ab10*/  LDL.LU R179, [R1+0x3030] ;  /* 0x0030300001b37983 */ /* 0x000f220000300800 */
[C---:B------:R-:W-:Y:S03]  /*3ab20*/  HMMA.1688.F32.TF32 R96, R108.reuse, R46, R148 ;  /* 0x0000002e6c60723c */ /* 0x040fe60000081094 */
        /* <DEDUP_REMOVED lines=56> */
[----:B------:R-:W-:Y:S04]  /*3aeb0*/  LDS R121, [R240+0x4680] ;  /* 0x00468000f0797984 */ /* 0x000fe80000000800 */
[----:B------:R-:W1:Y:S02]  /*3aec0*/  LDS R123, [R240+0x6680] ;  /* 0x00668000f07b7984 */ /* 0x000e640000000800 */
[C---:B-1----:R-:W-:Y:S02]  /*3aed0*/  HMMA.1688.F32.TF32 R52, R108.reuse, R34, R168 ;  /* 0x000000226c34723c */ /* 0x042fe400000810a8 */
[----:B------:R-:W3:Y:S06]  /*3aee0*/  LDL.LU R168, [R1+0x14c0] ;  /* 0x0014c00001a87983 */ /* 0x000eec0000300800 */
[----:B----4-:R-:W-:Y:S11]  /*3aef0*/  HMMA.1688.F32.TF32 R48, R108, R30, R176 ;  /* 0x0000001e6c30723c */ /* 0x010ff600000810b0 */
[----:B------:R-:W-:Y:S04]  /*3af00*/  @!UPT UIADD3 URZ, URZ, URZ, URZ ;  /* 0x0000003f3f3ff290 */ /* 0x000fe8000fffe03f */
[----:B------:R-:W-:Y:S04]  /*3af10*/  STL.64 [R1+0x760], R52 ;  /* 0x0007603401007387 */ /* 0x000fe80000100a00 */
[----:B------:R2:W-:Y:S04]  /*3af20*/  STL.64 [R1+0x768], R54 ;  /* 0x0007683601007387 */ /* 0x0005e80000100a00 */
[----:B------:R-:W-:Y:S04]  /*3af30*/  STL.64 [R1+0x750], R48 ;  /* 0x0007503001007387 */ /* 0x000fe80000100a00 */
[----:B------:R1:W-:Y:S01]  /*3af40*/  STL.64 [R1+0x758], R50 ;  /* 0x0007583201007387 */ /* 0x0003e20000100a00 */
[C---:B--2---:R-:W-:Y:S08]  /*3af50*/  HMMA.1688.F32.TF32 R52, R124.reuse, R18, R156 ;  /* 0x000000127c34723c */ /* 0x044ff0000008109c */
[C---:B-1----:R-:W-:Y:S08]  /*3af60*/  HMMA.1688.F32.TF32 R48, R124.reuse, R14, R200 ;  /* 0x0000000e7c30723c */ /* 0x042ff000000810c8 */
[C---:B------:R-:W-:Y:S01]  /*3af70*/  HMMA.1688.F32.TF32 R56, R124.reuse, R26, R148 ;  /* 0x0000001a7c38723c */ /* 0x040fe20000081094 */
[----:B------:R-:W-:Y:S04]  /*3af80*/  LDS R148, [R3+0x4700] ;  /* 0x0047000003947984 */ /* 0x000fe80000000800 */
[----:B------:R-:W-:Y:S04]  /*3af90*/  LDS R150, [R3+0x6700] ;  /* 0x0067000003967984 */ /* 0x000fe80000000800 */
[----:B------:R-:W-:Y:S04]  /*3afa0*/  STL.64 [R1+0x20], R52 ;  /* 0x0000203401007387 */ /* 0x000fe80000100a00 */
[----:B------:R1:W-:Y:S04]  /*3afb0*/  STL.64 [R1+0x28], R54 ;  /* 0x0000283601007387 */ /* 0x0003e80000100a00 */
[----:B------:R-:W-:Y:S04]  /*3afc0*/  STL.64 [R1+0x160], R48 ;  /* 0x0001603001007387 */ /* 0x000fe80000100a00 */
[----:B------:R2:W-:Y:S01]  /*3afd0*/  STL.64 [R1+0x168], R50 ;  /* 0x0001683201007387 */ /* 0x0005e20000100a00 */
[C---:B-1----:R-:W-:Y:S03]  /*3afe0*/  HMMA.1688.F32.TF32 R52, R124.reuse, R22, R152 ;  /* 0x000000167c34723c */ /* 0x042fe60000081098 */
[----:B------:R-:W-:Y:S04]  /*3aff0*/  LDS R149, [R240+0x4700] ;  /* 0x00470000f0957984 */ /* 0x000fe80000000800 */
[----:B------:R-:W1:Y:S01]  /*3b000*/  LDS R151, [R240+0x6700] ;  /* 0x00670000f0977984 */ /* 0x000e620000000800 */
[----:B--2---:R-:W-:Y:S03]  /*3b010*/  HMMA.1688.F32.TF32 R48, R124, R90, R144 ;  /* 0x0000005a7c30723c */ /* 0x004fe60000081090 */
[----:B------:R-:W-:Y:S04]  /*3b020*/  STL.64 [R1+0x1e0], R56 ;  /* 0x0001e03801007387 */ /* 0x000fe80000100a00 */
[----:B------:R2:W-:Y:S01]  /*3b030*/  STL.64 [R1+0x1e8], R58 ;  /* 0x0001e83a01007387 */ /* 0x0005e20000100a00 */
[----:B------:R-:W-:Y:S03]  /*3b040*/  HMMA.1688.F32.TF32 R100, R108, R74, R100 ;  /* 0x0000004a6c64723c */ /* 0x000fe60000081064 */
[----:B------:R-:W-:Y:S04]  /*3b050*/  LDS R144, [R3+0x4780] ;  /* 0x0047800003907984 */ /* 0x000fe80000000800 */
[----:B------:R-:W-:Y:S04]  /*3b060*/  LDS R146, [R3+0x6780] ;  /* 0x0067800003927984 */ /* 0x000fe80000000800 */
[----:B------:R-:W-:Y:S04]  /*3b070*/  STL.64 [R1+0x270], R52 ;  /* 0x0002703401007387 */ /* 0x000fe80000100a00 */
[----:B------:R4:W-:Y:S01]  /*3b080*/  STL.64 [R1+0x278], R54 ;  /* 0x0002783601007387 */ /* 0x0009e20000100a00 */
[C---:B--2---:R-:W-:Y:S03]  /*3b090*/  HMMA.1688.F32.TF32 R56, R124.reuse, R86, R140 ;  /* 0x000000567c38723c */ /* 0x044fe6000008108c */
[----:B------:R2:W-:Y:S04]  /*3b0a0*/  STL [R1+0x310], R48 ;  /* 0x0003103001007387 */ /* 0x0005e80000100800 */
[----:B------:R-:W-:Y:S01]  /*3b0b0*/  LDS R145, [R240+0x4780] ;  /* 0x00478000f0917984 */ /* 0x000fe20000000800 */
[----:B------:R-:W-:Y:S01]  /*3b0c0*/  IMAD.MOV.U32 R170, RZ, RZ, R2 ;  /* 0x000000ffffaa7224 */ /* 0x000fe200078e0002 */
[----:B----4-:R-:W-:Y:S01]  /*3b0d0*/  HMMA.1688.F32.TF32 R52, R124, R82, R132 ;  /* 0x000000527c34723c */ /* 0x010fe20000081084 */
[----:B------:R-:W-:Y:S01]  /*3b0e0*/  IMAD.MOV.U32 R2, RZ, RZ, R50 ;  /* 0x000000ffff027224 */ /* 0x000fe200078e0032 */
[----:B------:R-:W4:Y:S01]  /*3b0f0*/  LDS R147, [R240+0x6780] ;  /* 0x00678000f0937984 */ /* 0x000f220000000800 */
[----:B------:R-:W-:Y:S01]  /*3b100*/  IMAD.MOV.U32 R169, RZ, RZ, R242 ;  /* 0x000000ffffa97224 */ /* 0x000fe200078e00f2 */
[----:B------:R-:W-:Y:S01]  /*3b110*/  MOV R242, R49 ;  /* 0x0000003100f27202 */ /* 0x000fe20000000f00 */
[----:B------:R-:W-:-:S02]  /*3b120*/  IMAD.MOV.U32 R171, RZ, RZ, R0 ;  /* 0x000000ffffab7224 */ /* 0x000fc400078e0000 */
[----:B------:R-:W-:Y:S02]  /*3b130*/  IMAD.MOV.U32 R0, RZ, RZ, R51 ;  /* 0x000000ffff007224 */ /* 0x000fe400078e0033 */
[C---:B--2---:R-:W-:Y:S03]  /*3b140*/  HMMA.1688.F32.TF32 R48, R124.reuse, R42, R164 ;  /* 0x0000002a7c30723c */ /* 0x044fe600000810a4 */
[----:B------:R-:W-:Y:S04]  /*3b150*/  STL [R1+0x2e80], R0 ;  /* 0x002e800001007387 */ /* 0x000fe80000100800 */
[----:B------:R-:W-:Y:S04]  /*3b160*/  STL [R1+0x2e7c], R2 ;  /* 0x002e7c0201007387 */ /* 0x000fe80000100800 */
[----:B------:R-:W-:Y:S04]  /*3b170*/  STL [R1+0x2e78], R242 ;  /* 0x002e78f201007387 */ /* 0x000fe80000100800 */
[----:B------:R-:W-:Y:S04]  /*3b180*/  STL.64 [R1+0x350], R56 ;  /* 0x0003503801007387 */ /* 0x000fe80000100a00 */
[----:B------:R2:W-:Y:S04]  /*3b190*/  STL.64 [R1+0x358], R58 ;  /* 0x0003583a01007387 */ /* 0x0005e80000100a00 */
[----:B------:R-:W-:Y:S04]  /*3b1a0*/  STL.64 [R1+0x3c0], R52 ;  /* 0x0003c03401007387 */ /* 0x000fe80000100a00 */
[----:B------:R1:W-:Y:S01]  /*3b1b0*/  STL.64 [R1+0x3c8], R54 ;  /* 0x0003c83601007387 */ /* 0x0003e20000100a00 */
[C---:B--2---:R-:W-:Y:S03]  /*3b1c0*/  HMMA.1688.F32.TF32 R56, R124.reuse, R38, R136 ;  /* 0x000000267c38723c */ /* 0x044fe60000081088 */
[----:B------:R-:W-:Y:S04]  /*3b1d0*/  STL.64 [R1+0x660], R48 ;  /* 0x0006603001007387 */ /* 0x000fe80000100a00 */
[----:B------:R2:W-:Y:S01]  /*3b1e0*/  STL.64 [R1+0x668], R50 ;  /* 0x0006683201007387 */ /* 0x0005e20000100a00 */
[C---:B-1----:R-:W-:Y:S08]  /*3b1f0*/  HMMA.1688.F32.TF32 R52, R124.reuse, R34, R128 ;  /* 0x000000227c34723c */ /* 0x042ff00000081080 */
[----:B--2---:R-:W-:Y:S07]  /*3b200*/  HMMA.1688.F32.TF32 R48, R124, R30, R172 ;  /* 0x0000001e7c30723c */ /* 0x004fee00000810ac */
[----:B------:R-:W-:Y:S01]  /*3b210*/  STL.64 [R1+0x650], R56 ;  /* 0x0006503801007387 */ /* 0x000fe20000100a00 */
[----:B------:R-:W-:Y:S03]  /*3b220*/  HMMA.1688.F32.TF32 R104, R108, R162, R104 ;  /* 0x000000a26c68723c */ /* 0x000fe60000081068 */
[----:B------:R-:W-:Y:S04]  /*3b230*/  STL.64 [R1+0x658], R58 ;  /* 0x0006583a01007387 */ /* 0x000fe80000100a00 */
[----:B------:R-:W-:Y:S01]  /*3b240*/  STL.64 [R1+0x640], R52 ;  /* 0x0006403401007387 */ /* 0x000fe20000100a00 */
[C---:B------:R-:W-:Y:S03]  /*3b250*/  HMMA.1688.F32.TF32 R108, R124.reuse, R46, R248 ;  /* 0x0000002e7c6c723c */ /* 0x040fe600000810f8 */
[----:B------:R-:W-:Y:S04]  /*3b260*/  STL.64 [R1+0x648], R54 ;  /* 0x0006483601007387 */ /* 0x000fe80000100a00 */
[----:B------:R1:W-:Y:S01]  /*3b270*/  STL.64 [R1+0x580], R48 ;  /* 0x0005803001007387 */ /* 0x0003e20000100a00 */
[C---:B------:R-:W-:Y:S03]  /*3b280*/  HMMA.1688.F32.TF32 R112, R124.reuse, R74, R112 ;  /* 0x0000004a7c70723c */ /* 0x040fe60000081070 */
[----:B------:R2:W-:Y:S05]  /*3b290*/  STL.64 [R1+0x588], R50 ;  /* 0x0005883201007387 */ /* 0x0005ea0000100a00 */
[C---:B------:R-:W-:Y:S08]  /*3b2a0*/  HMMA.1688.F32.TF32 R116, R124.reuse, R162, R116 ;  /* 0x000000a27c74723c */ /* 0x040ff00000081074 */
[C---:B------:R-:W-:Y:S08]  /*3b2b0*/  HMMA.1688.F32.TF32 R208, R124.reuse, R10, R208 ;  /* 0x0000000a7cd0723c */ /* 0x040ff000000810d0 */
[----:B------:R-:W-:Y:S08]  /*3b2c0*/  HMMA.1688.F32.TF32 R204, R124, R6, R204 ;  /* 0x000000067ccc723c */ /* 0x000ff000000810cc */
[C---:B---3--:R-:W-:Y:S01]  /*3b2d0*/  HMMA.1688.F32.TF32 R124, R120.reuse, R46, R168 ;  /* 0x0000002e787c723c */ /* 0x048fe200000810a8 */
        /* <DEDUP_REMOVED lines=24> */
[----:B-1----:R-:W3:Y:S04]  /*3b460*/  LDL.LU R48, [R1+0x1500] ;  /* 0x0015000001307983 */ /* 0x002ee80000300800 */
[----:B------:R-:W3:Y:S04]  /*3b470*/  LDL.LU R49, [R1+0x1504] ;  /* 0x0015040001317983 */ /* 0x000ee80000300800 */
[----:B--2---:R-:W3:Y:S04]  /*3b480*/  LDL.LU R50, [R1+0x1508] ;  /* 0x0015080001327983 */ /* 0x004ee80000300800 */
[----:B------:R-:W3:Y:S04]  /*3b490*/  LDL.LU R51, [R1+0x150c] ;  /* 0x00150c0001337983 */ /* 0x000ee80000300800 */
        /* <DEDUP_REMOVED lines=68> */
[C---:B--2---:R-:W-:Y:S08]  /*3b8e0*/  HMMA.1688.F32.TF32 R60, R120.reuse, R90, R60 ;  /* 0x0000005a783c723c */ /* 0x044ff0000008103c */
[C---:B---3--:R-:W-:Y:S08]  /*3b8f0*/  HMMA.1688.F32.TF32 R64, R120.reuse, R22, R64 ;  /* 0x000000167840723c */ /* 0x048ff00000081040 */
[C---:B----4-:R-:W-:Y:S08]  /*3b900*/  HMMA.1688.F32.TF32 R76, R120.reuse, R14, R228 ;  /* 0x0000000e784c723c */ /* 0x050ff000000810e4 */
[C---:B------:R-:W-:Y:S01]  /*3b910*/  HMMA.1688.F32.TF32 R92, R120.reuse, R18, R68 ;  /* 0x00000012785c723c */ /* 0x040fe20000081044 */
[----:B------:R-:W-:Y:S01]  /*3b920*/  IMAD.MOV.U32 R0, RZ, RZ, R61 ;  /* 0x000000ffff007224 */ /* 0x000fe200078e003d */
[----:B------:R-:W-:Y:S01]  /*3b930*/  MOV R2, R62 ;  /* 0x0000003e00027202 */ /* 0x000fe20000000f00 */
[----:B------:R-:W-:Y:S11]  /*3b940*/  IMAD.MOV.U32 R242, RZ, RZ, R63 ;  /* 0x000000fffff27224 */ /* 0x000ff600078e003f */
[----:B------:R-:W-:Y:S09]  /*3b950*/  @!UPT UIADD3 URZ, URZ, URZ, URZ ;  /* 0x0000003f3f3ff290 */ /* 0x000ff2000fffe03f */
[----:B------:R-:W-:Y:S04]  /*3b960*/  STL.64 [R1+0x10], R92 ;  /* 0x0000105c01007387 */ /* 0x000fe80000100a00 */
[----:B------:R-:W-:Y:S04]  /*3b970*/  STL.64 [R1+0x18], R94 ;  /* 0x0000185e01007387 */ /* 0x000fe80000100a00 */
[----:B------:R-:W-:Y:S04]  /*3b980*/  STL.64 [R1+0xc0], R76 ;  /* 0x0000c04c01007387 */ /* 0x000fe80000100a00 */
[----:B------:R-:W-:Y:S01]  /*3b990*/  STL.64 [R1+0xc8], R78 ;  /* 0x0000c84e01007387 */ /* 0x000fe20000100a00 */
[C---:B------:R-:W-:Y:S11]  /*3b9a0*/  HMMA.1688.F32.TF32 R68, R120.reuse, R26, R232 ;  /* 0x0000001a7844723c */ /* 0x040ff600000810e8 */
[----:B------:R-:W-:Y:S11]  /*3b9b0*/  @!UPT UIADD3 URZ, URZ, URZ, URZ ;  /* 0x0000003f3f3ff290 */ /* 0x000ff6000fffe03f */
[----:B------:R-:W-:Y:S01]  /*3b9c0*/  @!UPT UIADD3 URZ, URZ, URZ, URZ ;  /* 0x0000003f3f3ff290 */ /* 0x000fe2000fffe03f */
[----:B------:R-:W-:Y:S04]  /*3b9d0*/  STL.64 [R1+0x1d0], R68 ;  /* 0x0001d04401007387 */ /* 0x000fe80000100a00 */
[----:B------:R-:W-:Y:S04]  /*3b9e0*/  STL.64 [R1+0x1d8], R70 ;  /* 0x0001d84601007387 */ /* 0x000fe80000100a00 */
[----:B------:R-:W-:Y:S04]  /*3b9f0*/  STL.64 [R1+0x250], R64 ;  /* 0x0002504001007387 */ /* 0x000fe80000100a00 */
[----:B------:R-:W-:Y:S04]  /*3ba00*/  STL.64 [R1+0x258], R66 ;  /* 0x0002584201007387 */ /* 0x000fe80000100a00 */
[----:B------:R1:W-:Y:S02]  /*3ba10*/  STL [R1+0x300], R60 ;  /* 0x0003003c01007387 */ /* 0x0003e40000100800 */
[C---:B-1----:R-:W-:Y:S08]  /*3ba20*/  HMMA.1688.F32.TF32 R60, R120.reuse, R86, R56 ;  /* 0x00000056783c723c */ /* 0x042ff00000081038 */
[C---:B------:R-:W-:Y:S01]  /*3ba30*/  HMMA.1688.F32.TF32 R56, R120.reuse, R82, R188 ;  /* 0x000000527838723c */ /* 0x040fe200000810bc */
[----:B------:R-:W-:Y:S04]  /*3ba40*/  STL [R1+0x2e8c], R0 ;  /* 0x002e8c0001007387 */ /* 0x000fe80000100800 */
[----:B------:R-:W-:Y:S03]  /*3ba50*/  STL [R1+0x2e88], R2 ;  /* 0x002e880201007387 */ /* 0x000fe60000100800 */
[C---:B------:R-:W-:Y:S01]  /*3ba60*/  HMMA.1688.F32.TF32 R64, R120.reuse, R42, R236 ;  /* 0x0000002a7840723c */ /* 0x040fe200000810ec */
[----:B------:R-:W-:Y:S06]  /*3ba70*/  STL [R1+0x2e84], R242 ;  /* 0x002e84f201007387 */ /* 0x000fec0000100800 */
[----:B------:R-:W-:Y:S04]  /*3ba80*/  STL.64 [R1+0x340], R60 ;  /* 0x0003403c01007387 */ /* 0x000fe80000100a00 */
[----:B------:R1:W-:Y:S04]  /*3ba90*/  STL.64 [R1+0x348], R62 ;  /* 0x0003483e01007387 */ /* 0x0003e80000100a00 */
[----:B------:R-:W-:Y:S04]  /*3baa0*/  STL.64 [R1+0x3b0], R56 ;  /* 0x0003b03801007387 */ /* 0x000fe80000100a00 */
[----:B------:R2:W-:Y:S01]  /*3bab0*/  STL.64 [R1+0x3b8], R58 ;  /* 0x0003b83a01007387 */ /* 0x0005e20000100a00 */
[C---:B-1----:R-:W-:Y:S08]  /*3bac0*/  HMMA.1688.F32.TF32 R60, R120.reuse, R38, R244 ;  /* 0x00000026783c723c */ /* 0x042ff000000810f4 */
[C---:B--2---:R-:W-:Y:S08]  /*3bad0*/  HMMA.1688.F32.TF32 R56, R120.reuse, R34, R52 ;  /* 0x000000227838723c */ /* 0x044ff00000081034 */
[C---:B------:R-:W-:Y:S08]  /*3bae0*/  HMMA.1688.F32.TF32 R52, R120.reuse, R30, R184 ;  /* 0x0000001e7834723c */ /* 0x040ff000000810b8 */
[C---:B------:R-:W-:Y:S08]  /*3baf0*/  HMMA.1688.F32.TF32 R128, R120.reuse, R74, R128 ;  /* 0x0000004a7880723c */ /* 0x040ff00000081080 */
[C---:B------:R-:W-:Y:S08]  /*3bb00*/  HMMA.1688.F32.TF32 R132, R120.reuse, R162, R132 ;  /* 0x000000a27884723c */ /* 0x040ff00000081084 */
[C---:B------:R-:W-:Y:S08]  /*3bb10*/  HMMA.1688.F32.TF32 R200, R120.reuse, R10, R200 ;  /* 0x0000000a78c8723c */ /* 0x040ff000000810c8 */
[----:B------:R-:W-:Y:S08]  /*3bb20*/  HMMA.1688.F32.TF32 R196, R120, R6, R196 ;  /* 0x0000000678c4723c */ /* 0x000ff000000810c4 */
        /* <DEDUP_REMOVED lines=9> */
[----:B------:R2:W-:Y:S01]  /*3bbc0*/  STL.64 [R1+0x798], R54 ;  /* 0x0007983601007387 */ /* 0x0005e20000100a00 */
[C---:B-1----:R-:W-:Y:S03]  /*3bbd0*/  HMMA.1688.F32.TF32 R56, R148.reuse, R14, R152 ;  /* 0x0000000e9438723c */ /* 0x042fe60000081098 */
[----:B------:R-:W-:Y:S04]  /*3bbe0*/  STL.64 [R1], R48 ;  /* 0x0000003001007387 */ /* 0x000fe80000100a00 */
[----:B------:R1:W-:Y:S01]  /*3bbf0*/  STL.64 [R1+0x8], R50 ;  /* 0x0000083201007387 */ /* 0x0003e20000100a00 */
[C---:B--2---:R-:W-:Y:S08]  /*3bc00*/  HMMA.1688.F32.TF32 R52, R148.reuse, R26, R164 ;  /* 0x0000001a9434723c */ /* 0x044ff000000810a4 */
[C---:B-1----:R-:W-:Y:S07]  /*3bc10*/  HMMA.1688.F32.TF32 R48, R148.reuse, R22, R168 ;  /* 0x000000169430723c */ /* 0x042fee00000810a8 */
[----:B------:R-:W-:Y:S01]  /*3bc20*/  STL.64 [R1+0xb0], R56 ;  /* 0x0000b03801007387 */ /* 0x000fe20000100a00 */
[----:B------:R-:W-:Y:S03]  /*3bc30*/  HMMA.1688.F32.TF32 R188, R148, R6, R248 ;  /* 0x0000000694bc723c */ /* 0x000fe600000810f8 */
[----:B------:R-:W-:Y:S04]  /*3bc40*/  STL.64 [R1+0xb8], R58 ;  /* 0x0000b83a01007387 */ /* 0x000fe80000100a00 */
[----:B------:R1:W-:Y:S01]  /*3bc50*/  STL.64 [R1+0x1b0], R52 ;  /* 0x0001b03401007387 */ /* 0x0003e20000100a00 */
[----:B------:R-:W-:-:S03]  /*3bc60*/  IMAD.MOV.U32 R248, RZ, RZ, R44 ;  /* 0x000000fffff87224 */ /* 0x000fc600078e002c */
[----:B------:R2:W-:Y:S01]  /*3bc70*/  STL.64 [R1+0x1b8], R54 ;  /* 0x0001b83601007387 */ /* 0x0005e20000100a00 */
[----:B------:R-:W-:-:S03]  /*3bc80*/  IMAD.MOV.U32 R249, RZ, RZ, R45 ;  /* 0x000000fffff97224 */ /* 0x000fc600078e002d */
[----:B------:R-:W3:Y:S01]  /*3bc90*/  LDL.LU R44, [R1+0x3020] ;  /* 0x00302000012c7983 */ /* 0x000ee20000300800 */
[----:B------:R-:W-:-:S03]  /*3bca0*/  MOV R250, R72 ;  /* 0x0000004800fa7202 */ /* 0x000fc60000000f00 */
[----:B------:R4:W-:Y:S01]  /*3bcb0*/  STL.64 [R1+0x240], R48 ;  /* 0x0002403001007387 */ /* 0x0009e20000100a00 */
[----:B------:R-:W-:-:S03]  /*3bcc0*/  IMAD.MOV.U32 R251, RZ, RZ, R73 ;  /* 0x000000fffffb7224 */ /* 0x000fc600078e0049 */
[----:B------:R1:W-:Y:S01]  /*3bcd0*/  STL.64 [R1+0x248], R50 ;  /* 0x0002483201007387 */ /* 0x0003e20000100a00 */
[----:B------:R-:W-:-:S03]  /*3bce0*/  IMAD.MOV.U32 R184, RZ, RZ, R9 ;  /* 0x000000ffffb87224 */ /* 0x000fc600078e0009 */
[----:B------:R-:W3:Y:S01]  /*3bcf0*/  LDL.LU R45, [R1+0x301c] ;  /* 0x00301c00012d7983 */ /* 0x000ee20000300800 */
[----:B------:R-:W-:-:S03]  /*3bd00*/  IMAD.MOV.U32 R185, RZ, RZ, R8 ;  /* 0x000000ffffb97224 */ /* 0x000fc600078e0008 */
[----:B------:R-:W3:Y:S01]  /*3bd10*/  LDL.LU R72, [R1+0x3018] ;  /* 0x0030180001487983 */ /* 0x000ee20000300800 */
[----:B------:R-:W-:-:S03]  /*3bd20*/  MOV R186, R5 ;  /* 0x0000000500ba7202 */ /* 0x000fc60000000f00 */
[----:B------:R-:W3:Y:S01]  /*3bd30*/  LDL.LU R73, [R1+0x3014] ;  /* 0x0030140001497983 */ /* 0x000ee20000300800 */
[----:B------:R-:W-:-:S03]  /*3bd40*/  IMAD.MOV.U32 R187, RZ, RZ, R4 ;  /* 0x000000ffffbb7224 */ /* 0x000fc600078e0004 */
[----:B------:R-:W3:Y:S01]  /*3bd50*/  LDL.LU R9, [R1+0x3010] ;  /* 0x0030100001097983 */ /* 0x000ee20000300800 */
[----:B-1----:R-:W-:-:S03]  /*3bd60*/  IMAD.MOV.U32 R52, RZ, RZ, R160 ;  /* 0x000000ffff347224 */ /* 0x002fc600078e00a0 */
[----:B------:R-:W3:Y:S01]  /*3bd70*/  LDL.LU R8, [R1+0x300c] ;  /* 0x00300c0001087983 */ /* 0x000ee20000300800 */
[----:B------:R-:W-:-:S03]  /*3bd80*/  IMAD.MOV.U32 R53, RZ, RZ, R161 ;  /* 0x000000ffff357224 */ /* 0x000fc600078e00a1 */
[----:B------:R-:W3:Y:S01]  /*3bd90*/  LDL.LU R5, [R1+0x3008] ;  /* 0x0030080001057983 */ /* 0x000ee20000300800 */
[----:B--2---:R-:W-:-:S03]  /*3bda0*/  MOV R54, R241 ;  /* 0x000000f100367202 */ /* 0x004fc60000000f00 */
[----:B------:R-:W2:Y:S01]  /*3bdb0*/  LDL.LU R4, [R1+0x3004] ;  /* 0x0030040001047983 */ /* 0x000ea20000300800 */
[----:B------:R-:W-:-:S03]  /*3bdc0*/  IMAD.MOV.U32 R55, RZ, RZ, R243 ;  /* 0x000000ffff377224 */ /* 0x000fc600078e00f3 */
        /* <DEDUP_REMOVED lines=24> */
[----:B----4-:R-:W4:Y:S04]  /*3bf50*/  LDL.LU R48, [R1+0x14d0] ;  /* 0x0014d00001307983 */ /* 0x010f280000300800 */
        /* <DEDUP_REMOVED lines=11> */
[----:B--2---:R-:W-:Y:S01]  /*3c010*/  IMAD.MOV.U32 R231, RZ, RZ, R160 ;  /* 0x000000ffffe77224 */ /* 0x004fe200078e00a0 */
[----:B---3--:R-:W-:Y:S01]  /*3c020*/  MOV R230, R161 ;  /* 0x000000a100e67202 */ /* 0x008fe20000000f00 */
[----:B------:R-:W-:-:S02]  /*3c030*/  IMAD.MOV.U32 R229, RZ, RZ, R241 ;  /* 0x000000ffffe57224 */ /* 0x000fc400078e00f1 */
[----:B------:R-:W-:Y:S02]  /*3c040*/  IMAD.MOV.U32 R228, RZ, RZ, R243 ;  /* 0x000000ffffe47224 */ /* 0x000fe400078e00f3 */
[----:B------:R-:W2:Y:S04]  /*3c050*/  LDL.LU R243, [R1+0x2ff0] ;  /* 0x002ff00001f37983 */ /* 0x000ea80000300800 */
        /* <DEDUP_REMOVED lines=15> */
[----:B------:R-:W-:Y:S01]  /*3c150*/  IMAD.MOV.U32 R64, RZ, RZ, R4 ;  /* 0x000000ffff407224 */ /* 0x000fe200078e0004 */
[----:B------:R-:W-:Y:S01]  /*3c160*/  MOV R66, R8 ;  /* 0x0000000800427202 */ /* 0x000fe20000000f00 */
[----:B------:R-:W-:-:S02]  /*3c170*/  IMAD.MOV.U32 R65, RZ, RZ, R5 ;  /* 0x000000ffff417224 */ /* 0x000fc400078e0005 */
[----:B------:R-:W-:Y:S02]  /*3c180*/  IMAD.MOV.U32 R67, RZ, RZ, R9 ;  /* 0x000000ffff437224 */ /* 0x000fe400078e0009 */
[----:B--2---:R-:W-:Y:S01]  /*3c190*/  IMAD.MOV.U32 R79, RZ, RZ, R243 ;  /* 0x000000ffff4f7224 */ /* 0x004fe200078e00f3 */
[----:B---3--:R-:W-:Y:S01]  /*3c1a0*/  MOV R78, R241 ;  /* 0x000000f1004e7202 */ /* 0x008fe20000000f00 */
[----:B----4-:R-:W-:Y:S02]  /*3c1b0*/  IMAD.MOV.U32 R77, RZ, RZ, R161 ;  /* 0x000000ffff4d7224 */ /* 0x010fe400078e00a1 */
[----:B------:R-:W-:Y:S02]  /*3c1c0*/  IMAD.MOV.U32 R76, RZ, RZ, R160 ;  /* 0x000000ffff4c7224 */ /* 0x000fe400078e00a0 */
[----:B------:R-:W2:Y:S04]  /*3c1d0*/  LDL.LU R160, [R1+0x2fe0] ;  /* 0x002fe00001a07983 */ /* 0x000ea80000300800 */
[----:B------:R-:W3:Y:S04]  /*3c1e0*/  LDL.LU R161, [R1+0x2fdc] ;  /* 0x002fdc0001a17983 */ /* 0x000ee80000300800 */
[----:B------:R-:W4:Y:S04]  /*3c1f0*/  LDL.LU R241, [R1+0x2fd8] ;  /* 0x002fd80001f17983 */ /* 0x000f280000300800 */
        /* <DEDUP_REMOVED lines=12> */
[----:B------:R-:W3:Y:S01]  /*3c2c0*/  LDL.LU R155, [R1+0x145c] ;  /* 0x00145c00019b7983 */ /* 0x000ee20000300800 */
[C---:B------:R-:W-:Y:S08]  /*3c2d0*/  HMMA.1688.F32.TF32 R224, R148.reuse, R90, R224 ;  /* 0x0000005a94e0723c */ /* 0x040ff000000810e0 */
[C---:B------:R-:W-:Y:S08]  /*3c2e0*/  HMMA.1688.F32.TF32 R92, R148.reuse, R86, R92 ;  /* 0x00000056945c723c */ /* 0x040ff0000008105c */
[C---:B------:R-:W-:Y:S08]  /*3c2f0*/  HMMA.1688.F32.TF32 R76, R148.reuse, R82, R76 ;  /* 0x00000052944c723c */ /* 0x040ff0000008104c */
[----:B------:R-:W-:Y:S01]  /*3c300*/  HMMA.1688.F32.TF32 R68, R148, R42, R68 ;  /* 0x0000002a9444723c */ /* 0x000fe20000081044 */
[----:B------:R-:W-:-:S02]  /*3c310*/  IMAD.MOV.U32 R242, RZ, RZ, R225 ;  /* 0x000000fffff27224 */ /* 0x000fc400078e00e1 */
[----:B------:R-:W-:-:S05]  /*3c320*/  IMAD.MOV.U32 R2, RZ, RZ, R224 ;  /* 0x000000ffff027224 */ /* 0x000fca00078e00e0 */
[C---:B------:R-:W-:Y:S08]  /*3c330*/  HMMA.1688.F32.TF32 R228, R148.reuse, R38, R228 ;  /* 0x0000002694e4723c */ /* 0x040ff000000810e4 */
[C---:B------:R-:W-:Y:S08]  /*3c340*/  HMMA.1688.F32.TF32 R232, R148.reuse, R34, R232 ;  /* 0x0000002294e8723c */ /* 0x040ff000000810e8 */
[C---:B------:R-:W-:Y:S08]  /*3c350*/  HMMA.1688.F32.TF32 R140, R148.reuse, R74, R140 ;  /* 0x0000004a948c723c */ /* 0x040ff0000008108c */
[C---:B------:R-:W-:Y:S08]  /*3c360*/  HMMA.1688.F32.TF32 R136, R148.reuse, R162, R136 ;  /* 0x000000a29488723c */ /* 0x040ff00000081088 */
[C---:B------:R-:W-:Y:S08]  /*3c370*/  HMMA.1688.F32.TF32 R192, R148.reuse, R10, R192 ;  /* 0x0000000a94c0723c */ /* 0x040ff000000810c0 */
[----:B------:R-:W-:Y:S01]  /*3c380*/  HMMA.1688.F32.TF32 R148, R148, R30, R64 ;  /* 0x0000001e9494723c */ /* 0x000fe20000081040 */
[----:B------:R-:W-:Y:S01]  /*3c390*/  MOV R246, R45 ;  /* 0x0000002d00f67202 */ /* 0x000fe20000000f00 */
[----:B------:R-:W-:-:S02]  /*3c3a0*/  IMAD.MOV.U32 R247, RZ, RZ, R44 ;  /* 0x000000fffff77224 */ /* 0x000fc400078e002c */
[----:B------:R-:W-:Y:S02]  /*3c3b0*/  IMAD.MOV.U32 R244, RZ, RZ, R73 ;  /* 0x000000fffff47224 */ /* 0x000fe400078e0049 */
[----:B------:R-:W-:Y:S02]  /*3c3c0*/  IMAD.MOV.U32 R245, RZ, RZ, R72 ;  /* 0x000000fffff57224 */ /* 0x000fe400078e0048 */
[C---:B------:R-:W-:Y:S01]  /*3c3d0*/  HMMA.1688.F32.TF32 R72, R144.reuse, R74, R156 ;  /* 0x0000004a9048723c */ /* 0x040fe2000008109c */
[----:B--2---:R-:W-:Y:S02]  /*3c3e0*/  IMAD.MOV.U32 R56, RZ, RZ, R243 ;  /* 0x000000ffff387224 */ /* 0x004fe400078e00f3 */
[----:B------:R-:W2:Y:S04]  /*3c3f0*/  LDL.LU R243, [R1+0x2fc0] ;  /* 0x002fc00001f37983 */ /* 0x000ea80000300800 */
[----:B------:R1:W-:Y:S04]  /*3c400*/  STL.64 [R1+0x2f8], R226 ;  /* 0x0002f8e201007387 */ /* 0x0003e80000100a00 */
[----:B-1----:R-:W2:Y:S04]  /*3c410*/  LDL.LU.64 R226, [R1+0x2fb8] ;  /* 0x002fb80001e27983 */ /* 0x002ea80000300a00 */
[----:B------:R-:W2:Y:S04]  /*3c420*/  LDL.LU.64 R224, [R1+0x2fb0] ;  /* 0x002fb00001e07983 */ /* 0x000ea80000300a00 */
[----:B------:R-:W-:Y:S04]  /*3c430*/  STL [R1+0x2e94], R242 ;  /* 0x002e94f201007387 */ /* 0x000fe80000100800 */
[----:B------:R-:W-:Y:S04]  /*3c440*/  STL [R1+0x2e90], R2 ;  /* 0x002e900201007387 */ /* 0x000fe80000100800 */
        /* <DEDUP_REMOVED lines=13> */
[----:B------:R1:W-:Y:S01]  /*3c520*/  STL.64 [R1+0x7d8], R230 ;  /* 0x0007d8e601007387 */ /* 0x0003e20000100a00 */
[----:B---3--:R-:W-:Y:S03]  /*3c530*/  HMMA.1688.F32.TF32 R44, R144, R46, R60 ;  /* 0x0000002e902c723c */ /* 0x008fe6000008103c */
[----:B-1----:R-:W3:Y:S04]  /*3c540*/  LDL.LU.64 R230, [R1+0x2f78] ;  /* 0x002f780001e67983 */ /* 0x002ee80000300a00 */
[----:B------:R-:W3:Y:S04]  /*3c550*/  LDL.LU.64 R228, [R1+0x2f70] ;  /* 0x002f700001e47983 */ /* 0x000ee80000300a00 */
[----:B------:R-:W-:Y:S04]  /*3c560*/  STL.64 [R1+0x800], R232 ;  /* 0x000800e801007387 */ /* 0x000fe80000100a00 */
[----:B------:R1:W-:Y:S01]  /*3c570*/  STL.64 [R1+0x808], R234 ;  /* 0x000808ea01007387 */ /* 0x0003e20000100a00 */
[----:B------:R-:W-:Y:S01]  /*3c580*/  MOV R58, R161 ;  /* 0x000000a1003a7202 */ /* 0x000fe20000000f00 */
[----:B------:R-:W-:-:S02]  /*3c590*/  IMAD.MOV.U32 R59, RZ, RZ, R160 ;  /* 0x000000ffff3b7224 */ /* 0x000fc400078e00a0 */
[----:B-1----:R-:W3:Y:S04]  /*3c5a0*/  LDL.LU.64 R234, [R1+0x2f68] ;  /* 0x002f680001ea7983 */ /* 0x002ee80000300a00 */
[----:B------:R-:W3:Y:S04]  /*3c5b0*/  LDL.LU.64 R232, [R1+0x2f60] ;  /* 0x002f600001e87983 */ /* 0x000ee80000300a00 */
[----:B------:R-:W3:Y:S04]  /*3c5c0*/  LDL.LU.64 R66, [R1+0x2f58] ;  /* 0x002f580001427983 */ /* 0x000ee80000300a00 */
[----:B------:R-:W3:Y:S04]  /*3c5d0*/  LDL.LU.64 R64, [R1+0x2f50] ;  /* 0x002f500001407983 */ /* 0x000ee80000300a00 */
[----:B------:R1:W-:Y:S04]  /*3c5e0*/  STL.64 [R1+0x7f0], R148 ;  /* 0x0007f09401007387 */ /* 0x0003e80000100a00 */
[----:B------:R1:W-:Y:S01]  /*3c5f0*/  STL.64 [R1+0x7f8], R150 ;  /* 0x0007f89601007387 */ /* 0x0003e20000100a00 */
[----:B------:R-:W-:Y:S03]  /*3c600*/  HMMA.1688.F32.TF32 R160, R144, R162, R48 ;  /* 0x000000a290a0723c */ /* 0x000fe60000081030 */
[----:B------:R-:W3:Y:S04]  /*3c610*/  LDL.LU.64 R62, [R1+0x2f48] ;  /* 0x002f4800013e7983 */ /* 0x000ee80000300a00 */
[----:B------:R-:W3:Y:S04]  /*3c620*/  LDL.LU.64 R60, [R1+0x2f40] ;  /* 0x002f4000013c7983 */ /* 0x000ee80000300a00 */
[----:B------:R-:W3:Y:S04]  /*3c630*/  LDL.LU.64 R158, [R1+0x2f38] ;  /* 0x002f3800019e7983 */ /* 0x000ee80000300a00 */
[----:B------:R-:W3:Y:S04]  /*3c640*/  LDL.LU.64 R156, [R1+0x2f30] ;  /* 0x002f3000019c7983 */ /* 0x000ee80000300a00 */
[----:B------:R-:W3:Y:S01]  /*3c650*/  LDL R48, [R1+0x216c] ;  /* 0x00216c0001307983 */ /* 0x000ee20000100800 */
[----:B-1----:R-:W-:Y:S01]  /*3c660*/  MOV R148, R9 ;  /* 0x0000000900947202 */ /* 0x002fe20000000f00 */
[----:B------:R-:W-:-:S02]  /*3c670*/  IMAD.MOV.U32 R149, RZ, RZ, R8 ;  /* 0x000000ffff957224 */ /* 0x000fc400078e0008 */
[----:B------:R-:W-:Y:S01]  /*3c680*/  HMMA.1688.F32.TF32 R8, R144, R10, R152 ;  /* 0x0000000a9008723c */ /* 0x000fe20000081098 */
[----:B------:R-:W-:Y:S01]  /*3c690*/  IMAD.MOV.U32 R150, RZ, RZ, R5 ;  /* 0x000000ffff967224 */ /* 0x000fe200078e0005 */
[----:B------:R-:W3:Y:S01]  /*3c6a0*/  LDL.LU.64 R154, [R1+0x2f28] ;  /* 0x002f2800019a7983 */ /* 0x000ee20000300a00 */
[----:B------:R-:W-:-:S03]  /*3c6b0*/  IMAD.MOV.U32 R151, RZ, RZ, R4 ;  /* 0x000000ffff977224 */ /* 0x000fc600078e0004 */
[----:B------:R-:W3:Y:S02]  /*3c6c0*/  LDL.LU.64 R152, [R1+0x2f20] ;  /* 0x002f200001987983 */ /* 0x000ee40000300a00 */
[C---:B------:R-:W-:Y:S02]  /*3c6d0*/  HMMA.1688.F32.TF32 R4, R144.reuse, R6, R164 ;  /* 0x000000069004723c */ /* 0x040fe400000810a4 */
[----:B------:R-:W3:Y:S01]  /*3c6e0*/  LDL.LU.64 R164, [R1+0x2f18] ;  /* 0x002f180001a47983 */ /* 0x000ee20000300a00 */
[----:B------:R-:W-:Y:S01]  /*3c6f0*/  MOV R170, R13 ;  /* 0x0000000d00aa7202 */ /* 0x000fe20000000f00 */
[----:B------:R-:W-:Y:S02]  /*3c700*/  IMAD.MOV.U32 R171, RZ, RZ, R12 ;  /* 0x000000ffffab7224 */ /* 0x000fe400078e000c */
[----:B------:R-:W-:Y:S01]  /*3c710*/  IMAD.MOV.U32 R168, RZ, RZ, R17 ;  /* 0x000000ffffa87224 */ /* 0x000fe200078e0011 */
[----:B------:R-:W-:Y:S01]  /*3c720*/  LDS R166, [R3+0xa400] ;  /* 0x00a4000003a67984 */ /* 0x000fe20000000800 */
[----:B------:R-:W-:Y:S01]  /*3c730*/  HMMA.1688.F32.TF32 R12, R144, R14, R172 ;  /* 0x0000000e900c723c */ /* 0x000fe200000810ac */
[----:B------:R-:W-:-:S02]  /*3c740*/  IMAD.MOV.U32 R169, RZ, RZ, R16 ;  /* 0x000000ffffa97224 */ /* 0x000fc400078e0010 */
[----:B----4-:R-:W-:Y:S01]  /*3c750*/  IMAD.MOV.U32 R57, RZ, RZ, R241 ;  /* 0x000000ffff397224 */ /* 0x010fe200078e00f1 */
[----:B------:R-:W-:Y:S04]  /*3c760*/  LDS R167, [R240+0xa400] ;  /* 0x00a40000f0a77984 */ /* 0x000fe80000000800 */
[C---:B------:R-:W-:Y:S01]  /*3c770*/  HMMA.1688.F32.TF32 R172, R144.reuse, R26, R176 ;  /* 0x0000001a90ac723c */ /* 0x040fe200000810b0 */
[----:B------:R-:W-:Y:S04]  /*3c780*/  LDS R176, [R3+0x8280] ;  /* 0x0082800003b07984 */ /* 0x000fe80000000800 */
[----:B------:R-:W-:Y:S03]  /*3c790*/  LDS R178, [R3+0xa280] ;  /* 0x00a2800003b27984 */ /* 0x000fe60000000800 */
[C---:B------:R-:W-:Y:S01]  /*3c7a0*/  HMMA.1688.F32.TF32 R16, R144.reuse, R18, R148 ;  /* 0x000000129010723c */ /* 0x040fe20000081094 */
[----:B------:R-:W-:Y:S04]  /*3c7b0*/  LDS R177, [R240+0x8280] ;  /* 0x00828000f0b17984 */ /* 0x000fe80000000800 */
[----:B------:R-:W-:Y:S03]  /*3c7c0*/  LDS R179, [R240+0xa280] ;  /* 0x00a28000f0b37984 */ /* 0x000fe60000000800 */
[C---:B------:R-:W-:Y:S01]  /*3c7d0*/  HMMA.1688.F32.TF32 R148, R144.reuse, R22, R180 ;  /* 0x000000169094723c */ /* 0x040fe200000810b4 */
[----:B------:R-:W-:Y:S04]  /*3c7e0*/  LDS R180, [R3+0x8200] ;  /* 0x0082000003b47984 */ /* 0x000fe80000000800 */
[----:B------:R-:W-:Y:S04]  /*3c7f0*/  LDS R182, [R3+0xa200] ;  /* 0x00a2000003b67984 */ /* 0x000fe80000000800 */
[----:B------:R-:W-:Y:S04]  /*3c800*/  STL.64 [R1+0xa0], R172 ;  /* 0x0000a0ac01007387 */ /* 0x000fe80000100a00 */
[----:B------:R1:W-:Y:S01]  /*3c810*/  STL.64 [R1+0xa8], R174 ;  /* 0x0000a8ae01007387 */ /* 0x0003e20000100a00 */
[C---:B------:R-:W-:Y:S03]  /*3c820*/  HMMA.1688.F32.TF32 R52, R144.reuse, R42, R52 ;  /* 0x0000002a9034723c */ /* 0x040fe60000081034 */
[----:B------:R-:W-:Y:S04]  /*3c830*/  LDS R42, [R3+0xa080] ;  /* 0x00a08000032a7984 */ /* 0x000fe80000000800 */
[----:B------:R-:W-:Y:S03]  /*3c840*/  LDS R43, [R240+0xa080] ;  /* 0x00a08000f02b7984 */ /* 0x000fe60000000800 */
[----:B------:R-:W-:Y:S01]  /*3c850*/  MOV R242, R149 ;  /* 0x0000009500f27202 */ /* 0x000fe20000000f00 */
[----:B-1----:R-:W-:Y:S01]  /*3c860*/  HMMA.1688.F32.TF32 R172, R144, R90, R56 ;  /* 0x0000005a90ac723c */ /* 0x002fe20000081038 */
[----:B------:R-:W-:Y:S01]  /*3c870*/  IMAD.MOV.U32 R2, RZ, RZ, R150 ;  /* 0x000000ffff027224 */ /* 0x000fe200078e0096 */
[----:B------:R1:W-:Y:S01]  /*3c880*/  STL [R1+0x1a0], R148 ;  /* 0x0001a09401007387 */ /* 0x0003e20000100800 */
[----:B------:R-:W-:-:S03]  /*3c890*/  IMAD.MOV.U32 R0, RZ, RZ, R151 ;  /* 0x000000ffff007224 */ /* 0x000fc600078e0097 */
[----:B------:R-:W-:Y:S02]  /*3c8a0*/  LDS R181, [R240+0x8200] ;  /* 0x00820000f0b57984 */ /* 0x000fe40000000800 */
[C---:B------:R-:W-:Y:S02]  /*3c8b0*/  HMMA.1688.F32.TF32 R56, R144.reuse, R82, R244 ;  /* 0x000000529038723c */ /* 0x040fe400000810f4 */
[----:B------:R-:W-:Y:S04]  /*3c8c0*/  LDS R82, [R3+0xa100] ;  /* 0x00a1000003527984 */ /* 0x000fe80000000800 */
[----:B------:R-:W-:Y:S02]  /*3c8d0*/  LDS R83, [R240+0xa100] ;  /* 0x00a10000f0537984 */ /* 0x000fe40000000800 */
[----:B-1----:R-:W-:Y:S02]  /*3c8e0*/  HMMA.1688.F32.TF32 R148, R144, R86, R236 ;  /* 0x000000569094723c */ /* 0x002fe400000810ec */
[----:B------:R-:W-:Y:S04]  /*3c8f0*/  LDS R183, [R240+0xa200] ;  /* 0x00a20000f0b77984 */ /* 0x000fe80000000800 */
[----:B------:R-:W-:Y:S04]  /*3c900*/  LDS R90, [R3+0xa700] ;  /* 0x00a70000035a7984 */ /* 0x000fe80000000800 */
[----:B------:R-:W-:Y:S04]  /*3c910*/  STL.64 [R1+0x210], R172 ;  /* 0x000210ac01007387 */ /* 0x000fe80000100a00 */
[----:B------:R-:W-:Y:S01]  /*3c920*/  STL.64 [R1+0x218], R174 ;  /* 0x000218ae01007387 */ /* 0x000fe20000100a00 */
[----:B------:R-:W-:-:S02]  /*3c930*/  IMAD.MOV.U32 R246, RZ, RZ, R37 ;  /* 0x000000fffff67224 */ /* 0x000fc400078e0025 */
[----:B------:R-:W-:Y:S01]  /*3c940*/  IMAD.MOV.U32 R247, RZ, RZ, R36 ;  /* 0x000000fffff77224 */ /* 0x000fe200078e0024 */
[----:B------:R-:W-:Y:S01]  /*3c950*/  LDS R37, [R240+0x8000] ;  /* 0x00800000f0257984 */ /* 0x000fe20000000800 */
[----:B------:R-:W-:-:S03]  /*3c960*/  MOV R244, R41 ;  /* 0x0000002900f47202 */ /* 0x000fc60000000f00 */
[----:B------:R-:W-:Y:S04]  /*3c970*/  LDS R36, [R3+0x8000] ;  /* 0x0080000003247984 */ /* 0x000fe80000000800 */
[----:B------:R-:W-:Y:S04]  /*3c980*/  STL.64 [R1+0x260], R148 ;  /* 0x0002609401007387 */ /* 0x000fe80000100a00 */
[----:B------:R1:W-:Y:S04]  /*3c990*/  STL.64 [R1+0x268], R150 ;  /* 0x0002689601007387 */ /* 0x0003e80000100a00 */
[----:B------:R-:W-:Y:S04]  /*3c9a0*/  STL.64 [R1+0x2e0], R56 ;  /* 0x0002e03801007387 */ /* 0x000fe80000100a00 */
[----:B------:R4:W-:Y:S01]  /*3c9b0*/  STL.64 [R1+0x2e8], R58 ;  /* 0x0002e83a01007387 */ /* 0x0009e20000100a00 */
[----:B-1----:R-:W-:Y:S03]  /*3c9c0*/  HMMA.1688.F32.TF32 R148, R144, R38, R184 ;  /* 0x000000269094723c */ /* 0x002fe600000810b8 */
[----:B------:R-:W-:Y:S01]  /*3c9d0*/  STL.64 [R1+0x730], R52 ;  /* 0x0007303401007387 */ /* 0x000fe20000100a00 */
[----:B------:R-:W-:-:S03]  /*3c9e0*/  IMAD.MOV.U32 R245, RZ, RZ, R40 ;  /* 0x000000fffff57224 */ /* 0x000fc600078e0028 */
[----:B------:R-:W-:Y:S01]  /*3c9f0*/  LDS R41, [R240+0x8080] ;  /* 0x00808000f0297984 */ /* 0x000fe20000000800 */
[C---:B----4-:R-:W-:Y:S03]  /*3ca00*/  HMMA.1688.F32.TF32 R56, R144.reuse, R34, R248 ;  /* 0x000000229038723c */ /* 0x050fe600000810f8 */
[----:B------:R1:W-:Y:S04]  /*3ca10*/  STL.64 [R1+0x738], R54 ;  /* 0x0007383601007387 */ /* 0x0003e80000100a00 */
[----:B------:R-:W-:Y:S04]  /*3ca20*/  LDS R38, [R3+0xa000] ;  /* 0x00a0000003267984 */ /* 0x000fe80000000800 */
[----:B------:R-:W-:Y:S01]  /*3ca30*/  LDS R39, [R240+0xa000] ;  /* 0x00a00000f0277984 */ /* 0x000fe20000000800 */
[----:B-1----:R-:W-:Y:S03]  /*3ca40*/  HMMA.1688.F32.TF32 R52, R144, R30, R168 ;  /* 0x0000001e9034723c */ /* 0x002fe600000810a8 */
[----:B------:R-:W-:Y:S04]  /*3ca50*/  LDS R40, [R3+0x8080] ;  /* 0x0080800003287984 */ /* 0x000fe80000000800 */
[----:B------:R-:W-:Y:S04]  /*3ca60*/  STL.64 [R1+0x5f0], R148 ;  /* 0x0005f09401007387 */ /* 0x000fe80000100a00 */
[----:B------:R-:W-:Y:S04]  /*3ca70*/  STL.64 [R1+0x5f8], R150 ;  /* 0x0005f89601007387 */ /* 0x000fe80000100a00 */
[----:B------:R1:W-:Y:S04]  /*3ca80*/  STL.64 [R1+0x510], R56 ;  /* 0x0005103801007387 */ /* 0x0003e80000100a00 */
[----:B------:R-:W-:Y:S01]  /*3ca90*/  STL.64 [R1+0x518], R58 ;  /* 0x0005183a01007387 */ /* 0x000fe20000100a00 */
[----:B------:R-:W-:Y:S01]  /*3caa0*/  MOV R236, R33 ;  /* 0x0000002100ec7202 */ /* 0x000fe20000000f00 */
[----:B------:R-:W-:-:S02]  /*3cab0*/  IMAD.MOV.U32 R237, RZ, RZ, R32 ;  /* 0x000000ffffed7224 */ /* 0x000fc400078e0020 */
[----:B------:R-:W-:Y:S01]  /*3cac0*/  LDS R32, [R3+0x8180] ;  /* 0x0081800003207984 */ /* 0x000fe20000000800 */
[----:B-1----:R-:W-:Y:S01]  /*3cad0*/  MOV R56, R25 ;  /* 0x0000001900387202 */ /* 0x002fe20000000f00 */
[----:B------:R-:W-:Y:S02]  /*3cae0*/  IMAD.MOV.U32 R57, RZ, RZ, R24 ;  /* 0x000000ffff397224 */ /* 0x000fe400078e0018 */
[----:B------:R-:W-:Y:S04]  /*3caf0*/  STL.64 [R1+0x4b0], R52 ;  /* 0x0004b03401007387 */ /* 0x000fe80000100a00 */
[----:B------:R1:W-:Y:S04]  /*3cb00*/  STL.64 [R1+0x4b8], R54 ;  /* 0x0004b83601007387 */ /* 0x0003e80000100a00 */
[----:B------:R-:W-:Y:S04]  /*3cb10*/  LDS R34, [R3+0xa180] ;  /* 0x00a1800003227984 */ /* 0x000fe80000000800 */
[----:B------:R-:W-:Y:S01]  /*3cb20*/  LDS R33, [R240+0x8180] ;  /* 0x00818000f0217984 */ /* 0x000fe20000000800 */
[----:B-1----:R-:W-:-:S03]  /*3cb30*/  IMAD.MOV.U32 R54, RZ, RZ, R81 ;  /* 0x000000ffff367224 */ /* 0x002fc600078e0051 */
[----:B------:R-:W-:Y:S01]  /*3cb40*/  LDS R35, [R240+0xa180] ;  /* 0x00a18000f0237984 */ /* 0x000fe20000000800 */
[----:B------:R-:W-:-:S03]  /*3cb50*/  IMAD.MOV.U32 R55, RZ, RZ, R80 ;  /* 0x000000ffff377224 */ /* 0x000fc600078e0050 */
[----:B------:R-:W-:Y:S04]  /*3cb60*/  LDS R80, [R3+0x8100] ;  /* 0x0081000003507984 */ /* 0x000fe80000000800 */
[----:B------:R-:W-:Y:S01]  /*3cb70*/  LDS R81, [R240+0x8100] ;  /* 0x00810000f0517984 */ /* 0x000fe20000000800 */
[----:B------:R-:W-:Y:S02]  /*3cb80*/  IMAD.MOV.U32 R58, RZ, RZ, R21 ;  /* 0x000000ffff3a7224 */ /* 0x000fe400078e0015 */
[----:B------:R-:W-:Y:S01]  /*3cb90*/  IMAD.MOV.U32 R59, RZ, RZ, R20 ;  /* 0x000000ffff3b7224 */ /* 0x000fe200078e0014 */
[----:B------:R-:W-:Y:S04]  /*3cba0*/  LDS R172, [R3+0x8300] ;  /* 0x0083000003ac7984 */ /* 0x000fe80000000800 */
[----:B------:R-:W-:Y:S04]  /*3cbb0*/  LDS R174, [R3+0xa300] ;  /* 0x00a3000003ae7984 */ /* 0x000fe80000000800 */
[----:B------:R-:W-:Y:S04]  /*3cbc0*/  LDS R173, [R240+0x8300] ;  /* 0x00830000f0ad7984 */ /* 0x000fe80000000800 */
[----:B------:R-:W-:Y:S01]  /*3cbd0*/  LDS R175, [R240+0xa300] ;  /* 0x00a30000f0af7984 */ /* 0x000fe20000000800 */
[----:B------:R-:W-:-:S02]  /*3cbe0*/  IMAD.MOV.U32 R238, RZ, RZ, R29 ;  /* 0x000000ffffee7224 */ /* 0x000fc400078e001d */
[----:B------:R-:W-:Y:S01]  /*3cbf0*/  IMAD.MOV.U32 R239, RZ, RZ, R28 ;  /* 0x000000ffffef7224 */ /* 0x000fe200078e001c */
[----:B------:R-:W-:Y:S01]  /*3cc00*/  MOV R52, R85 ;  /* 0x0000005500347202 */ /* 0x000fe20000000f00 */
[----:B------:R-:W-:Y:S01]  /*3cc10*/  IMAD.MOV.U32 R53, RZ, RZ, R84 ;  /* 0x000000ffff357224 */ /* 0x000fe200078e0054 */
[----:B------:R-:W-:Y:S01]  /*3cc20*/  LDS R91, [R240+0xa700] ;  /* 0x00a70000f05b7984 */ /* 0x000fe20000000800 */
[----:B------:R-:W-:Y:S02]  /*3cc30*/  IMAD.MOV.U32 R186, RZ, RZ, R89 ;  /* 0x000000ffffba7224 */ /* 0x000fe400078e0059 */
[----:B------:R-:W-:Y:S01]  /*3cc40*/  IMAD.MOV.U32 R187, RZ, RZ, R88 ;  /* 0x000000ffffbb7224 */ /* 0x000fe200078e0058 */
[----:B--2---:R-:W-:Y:S04]  /*3cc50*/  STL [R1+0x2180], R243 ;  /* 0x002180f301007387 */ /* 0x004fe80000100800 */
        /* <DEDUP_REMOVED lines=16> */
[----:B---3--:R-:W-:Y:S01]  /*3cd60*/  IMAD R241, R243, 0x10000, R48 ;  /* 0x00010000f3f17824 */ /* 0x008fe200078e0230 */
[----:B------:R-:W-:Y:S01]  /*3cd70*/  MOV R248, R159 ;  /* 0x0000009f00f87202 */ /* 0x000fe20000000f00 */
[----:B------:R-:W-:Y:S01]  /*3cd80*/  IMAD.MOV.U32 R249, RZ, RZ, R158 ;  /* 0x000000fffff97224 */ /* 0x000fe200078e009e */
[----:B------:R-:W-:Y:S04]  /*3cd90*/  LDS R159, [R240+0xa480] ;  /* 0x00a48000f09f7984 */ /* 0x000fe80000000800 */
[----:B------:R-:W1:Y:S04]  /*3cda0*/  LDSM.16.M88.4 R24, [R241+0xa0000] ;  /* 0x0a000000f118783b */ /* 0x000e680000000200 */
[----:B------:R-:W2:Y:S01]  /*3cdb0*/  LDSM.16.M88.4 R20, [R241+0xa1000] ;  /* 0x0a100000f114783b */ /* 0x000ea20000000200 */
[----:B------:R-:W-:Y:S01]  /*3cdc0*/  MOV R184, R165 ;  /* 0x000000a500b87202 */ /* 0x000fe20000000f00 */
[----:B------:R-:W-:Y:S01]  /*3cdd0*/  IMAD.MOV.U32 R185, RZ, RZ, R164 ;  /* 0x000000ffffb97224 */ /* 0x000fe200078e00a4 */
[----:B------:R-:W-:Y:S01]  /*3cde0*/  MOV R48, R155 ;  /* 0x0000009b00307202 */ /* 0x000fe20000000f00 */
[----:B------:R-:W-:Y:S01]  /*3cdf0*/  IMAD.MOV.U32 R49, RZ, RZ, R154 ;  /* 0x000000ffff317224 */ /* 0x000fe200078e009a */
[----:B------:R-:W-:Y:S01]  /*3ce00*/  LDS R164, [R3+0x8400] ;  /* 0x0084000003a47984 */ /* 0x000fe20000000800 */
[----:B------:R-:W-:-:S02]  /*3ce10*/  IMAD.MOV.U32 R50, RZ, RZ, R153 ;  /* 0x000000ffff327224 */ /* 0x000fc400078e0099 */
[----:B------:R-:W-:Y:S01]  /*3ce20*/  IMAD.MOV.U32 R51, RZ, RZ, R152 ;  /* 0x000000ffff337224 */ /* 0x000fe200078e0098 */
[----:B------:R-:W-:Y:S01]  /*3ce30*/  LDS R165, [R240+0x8400] ;  /* 0x00840000f0a57984 */ /* 0x000fe20000000800 */
[----:B------:R-:W-:Y:S02]  /*3ce40*/  IMAD.MOV.U32 R250, RZ, RZ, R157 ;  /* 0x000000fffffa7224 */ /* 0x000fe400078e009d */
[----:B------:R-:W-:Y:S01]  /*3ce50*/  IMAD.MOV.U32 R251, RZ, RZ, R156 ;  /* 0x000000fffffb7224 */ /* 0x000fe200078e009c */
[----:B------:R-:W-:Y:S04]  /*3ce60*/  LDS R158, [R3+0xa480] ;  /* 0x00a48000039e7984 */ /* 0x000fe80000000800 */
[----:B------:R-:W-:Y:S04]  /*3ce70*/  LDS R156, [R3+0x8480] ;  /* 0x00848000039c7984 */ /* 0x000fe80000000800 */
[----:B------:R-:W-:Y:S04]  /*3ce80*/  LDS R157, [R240+0x8480] ;  /* 0x00848000f09d7984 */ /* 0x000fe80000000800 */
[----:B------:R-:W-:Y:S04]  /*3ce90*/  LDS R152, [R3+0x8500] ;  /* 0x0085000003987984 */ /* 0x000fe80000000800 */
[----:B------:R-:W-:Y:S04]  /*3cea0*/  LDS R154, [R3+0xa500] ;  /* 0x00a50000039a7984 */ /* 0x000fe80000000800 */
[----:B------:R-:W-:Y:S01]  /*3ceb0*/  LDS R153, [R240+0x8500] ;  /* 0x00850000f0997984 */ /* 0x000fe20000000800 */
[-C--:B-1----:R-:W-:Y:S03]  /*3cec0*/  HMMA.1688.F32.TF32 R56, R36, R24.reuse, R56 ;  /* 0x000000182438723c */ /* 0x082fe60000081038 */
        /* <DEDUP_REMOVED lines=9> */
[----:B------:R-:W-:Y:S05]  /*3cf60*/  STL [R1+0x2d88], R26 ;  /* 0x002d881a01007387 */ /* 0x000fea0000100800 */
[-C--:B------:R-:W-:Y:S01]  /*3cf70*/  HMMA.1688.F32.TF32 R184, R180, R24.reuse, R184 ;  /* 0x00000018b4b8723c */ /* 0x080fe200000810b8 */
[----:B------:R-:W-:Y:S04]  /*3cf80*/  STL [R1+0x2d84], R27 ;  /* 0x002d841b01007387 */ /* 0x000fe80000100800 */
[----:B--2---:R-:W-:Y:S03]  /*3cf90*/  STL [R1+0x2d90], R22 ;  /* 0x002d901601007387 */ /* 0x004fe60000100800 */
[-C--:B------:R-:W-:Y:S01]  /*3cfa0*/  HMMA.1688.F32.TF32 R48, R176, R24.reuse, R48 ;  /* 0x00000018b030723c */ /* 0x080fe20000081030 */
[----:B------:R-:W-:Y:S04]  /*3cfb0*/  STL [R1+0x2d8c], R23 ;  /* 0x002d8c1701007387 */ /* 0x000fe80000100800 */
[----:B------:R-:W-:Y:S03]  /*3cfc0*/  STL.64 [R1+0x770], R56 ;  /* 0x0007703801007387 */ /* 0x000fe60000100a00 */
[-C--:B------:R-:W-:Y:S01]  /*3cfd0*/  HMMA.1688.F32.TF32 R248, R172, R24.reuse, R248 ;  /* 0x00000018acf8723c */ /* 0x080fe200000810f8 */
[----:B------:R1:W-:Y:S04]  /*3cfe0*/  STL.64 [R1+0x778], R58 ;  /* 0x0007783a01007387 */ /* 0x0003e80000100a00 */
[----:B------:R-:W2:Y:S04]  /*3cff0*/  LDS R155, [R240+0xa500] ;  /* 0x00a50000f09b7984 */ /* 0x000ea80000000800 */
[----:B-1----:R-:W3:Y:S04]  /*3d000*/  LDL.LU.64 R58, [R1+0x2f10] ;  /* 0x002f1000013a7983 */ /* 0x002ee80000300a00 */
[----:B------:R-:W3:Y:S04]  /*3d010*/  LDL.LU.64 R56, [R1+0x2f08] ;  /* 0x002f080001387983 */ /* 0x000ee80000300a00 */
[----:B------:R-:W-:Y:S04]  /*3d020*/  STL.64 [R1+0x900], R236 ;  /* 0x000900ec01007387 */ /* 0x000fe80000100a00 */
[----:B------:R1:W-:Y:S04]  /*3d030*/  STL.64 [R1+0x908], R238 ;  /* 0x000908ee01007387 */ /* 0x0003e80000100a00 */
[----:B-1----:R-:W4:Y:S04]  /*3d040*/  LDL.LU.64 R238, [R1+0x2f00] ;  /* 0x002f000001ee7983 */ /* 0x002f280000300a00 */
[----:B------:R-:W4:Y:S04]  /*3d050*/  LDL.LU.64 R236, [R1+0x2ef8] ;  /* 0x002ef80001ec7983 */ /* 0x000f280000300a00 */
[----:B------:R-:W-:Y:S04]  /*3d060*/  STL.64 [R1+0xa40], R244 ;  /* 0x000a40f401007387 */ /* 0x000fe80000100a00 */
[----:B------:R1:W-:Y:S04]  /*3d070*/  STL.64 [R1+0xa48], R246 ;  /* 0x000a48f601007387 */ /* 0x0003e80000100a00 */
[----:B-1----:R-:W3:Y:S04]  /*3d080*/  LDL.LU.64 R246, [R1+0x2ef0] ;  /* 0x002ef00001f67983 */ /* 0x002ee80000300a00 */
[----:B------:R-:W3:Y:S04]  /*3d090*/  LDL.LU.64 R244, [R1+0x2ee8] ;  /* 0x002ee80001f47983 */ /* 0x000ee80000300a00 */
        /* <DEDUP_REMOVED lines=15> */
[----:B------:R-:W3:Y:S01]  /*3d190*/  LDL.LU.64 R248, [R1+0x2ea8] ;  /* 0x002ea80001f87983 */ /* 0x000ee20000300a00 */
[-C--:B--2---:R-:W-:Y:S08]  /*3d1a0*/  HMMA.1688.F32.TF32 R68, R152, R24.reuse, R68 ;  /* 0x000000189844723c */ /* 0x084ff00000081044 */
[-C--:B---3--:R-:W-:Y:S11]  /*3d1b0*/  HMMA.1688.F32.TF32 R248, R168, R24.reuse, R248 ;  /* 0x00000018a8f8723c */ /* 0x088ff600000810f8 */
[----:B------:R-:W-:Y:S11]  /*3d1c0*/  @!UPT UIADD3 URZ, URZ, URZ, URZ ;  /* 0x0000003f3f3ff290 */ /* 0x000ff6000fffe03f */
[----:B------:R-:W-:Y:S01]  /*3d1d0*/  @!UPT UIADD3 URZ, URZ, URZ, URZ ;  /* 0x0000003f3f3ff290 */ /* 0x000fe2000fffe03f */
[----:B------:R-:W-:Y:S04]  /*3d1e0*/  STL.64 [R1+0x1050], R248 ;  /* 0x001050f801007387 */ /* 0x000fe80000100a00 */
[----:B------:R1:W-:Y:S02]  /*3d1f0*/  STL.64 [R1+0x1058], R250 ;  /* 0x001058fa01007387 */ /* 0x0003e40000100a00 */
[-C--:B-1----:R-:W-:Y:S08]  /*3d200*/  HMMA.1688.F32.TF32 R248, R164, R24.reuse, R48 ;  /* 0x00000018a4f8723c */ /* 0x082ff00000081030 */
[-C--:B------:R-:W-:Y:S08]  /*3d210*/  HMMA.1688.F32.TF32 R48, R156, R24.reuse, R56 ;  /* 0x000000189c30723c */ /* 0x080ff00000081038 */
[-C--:B------:R-:W-:Y:S07]  /*3d220*/  HMMA.1688.F32.TF32 R56, R148, R24.reuse, R96 ;  /* 0x000000189438723c */ /* 0x080fee0000081060 */
[----:B------:R-:W-:Y:S04]  /*3d230*/  STL.64 [R1+0x10d0], R248 ;  /* 0x0010d0f801007387 */ /* 0x000fe80000100a00 */
[----:B------:R-:W-:Y:S04]  /*3d240*/  STL.64 [R1+0x10d8], R250 ;  /* 0x0010d8fa01007387 */ /* 0x000fe80000100a00 */
[----:B------:R-:W-:Y:S04]  /*3d250*/  STL.64 [R1+0x11d0], R48 ;  /* 0x0011d03001007387 */ /* 0x000fe80000100a00 */
[----:B------:R1:W-:Y:S02]  /*3d260*/  STL.64 [R1+0x11d8], R50 ;  /* 0x0011d83201007387 */ /* 0x0003e40000100a00 */
[----:B-1----:R-:W-:Y:S02]  /*3d270*/  HMMA.1688.F32.TF32 R48, R144, R24, R108 ;  /* 0x000000189030723c */ /* 0x002fe4000008106c */
[----:B------:R-:W-:Y:S04]  /*3d280*/  STL.64 [R1+0x1260], R68 ;  /* 0x0012604401007387 */ /* 0x000fe80000100a00 */
[----:B------:R-:W-:Y:S04]  /*3d290*/  STL.64 [R1+0x1268], R70 ;  /* 0x0012684601007387 */ /* 0x000fe80000100a00 */
[----:B------:R-:W2:Y:S04]  /*3d2a0*/  LDL.LU R96, [R1+0x5e0] ;  /* 0x0005e00001607983 */ /* 0x000ea80000300800 */
[----:B------:R-:W-:Y:S04]  /*3d2b0*/  STL.64 [R1+0x1330], R56 ;  /* 0x0013303801007387 */ /* 0x000fe80000100a00 */
[----:B------:R-:W-:Y:S05]  /*3d2c0*/  STL.64 [R1+0x1338], R58 ;  /* 0x0013383a01007387 */ /* 0x000fea0000100a00 */
[----:B------:R1:W-:Y:S04]  /*3d2d0*/  STL.64 [R1+0x1380], R48 ;  /* 0x0013803001007387 */ /* 0x0003e80000100a00 */
[----:B------:R3:W-:Y:S04]  /*3d2e0*/  STL.64 [R1+0x1388], R50 ;  /* 0x0013883201007387 */ /* 0x0007e80000100a00 */
[----:B------:R-:W2:Y:S04]  /*3d2f0*/  LDL.LU R97, [R1+0x5e4] ;  /* 0x0005e40001617983 */ /* 0x000ea80000300800 */
[----:B------:R-:W2:Y:S04]  /*3d300*/  LDL.LU R98, [R1+0x5e8] ;  /* 0x0005e80001627983 */ /* 0x000ea80000300800 */
[----:B------:R-:W2:Y:S04]  /*3d310*/  LDL.LU R99, [R1+0x5ec] ;  /* 0x0005ec0001637983 */ /* 0x000ea80000300800 */
[----:B------:R-:W2:Y:S04]  /*3d320*/  LDL.LU R108, [R1+0x810] ;  /* 0x00081000016c7983 */ /* 0x000ea80000300800 */
[----:B------:R-:W2:Y:S04]  /*3d330*/  LDL.LU R109, [R1+0x814] ;  /* 0x00081400016d7983 */ /* 0x000ea80000300800 */
[----:B------:R-:W2:Y:S04]  /*3d340*/  LDL.LU R110, [R1+0x818] ;  /* 0x00081800016e7983 */ /* 0x000ea80000300800 */
[----:B------:R-:W2:Y:S04]  /*3d350*/  LDL.LU R111, [R1+0x81c] ;  /* 0x00081c00016f7983 */ /* 0x000ea80000300800 */
[----:B-1----:R-:W2:Y:S04]  /*3d360*/  LDL.LU R48, [R1+0x150] ;  /* 0x0001500001307983 */ /* 0x002ea80000300800 */
[----:B------:R-:W2:Y:S04]  /*3d370*/  LDL.LU R49, [R1+0x154] ;  /* 0x0001540001317983 */ /* 0x000ea80000300800 */
[----:B---3--:R-:W3:Y:S04]  /*3d380*/  LDL.LU R50, [R1+0x158] ;  /* 0x0001580001327983 */ /* 0x008ee80000300800 */
[----:B------:R-:W3:Y:S04]  /*3d390*/  LDL.LU R51, [R1+0x15c] ;  /* 0x00015c0001337983 */ /* 0x000ee80000300800 */
[----:B------:R-:W2:Y:S01]  /*3d3a0*/  LDL.LU R68, [R1+0xf0] ;  /* 0x0000f00001447983 */ /* 0x000ea20000300800 */
[----:B------:R-:W-:-:S03]  /*3d3b0*/  MOV R57, R252 ;  /* 0x000000fc00397202 */ /* 0x000fc60000000f00 */
[----:B------:R-:W2:Y:S04]  /*3d3c0*/  LDL.LU R69, [R1+0xf4] ;  /* 0x0000f40001457983 */ /* 0x000ea80000300800 */
[----:B------:R-:W2:Y:S04]  /*3d3d0*/  LDL.LU R70, [R1+0xf8] ;  /* 0x0000f80001467983 */ /* 0x000ea80000300800 */
[----:B------:R-:W2:Y:S04]  /*3d3e0*/  LDL.LU R71, [R1+0xfc] ;  /* 0x0000fc0001477983 */ /* 0x000ea80000300800 */
[----:B------:R-:W2:Y:S04]  /*3d3f0*/  LDL.LU R56, [R1+0x70] ;  /* 0x0000700001387983 */ /* 0x000ea80000300800 */
[----:B------:R-:W2:Y:S01]  /*3d400*/  LDL.LU R252, [R1+0x2ea0] ;  /* 0x002ea00001fc7983 */ /* 0x000ea20000300800 */
[----:B------:R-:W-:Y:S03]  /*3d410*/  HMMA.1688.F32.TF32 R248, R28, R24, R124 ;  /* 0x000000181cf8723c */ /* 0x000fe6000008107c */
[----:B------:R-:W3:Y:S04]  /*3d420*/  LDL.LU R58, [R1+0x78] ;  /* 0x00007800013a7983 */ /* 0x000ee80000300800 */
[----:B------:R-:W3:Y:S04]  /*3d430*/  LDL.LU R59, [R1+0x7c] ;  /* 0x00007c00013b7983 */ /* 0x000ee80000300800 */
[----:B------:R-:W3:Y:S11]  /*3d440*/  LDL.LU R124, [R1+0x9b0] ;  /* 0x0009b000017c7983 */ /* 0x000ef60000300800 */
[----:B------:R-:W-:Y:S01]  /*3d450*/  @!UPT UIADD3 URZ, URZ, URZ, URZ ;  /* 0x0000003f3f3ff290 */ /* 0x000fe2000fffe03f */
[----:B------:R-:W-:Y:S04]  /*3d460*/  STL.64 [R1+0x13d0], R248 ;  /* 0x0013d0f801007387 */ /* 0x000fe80000100a00 */
[----:B------:R1:W-:Y:S04]  /*3d470*/  STL.64 [R1+0x13d8], R250 ;  /* 0x0013d8fa01007387 */ /* 0x0003e80000100a00 */
[----:B------:R-:W3:Y:S01]  /*3d480*/  LDL.LU R125, [R1+0x9b4] ;  /* 0x0009b400017d7983 */ /* 0x000ee20000300800 */
[----:B--2---:R-:W-:-:S03]  /*3d490*/  IMAD.MOV.U32 R126, RZ, RZ, R252 ;  /* 0x000000ffff7e7224 */ /* 0x004fc600078e00fc */
[----:B------:R-:W2:Y:S01]  /*3d4a0*/  LDL.LU R252, [R1+0x2e9c] ;  /* 0x002e9c0001fc7983 */ /* 0x000ea20000300800 */
[-C--:B-1----:R-:W-:Y:S03]  /*3d4b0*/  HMMA.1688.F32.TF32 R248, R88, R24.reuse, R120 ;  /* 0x0000001858f8723c */ /* 0x082fe60000081078 */
[----:B------:R-:W3:Y:S04]  /*3d4c0*/  LDL.LU R127, [R1+0x9bc] ;  /* 0x0009bc00017f7983 */ /* 0x000ee80000300800 */
[----:B------:R-:W3:Y:S01]  /*3d4d0*/  LDL.LU R120, [R1+0xb50] ;  /* 0x000b500001787983 */ /* 0x000ee20000300800 */
[----:B------:R-:W-:Y:S11]  /*3d4e0*/  HMMA.1688.F32.TF32 R24, R84, R24, R44 ;  /* 0x000000185418723c */ /* 0x000ff6000008102c */
[----:B------:R-:W-:Y:S04]  /*3d4f0*/  @!UPT UIADD3 URZ, URZ, URZ, URZ ;  /* 0x0000003f3f3ff290 */ /* 0x000fe8000fffe03f */
[----:B------:R1:W-:Y:S04]  /*3d500*/  STL.64 [R1+0x1460], R248 ;  /* 0x001460f801007387 */ /* 0x0003e80000100a00 */
[----:B------:R1:W-:Y:S04]  /*3d510*/  STL.64 [R1+0x1468], R250 ;  /* 0x001468fa01007387 */ /* 0x0003e80000100a00 */
[----:B------:R-:W3:Y:S04]  /*3d520*/  LDL.LU R121, [R1+0xb54] ;  /* 0x000b540001797983 */ /* 0x000ee80000300800 */
[----:B------:R-:W3:Y:S01]  /*3d530*/  LDL.LU R122, [R1+0xb58] ;  /* 0x000b5800017a7983 */ /* 0x000ee20000300800 */
[----:B--2---:R-:W-:-:S03]  /*3d540*/  IMAD.MOV.U32 R123, RZ, RZ, R252 ;  /* 0x000000ffff7b7224 */ /* 0x004fc600078e00fc */
[----:B------:R-:W2:Y:S04]  /*3d550*/  LDL.LU R252, [R1+0x2e98] ;  /* 0x002e980001fc7983 */ /* 0x000ea80000300800 */
[----:B------:R-:W2:Y:S04]  /*3d560*/  LDL.LU R44, [R1+0xc10] ;  /* 0x000c1000012c7983 */ /* 0x000ea80000300800 */
[----:B------:R-:W-:Y:S04]  /*3d570*/  STL.64 [R1+0x1470], R24 ;  /* 0x0014701801007387 */ /* 0x000fe80000100a00 */
[----:B------:R1:W-:Y:S04]  /*3d580*/  STL.64 [R1+0x1478], R26 ;  /* 0x0014781a01007387 */ /* 0x0003e80000100a00 */
[----:B------:R-:W2:Y:S04]  /*3d590*/  LDL.LU R45, [R1+0xc14] ;  /* 0x000c1400012d7983 */ /* 0x000ea80000300800 */
[----:B------:R-:W2:Y:S04]  /*3d5a0*/  LDL.LU R46, [R1+0xc18] ;  /* 0x000c1800012e7983 */ /* 0x000ea80000300800 */
[----:B------:R-:W2:Y:S04]  /*3d5b0*/  LDL.LU R47, [R1+0xc1c] ;  /* 0x000c1c00012f7983 */ /* 0x000ea80000300800 */
[----:B-1----:R-:W4:Y:S04]  /*3d5c0*/  LDL.LU R248, [R1+0xcb0] ;  /* 0x000cb00001f87983 */ /* 0x002f280000300800 */
[----:B------:R-:W4:Y:S04]  /*3d5d0*/  LDL.LU R249, [R1+0xcb4] ;  /* 0x000cb40001f97983 */ /* 0x000f280000300800 */
[----:B------:R-:W4:Y:S01]  /*3d5e0*/  LDL.LU R250, [R1+0xcb8] ;  /* 0x000cb80001fa7983 */ /* 0x000f220000300800 */
[-C--:B------:R-:W-:Y:S08]  /*3d5f0*/  HMMA.1688.F32.TF32 R108, R32, R20.reuse, R108 ;  /* 0x00000014206c723c */ /* 0x080ff0000008106c */
[-C--:B---3--:R-:W-:Y:S08]  /*3d600*/  HMMA.1688.F32.TF32 R56, R168, R20.reuse, R56 ;  /* 0x00000014a838723c */ /* 0x088ff00000081038 */
[-C--:B------:R-:W-:Y:S08]  /*3d610*/  HMMA.1688.F32.TF32 R60, R156, R20.reuse, R60 ;  /* 0x000000149c3c723c */ /* 0x080ff0000008103c */
[-C--:B--2---:R-:W-:Y:S11]  /*3d620*/  HMMA.1688.F32.TF32 R44, R36, R20.reuse, R44 ;  /* 0x00000014242c723c */ /* 0x084ff6000008102c */
[----:B------:R-:W-:Y:S11]  /*3d630*/  @!UPT UIADD3 URZ, URZ, URZ, URZ ;  /* 0x0000003f3f3ff290 */ /* 0x000ff6000fffe03f */
[----:B------:R-:W-:Y:S02]  /*3d640*/  @!UPT UIADD3 URZ, URZ, URZ, URZ ;  /* 0x0000003f3f3ff290 */ /* 0x000fe4000fffe03f */
[----:B------:R-:W-:Y:S01]  /*3d650*/  MOV R22, R44 ;  /* 0x0000002c00167202 */ /* 0x000fe20000000f00 */
[----:B------:R-:W-:Y:S02]  /*3d660*/  IMAD.MOV.U32 R23, RZ, RZ, R45 ;  /* 0x000000ffff177224 */ /* 0x000fe400078e002d */
[----:B------:R-:W-:Y:S02]  /*3d670*/  IMAD.MOV.U32 R26, RZ, RZ, R46 ;  /* 0x000000ffff1a7224 */ /* 0x000fe400078e002e */
[----:B------:R-:W-:Y:S02]  /*3d680*/  IMAD.MOV.U32 R27, RZ, RZ, R47 ;  /* 0x000000ffff1b7224 */ /* 0x000fe400078e002f */
[-C--:B------:R-:W-:Y:S03]  /*3d690*/  HMMA.1688.F32.TF32 R44, R40, R20.reuse, R120 ;  /* 0x00000014282c723c */ /* 0x080fe60000081078 */
[----:B------:R-:W-:Y:S04]  /*3d6a0*/  STL [R1+0x2da0], R27 ;  /* 0x002da01b01007387 */ /* 0x000fe80000100800 */
[----:B------:R1:W-:Y:S02]  /*3d6b0*/  STL [R1+0x2d9c], R26 ;  /* 0x002d9c1a01007387 */ /* 0x0003e40000100800 */
[-C--:B-1----:R-:W-:Y:S01]  /*3d6c0*/  HMMA.1688.F32.TF32 R24, R80, R20.reuse, R124 ;  /* 0x000000145018723c */ /* 0x082fe2000008107c */
[----:B------:R-:W-:Y:S01]  /*3d6d0*/  IMAD.MOV.U32 R251, RZ, RZ, R252 ;  /* 0x000000fffffb7224 */ /* 0x000fe200078e00fc */
[----:B------:R-:W-:Y:S11]  /*3d6e0*/  STL [R1+0x2d98], R22 ;  /* 0x002d981601007387 */ /* 0x000ff60000100800 */
[----:B------:R-:W-:Y:S02]  /*3d6f0*/  @!UPT UIADD3 URZ, URZ, URZ, URZ ;  /* 0x0000003f3f3ff290 */ /* 0x000fe4000fffe03f */
[----:B------:R-:W-:Y:S01]  /*3d700*/  MOV R252, R47 ;  /* 0x0000002f00fc7202 */ /* 0x000fe20000000f00 */
[----:B------:R-:W-:Y:S04]  /*3d710*/  STL [R1+0x2d94], R23 ;  /* 0x002d941701007387 */ /* 0x000fe80000100800 */
[----:B------:R-:W-:Y:S04]  /*3d720*/  STL.64 [R1+0x430], R44 ;  /* 0x0004302c01007387 */ /* 0x000fe80000100a00 */
[----:B------:R1:W-:Y:S04]  /*3d730*/  STL [R1+0x438], R46 ;  /* 0x0004382e01007387 */ /* 0x0003e80000100800 */
[----:B------:R-:W-:Y:S04]  /*3d740*/  STL [R1+0x2d40], R252 ;  /* 0x002d40fc01007387 */ /* 0x000fe80000100800 */
[----:B------:R-:W-:Y:S01]  /*3d750*/  STL.64 [R1+0x950], R24 ;  /* 0x0009501801007387 */ /* 0x000fe20000100a00 */
[-C--:B-1----:R-:W-:Y:S03]  /*3d760*/  HMMA.1688.F32.TF32 R44, R180, R20.reuse, R96 ;  /* 0x00000014b42c723c */ /* 0x082fe60000081060 */
[----:B------:R1:W-:Y:S05]  /*3d770*/  STL.64 [R1+0x958], R26 ;  /* 0x0009581a01007387 */ /* 0x0003ea0000100a00 */
[-C--:B-1----:R-:W-:Y:S01]  /*3d780*/  HMMA.1688.F32.TF32 R24, R176, R20.reuse, R48 ;  /* 0x00000014b018723c */ /* 0x082fe20000081030 */
[----:B------:R-:W1:Y:S04]  /*3d790*/  LDSM.16.M88.4 R48, [R241+0xa2000] ;  /* 0x0a200000f130783b */ /* 0x000e680000000200 */
[----:B------:R-:W-:Y:S04]  /*3d7a0*/  STL.64 [R1+0xa90], R108 ;  /* 0x000a906c01007387 */ /* 0x000fe80000100a00 */
[----:B------:R-:W-:Y:S06]  /*3d7b0*/  STL.64 [R1+0xa98], R110 ;  /* 0x000a986e01007387 */ /* 0x000fec0000100a00 */
[----:B------:R-:W-:Y:S04]  /*3d7c0*/  STL.64 [R1+0xbc0], R44 ;  /* 0x000bc02c01007387 */ /* 0x000fe80000100a00 */
[----:B------:R-:W-:Y:S04]  /*3d7d0*/  STL.64 [R1+0xbc8], R46 ;  /* 0x000bc82e01007387 */ /* 0x000fe80000100a00 */
[----:B------:R-:W2:Y:S04]  /*3d7e0*/  LDSM.16.M88.4 R44, [R241+0xa3000] ;  /* 0x0a300000f12c783b */ /* 0x000ea80000000200 */
[----:B-1----:R-:W-:Y:S04]  /*3d7f0*/  STL [R1+0x2da8], R50 ;  /* 0x002da83201007387 */ /* 0x002fe80000100800 */
[----:B------:R-:W-:Y:S04]  /*3d800*/  STL.64 [R1+0xd10], R24 ;  /* 0x000d101801007387 */ /* 0x000fe80000100a00 */
[----:B------:R1:W-:Y:S02]  /*3d810*/  STL.64 [R1+0xd18], R26 ;  /* 0x000d181a01007387 */ /* 0x0003e40000100a00 */
[-C--:B-1----:R-:W-:Y:S02]  /*3d820*/  HMMA.1688.F32.TF32 R24, R172, R20.reuse, R68 ;  /* 0x00000014ac18723c */ /* 0x082fe40000081044 */
[----:B------:R-:W-:Y:S04]  /*3d830*/  STL [R1+0x2da4], R51 ;  /* 0x002da43301007387 */ /* 0x000fe80000100800 */
[----:B--2---:R-:W-:Y:S11]  /*3d840*/  STL [R1+0x2db0], R46 ;  /* 0x002db02e01007387 */ /* 0x004ff60000100800 */
[----:B------:R-:W-:Y:S06]  /*3d850*/  @!UPT UIADD3 URZ, URZ, URZ, URZ ;  /* 0x0000003f3f3ff290 */ /* 0x000fec000fffe03f */
[----:B------:R-:W-:Y:S04]  /*3d860*/  STL.64 [R1+0xe30], R24 ;  /* 0x000e301801007387 */ /* 0x000fe80000100a00 */
[----:B------:R1:W-:Y:S04]  /*3d870*/  STL.64 [R1+0xe38], R26 ;  /* 0x000e381a01007387 */ /* 0x0003e80000100a00 */
[----:B------:R-:W-:Y:S04]  /*3d880*/  STL [R1+0x2dac], R47 ;  /* 0x002dac2f01007387 */ /* 0x000fe80000100800 */
[----:B------:R-:W-:Y:S01]  /*3d890*/  STL.64 [R1+0xf60], R56 ;  /* 0x000f603801007387 */ /* 0x000fe20000100a00 */
[-C--:B-1----:R-:W-:Y:S03]  /*3d8a0*/  HMMA.1688.F32.TF32 R24, R164, R20.reuse, R184 ;  /* 0x00000014a418723c */ /* 0x082fe600000810b8 */
[----:B------:R1:W-:Y:S05]  /*3d8b0*/  STL.64 [R1+0xf68], R58 ;  /* 0x000f683a01007387 */ /* 0x0003ea0000100a00 */
[-C--:B-1----:R-:W-:Y:S11]  /*3d8c0*/  HMMA.1688.F32.TF32 R56, R152, R20.reuse, R76 ;  /* 0x000000149838723c */ /* 0x082ff6000008104c */
[----:B------:R-:W-:Y:S04]  /*3d8d0*/  @!UPT UIADD3 URZ, URZ, URZ, URZ ;  /* 0x0000003f3f3ff290 */ /* 0x000fe8000fffe03f */
[----:B------:R-:W-:Y:S04]  /*3d8e0*/  STL.64 [R1+0x1060], R24 ;  /* 0x0010601801007387 */ /* 0x000fe80000100a00 */
[----:B------:R1:W-:Y:S04]  /*3d8f0*/  STL.64 [R1+0x1068], R26 ;  /* 0x0010681a01007387 */ /* 0x0003e80000100a00 */
[----:B------:R-:W-:Y:S04]  /*3d900*/  STL.64 [R1+0x10f0], R60 ;  /* 0x0010f03c01007387 */ /* 0x000fe80000100a00 */
[----:B------:R2:W-:Y:S01]  /*3d910*/  STL.64 [R1+0x10f8], R62 ;  /* 0x0010f83e01007387 */ /* 0x0005e20000100a00 */
[-C--:B-1----:R-:W-:Y:S03]  /*3d920*/  HMMA.1688.F32.TF32 R24, R148, R20.reuse, R100 ;  /* 0x000000149418723c */ /* 0x082fe60000081064 */
[----:B------:R-:W-:Y:S04]  /*3d930*/  STL.64 [R1+0x11e0], R56 ;  /* 0x0011e03801007387 */ /* 0x000fe80000100a00 */
[----:B------:R1:W-:Y:S01]  /*3d940*/  STL.64 [R1+0x11e8], R58 ;  /* 0x0011e83a01007387 */ /* 0x0003e20000100a00 */
[-C--:B--2---:R-:W-:Y:S08]  /*3d950*/  HMMA.1688.F32.TF32 R60, R144, R20.reuse, R112 ;  /* 0x00000014903c723c */ /* 0x084ff00000081070 */
[-C--:B-1----:R-:W-:Y:S07]  /*3d960*/  HMMA.1688.F32.TF32 R56, R28, R20.reuse, R128 ;  /* 0x000000141c38723c */ /* 0x082fee0000081080 */
[----:B------:R-:W-:Y:S04]  /*3d970*/  STL.64 [R1+0x1270], R24 ;  /* 0x0012701801007387 */ /* 0x000fe80000100a00 */
[----:B------:R1:W-:Y:S04]  /*3d980*/  STL.64 [R1+0x1278], R26 ;  /* 0x0012781a01007387 */ /* 0x0003e80000100a00 */
[----:B------:R-:W-:Y:S04]  /*3d990*/  STL.64 [R1+0x1340], R60 ;  /* 0x0013403c01007387 */ /* 0x000fe80000100a00 */
[----:B------:R-:W-:Y:S01]  /*3d9a0*/  STL.64 [R1+0x1348], R62 ;  /* 0x0013483e01007387 */ /* 0x000fe20000100a00 */
[-C--:B-1----:R-:W-:Y:S03]  /*3d9b0*/  HMMA.1688.F32.TF32 R24, R88, R20.reuse, R140 ;  /* 0x000000145818723c */ /* 0x082fe6000008108c */
[----:B------:R-:W-:Y:S04]  /*3d9c0*/  STL.64 [R1+0x13c0], R56 ;  /* 0x0013c03801007387 */ /* 0x000fe80000100a00 */
[----:B------:R4:W-:Y:S01]  /*3d9d0*/  STL.64 [R1+0x13c8], R58 ;  /* 0x0013c83a01007387 */ /* 0x0009e20000100a00 */
[----:B------:R-:W-:Y:S08]  /*3d9e0*/  HMMA.1688.F32.TF32 R20, R84, R20, R72 ;  /* 0x000000145414723c */ /* 0x000ff00000081048 */
[----:B----4-:R-:W-:Y:S07]  /*3d9f0*/  HMMA.1688.F32.TF32 R56, R36, R48, R248 ;  /* 0x000000302438723c */ /* 0x010fee00000810f8 */
[----:B------:R-:W-:Y:S04]  /*3da00*/  STL.64 [R1+0x1440], R24 ;  /* 0x0014401801007387 */ /* 0x000fe80000100a00 */
[----:B------:R1:W-:Y:S04]  /*3da10*/  STL.64 [R1+0x1448], R26 ;  /* 0x0014481a01007387 */ /* 0x0003e80000100a00 */
[----:B------:R-:W-:Y:S04]  /*3da20*/  STL.64 [R1+0x1450], R20 ;  /* 0x0014501401007387 */ /* 0x000fe80000100a00 */
[----:B------:R2:W-:Y:S05]  /*3da30*/  STL.64 [R1+0x1458], R22 ;  /* 0x0014581601007387 */ /* 0x0005ea0000100a00 */
[----:B-1----:R-:W-:-:S02]  /*3da40*/  IMAD.MOV.U32 R27, RZ, RZ, R56 ;  /* 0x000000ffff1b7224 */ /* 0x002fc400078e0038 */
[----:B------:R-:W-:Y:S01]  /*3da50*/  IMAD.MOV.U32 R26, RZ, RZ, R57 ;  /* 0x000000ffff1a7224 */ /* 0x000fe200078e0039 */
[----:B------:R-:W3:Y:S01]  /*3da60*/  LDL.LU R56, [R1+0x630] ;  /* 0x0006300001387983 */ /* 0x000ee20000300800 */
[----:B--2---:R-:W-:-:S03]  /*3da70*/  IMAD.MOV.U32 R22, RZ, RZ, R58 ;  /* 0x000000ffff167224 */ /* 0x004fc600078e003a */
[----:B------:R-:W3:Y:S01]  /*3da80*/  LDL.LU R57, [R1+0x634] ;  /* 0x0006340001397983 */ /* 0x000ee20000300800 */
[----:B------:R-:W-:-:S03]  /*3da90*/  MOV R23, R59 ;  /* 0x0000003b00177202 */ /* 0x000fc60000000f00 */
[----:B------:R-:W3:Y:S04]  /*3daa0*/  LDL.LU R58, [R1+0x638] ;  /* 0x00063800013a7983 */ /* 0x000ee80000300800 */
[----:B------:R-:W3:Y:S04]  /*3dab0*/  LDL.LU R59, [R1+0x63c] ;  /* 0x00063c00013b7983 */ /* 0x000ee80000300800 */
        /* <DEDUP_REMOVED lines=44> */
[----:B------:R-:W-:Y:S04]  /*3dd80*/  STL [R1+0x2dc0], R23 ;  /* 0x002dc01701007387 */ /* 0x000fe80000100800 */
[----:B------:R2:W-:Y:S04]  /*3dd90*/  STL [R1+0x2dbc], R22 ;  /* 0x002dbc1601007387 */ /* 0x0005e80000100800 */
[----:B------:R-:W-:Y:S04]  /*3dda0*/  STL [R1+0x2db8], R26 ;  /* 0x002db81a01007387 */ /* 0x000fe80000100800 */
[----:B------:R3:W-:Y:S01]  /*3ddb0*/  STL [R1+0x2db4], R27 ;  /* 0x002db41b01007387 */ /* 0x0007e20000100800 */
[-C--:B--2---:R-:W-:Y:S03]  /*3ddc0*/  HMMA.1688.F32.TF32 R20, R80, R48.reuse, R248 ;  /* 0x000000305014723c */ /* 0x084fe600000810f8 */
[----:B------:R-:W2:Y:S05]  /*3ddd0*/  LDL.LU R248, [R1+0x200] ;  /* 0x0002000001f87983 */ /* 0x000eaa0000300800 */
[-C--:B---3--:R-:W-:Y:S11]  /*3dde0*/  HMMA.1688.F32.TF32 R24, R40, R48.reuse, R112 ;  /* 0x000000302818723c */ /* 0x088ff60000081070 */
[----:B------:R-:W-:Y:S11]  /*3ddf0*/  @!UPT UIADD3 URZ, URZ, URZ, URZ ;  /* 0x0000003f3f3ff290 */ /* 0x000ff6000fffe03f */
[----:B------:R-:W-:Y:S01]  /*3de00*/  @!UPT UIADD3 URZ, URZ, URZ, URZ ;  /* 0x0000003f3f3ff290 */ /* 0x000fe2000fffe03f */
[----:B------:R-:W-:Y:S04]  /*3de10*/  STL.64 [R1+0x390], R24 ;  /* 0x0003901801007387 */ /* 0x000fe80000100a00 */
[----:B------:R4:W-:Y:S04]  /*3de20*/  STL.64 [R1+0x398], R26 ;  /* 0x0003981a01007387 */ /* 0x0009e80000100a00 */
[----:B------:R-:W-:Y:S04]  /*3de30*/  STL.64 [R1+0x8a0], R20 ;  /* 0x0008a01401007387 */ /* 0x000fe80000100a00 */
[----:B------:R1:W-:Y:S04]  /*3de40*/  STL.64 [R1+0x8a8], R22 ;  /* 0x0008a81601007387 */ /* 0x0003e80000100a00 */
[----:B------:R-:W2:Y:S04]  /*3de50*/  LDL.LU R249, [R1+0x204] ;  /* 0x0002040001f97983 */ /* 0x000ea80000300800 */
[----:B------:R-:W2:Y:S04]  /*3de60*/  LDL.LU R250, [R1+0x208] ;  /* 0x0002080001fa7983 */ /* 0x000ea80000300800 */
[----:B------:R-:W2:Y:S01]  /*3de70*/  LDL.LU R251, [R1+0x20c] ;  /* 0x00020c0001fb7983 */ /* 0x000ea20000300800 */
[-C--:B----4-:R-:W-:Y:S08]  /*3de80*/  HMMA.1688.F32.TF32 R24, R32, R48.reuse, R100 ;  /* 0x000000302018723c */ /* 0x090ff00000081064 */
[-C--:B-1----:R-:W-:Y:S08]  /*3de90*/  HMMA.1688.F32.TF32 R20, R180, R48.reuse, R76 ;  /* 0x00000030b414723c */ /* 0x082ff0000008104c */
[-C--:B------:R-:W-:Y:S07]  /*3dea0*/  HMMA.1688.F32.TF32 R60, R176, R48.reuse, R60 ;  /* 0x00000030b03c723c */ /* 0x080fee000008103c */
[----:B------:R-:W-:Y:S04]  /*3deb0*/  STL.64 [R1+0x9c0], R24 ;  /* 0x0009c01801007387 */ /* 0x000fe80000100a00 */
[----:B------:R1:W-:Y:S04]  /*3dec0*/  STL.64 [R1+0x9c8], R26 ;  /* 0x0009c81a01007387 */ /* 0x0003e80000100a00 */
[----:B------:R-:W-:Y:S04]  /*3ded0*/  STL.64 [R1+0xaf0], R20 ;  /* 0x000af01401007387 */ /* 0x000fe80000100a00 */
[----:B------:R3:W-:Y:S01]  /*3dee0*/  STL.64 [R1+0xaf8], R22 ;  /* 0x000af81601007387 */ /* 0x0007e20000100a00 */
[-C--:B-1----:R-:W-:Y:S08]  /*3def0*/  HMMA.1688.F32.TF32 R24, R172, R48.reuse, R184 ;  /* 0x00000030ac18723c */ /* 0x082ff000000810b8 */
[-C--:B---3--:R-:W-:Y:S01]  /*3df00*/  HMMA.1688.F32.TF32 R20, R168, R48.reuse, R120 ;  /* 0x00000030a814723c */ /* 0x088fe20000081078 */
[----:B------:R-:W-:Y:S04]  /*3df10*/  STL.64 [R1+0xbd0], R60 ;  /* 0x000bd03c01007387 */ /* 0x000fe80000100a00 */
[----:B------:R-:W-:Y:S03]  /*3df20*/  STL.64 [R1+0xbd8], R62 ;  /* 0x000bd83e01007387 */ /* 0x000fe60000100a00 */
        /* <DEDUP_REMOVED lines=8> */
[----:B------:R1:W-:Y:S10]  /*3dfb0*/  STL.64 [R1+0xf78], R54 ;  /* 0x000f783601007387 */ /* 0x0003f40000100a00 */
[----:B------:R-:W-:Y:S01]  /*3dfc0*/  STL.64 [R1+0x1070], R24 ;  /* 0x0010701801007387 */ /* 0x000fe20000100a00 */
[-C--:B-1----:R-:W-:Y:S03]  /*3dfd0*/  HMMA.1688.F32.TF32 R52, R148, R48.reuse, R104 ;  /* 0x000000309434723c */ /* 0x082fe60000081068 */
[----:B------:R1:W-:Y:S04]  /*3dfe0*/  STL.64 [R1+0x1078], R26 ;  /* 0x0010781a01007387 */ /* 0x0003e80000100a00 */
[----:B------:R-:W-:Y:S04]  /*3dff0*/  STL.64 [R1+0x1110], R20 ;  /* 0x0011101401007387 */ /* 0x000fe80000100a00 */
[----:B------:R3:W-:Y:S01]  /*3e000*/  STL.64 [R1+0x1118], R22 ;  /* 0x0011181601007387 */ /* 0x0007e20000100a00 */
[-C--:B-1----:R-:W-:Y:S08]  /*3e010*/  HMMA.1688.F32.TF32 R24, R144, R48.reuse, R116 ;  /* 0x000000309018723c */ /* 0x082ff00000081074 */
[----:B---3--:R-:W-:Y:S03]  /*3e020*/  HMMA.1688.F32.TF32 R20, R28, R48, R132 ;  /* 0x000000301c14723c */ /* 0x008fe60000081084 */
[----:B------:R-:W-:Y:S04]  /*3e030*/  STL.64 [R1+0x11f0], R52 ;  /* 0x0011f03401007387 */ /* 0x000fe80000100a00 */
[----:B------:R-:W-:Y:S08]  /*3e040*/  STL.64 [R1+0x11f8], R54 ;  /* 0x0011f83601007387 */ /* 0x000ff00000100a00 */
[----:B------:R-:W-:Y:S04]  /*3e050*/  STL.64 [R1+0x1280], R24 ;  /* 0x0012801801007387 */ /* 0x000fe80000100a00 */
[----:B------:R-:W-:Y:S04]  /*3e060*/  STL.64 [R1+0x1288], R26 ;  /* 0x0012881a01007387 */ /* 0x000fe80000100a00 */
[----:B------:R-:W-:Y:S04]  /*3e070*/  STL.64 [R1+0x1370], R20 ;  /* 0x0013701401007387 */ /* 0x000fe80000100a00 */
[----:B------:R1:W-:Y:S02]  /*3e080*/  STL.64 [R1+0x1378], R22 ;  /* 0x0013781601007387 */ /* 0x0003e40000100a00 */
[----:B-1----:R-:W-:Y:S08]  /*3e090*/  HMMA.1688.F32.TF32 R20, R36, R44, R124 ;  /* 0x0000002c2414723c */ /* 0x002ff0000008107c */
[-C--:B------:R-:W-:Y:S08]  /*3e0a0*/  HMMA.1688.F32.TF32 R52, R88, R48.reuse, R136 ;  /* 0x000000305834723c */ /* 0x080ff00000081088 */
[----:B------:R-:W-:Y:S08]  /*3e0b0*/  HMMA.1688.F32.TF32 R24, R84, R48, R160 ;  /* 0x000000305418723c */ /* 0x000ff000000810a0 */
[----:B------:R-:W-:Y:S01]  /*3e0c0*/  IMAD.MOV.U32 R46, RZ, RZ, R20 ;  /* 0x000000ffff2e7224 */ /* 0x000fe200078e0014 */
[----:B------:R-:W-:Y:S01]  /*3e0d0*/  MOV R51, R23 ;  /* 0x0000001700337202 */ /* 0x000fe20000000f00 */
[----:B------:R-:W-:-:S02]  /*3e0e0*/  IMAD.MOV.U32 R47, RZ, RZ, R21 ;  /* 0x000000ffff2f7224 */ /* 0x000fc400078e0015 */
[----:B------:R-:W-:Y:S02]  /*3e0f0*/  IMAD.MOV.U32 R50, RZ, RZ, R22 ;  /* 0x000000ffff327224 */ /* 0x000fe400078e0016 */
[-C--:B------:R-:W-:Y:S01]  /*3e100*/  HMMA.1688.F32.TF32 R20, R40, R44.reuse, R108 ;  /* 0x0000002c2814723c */ /* 0x080fe2000008106c */
[----:B------:R-:W-:Y:S04]  /*3e110*/  STL.64 [R1+0x13b0], R52 ;  /* 0x0013b03401007387 */ /* 0x000fe80000100a00 */
[----:B------:R1:W-:Y:S04]  /*3e120*/  STL.64 [R1+0x13b8], R54 ;  /* 0x0013b83601007387 */ /* 0x0003e80000100a00 */
[----:B------:R-:W-:Y:S04]  /*3e130*/  STL.64 [R1+0x13e0], R24 ;  /* 0x0013e01801007387 */ /* 0x000fe80000100a00 */
[----:B------:R3:W-:Y:S01]  /*3e140*/  STL.64 [R1+0x13e8], R26 ;  /* 0x0013e81a01007387 */ /* 0x0007e20000100a00 */
[-C--:B-1----:R-:W-:Y:S09]  /*3e150*/  HMMA.1688.F32.TF32 R52, R80, R44.reuse, R96 ;  /* 0x0000002c5034723c */ /* 0x082ff20000081060 */
[----:B------:R-:W-:Y:S01]  /*3e160*/  STL.64 [R1+0x2c0], R20 ;  /* 0x0002c01401007387 */ /* 0x000fe20000100a00 */
[-C--:B---3--:R-:W-:Y:S03]  /*3e170*/  HMMA.1688.F32.TF32 R24, R32, R44.reuse, R68 ;  /* 0x0000002c2018723c */ /* 0x088fe60000081044 */
[----:B------:R1:W-:Y:S05]  /*3e180*/  STL.64 [R1+0x2c8], R22 ;  /* 0x0002c81601007387 */ /* 0x0003ea0000100a00 */
[-C--:B-1----:R-:W-:Y:S05]  /*3e190*/  HMMA.1688.F32.TF32 R20, R180, R44.reuse, R56 ;  /* 0x0000002cb414723c */ /* 0x082fea0000081038 */
[----:B------:R-:W-:Y:S04]  /*3e1a0*/  STL.64 [R1+0x2d0], R52 ;  /* 0x0002d03401007387 */ /* 0x000fe80000100a00 */
[----:B------:R-:W-:Y:S04]  /*3e1b0*/  STL.64 [R1+0x2d8], R54 ;  /* 0x0002d83601007387 */ /* 0x000fe80000100a00 */
[----:B------:R-:W3:Y:S04]  /*3e1c0*/  LDL.LU R60, [R1+0x120] ;  /* 0x00012000013c7983 */ /* 0x000ee80000300800 */
[----:B------:R-:W-:Y:S04]  /*3e1d0*/  STL.64 [R1+0x8f0], R24 ;  /* 0x0008f01801007387 */ /* 0x000fe80000100a00 */
[----:B------:R-:W-:Y:S04]  /*3e1e0*/  STL.64 [R1+0x8f8], R26 ;  /* 0x0008f81a01007387 */ /* 0x000fe80000100a00 */
[----:B------:R-:W1:Y:S04]  /*3e1f0*/  LDSM.16.M88.4 R52, [R241+0xa5000] ;  /* 0x0a500000f134783b */ /* 0x000e680000000200 */
        /* <DEDUP_REMOVED lines=9> */
[----:B------:R-:W1:Y:S01]  /*3e290*/  LDSM.16.M88.4 R56, [R241+0xa4000] ;  /* 0x0a400000f138783b */ /* 0x000e620000000200 */
[-C--:B--2---:R-:W-:Y:S03]  /*3e2a0*/  HMMA.1688.F32.TF32 R20, R176, R44.reuse, R248 ;  /* 0x0000002cb014723c */ /* 0x084fe600000810f8 */
[----:B------:R-:W2:Y:S11]  /*3e2b0*/  LDL.LU R248, [R1+0x550] ;  /* 0x0005500001f87983 */ /* 0x000eb60000300800 */
[----:B------:R-:W-:Y:S09]  /*3e2c0*/  @!UPT UIADD3 URZ, URZ, URZ, URZ ;  /* 0x0000003f3f3ff290 */ /* 0x000ff2000fffe03f */
[----:B------:R-:W-:Y:S04]  /*3e2d0*/  STL.64 [R1+0xb00], R20 ;  /* 0x000b001401007387 */ /* 0x000fe80000100a00 */
        /* <DEDUP_REMOVED lines=24> */
[----:B-1----:R-:W-:Y:S01]  /*3e460*/  STL [R1+0x2d48], R54 ;  /* 0x002d483601007387 */ /* 0x002fe20000100800 */
[-C--:B------:R-:W-:Y:S11]  /*3e470*/  HMMA.1688.F32.TF32 R8, R84, R44.reuse, R8 ;  /* 0x0000002c5408723c */ /* 0x080ff60000081008 */
[----:B------:R-:W-:Y:S11]  /*3e480*/  @!UPT UIADD3 URZ, URZ, URZ, URZ ;  /* 0x0000003f3f3ff290 */ /* 0x000ff6000fffe03f */
[----:B------:R-:W-:Y:S02]  /*3e490*/  @!UPT UIADD3 URZ, URZ, URZ, URZ ;  /* 0x0000003f3f3ff290 */ /* 0x000fe4000fffe03f */
[----:B------:R-:W-:Y:S02]  /*3e4a0*/  IMAD.MOV.U32 R49, RZ, RZ, R8 ;  /* 0x000000ffff317224 */ /* 0x000fe400078e0008 */
[----:B------:R-:W-:Y:S01]  /*3e4b0*/  IMAD.MOV.U32 R48, RZ, RZ, R9 ;  /* 0x000000ffff307224 */ /* 0x000fe200078e0009 */
[-C--:B---3--:R-:W-:Y:S08]  /*3e4c0*/  HMMA.1688.F32.TF32 R20, R172, R44.reuse, R60 ;  /* 0x0000002cac14723c */ /* 0x088ff0000008103c */
[-C--:B----4-:R-:W-:Y:S11]  /*3e4d0*/  HMMA.1688.F32.TF32 R24, R168, R44.reuse, R184 ;  /* 0x0000002ca818723c */ /* 0x090ff600000810b8 */
[----:B------:R-:W-:Y:S04]  /*3e4e0*/  @!UPT UIADD3 URZ, URZ, URZ, URZ ;  /* 0x0000003f3f3ff290 */ /* 0x000fe8000fffe03f */
[----:B------:R-:W-:Y:S04]  /*3e4f0*/  STL.64 [R1+0xbe0], R20 ;  /* 0x000be01401007387 */ /* 0x000fe80000100a00 */
[----:B------:R1:W-:Y:S02]  /*3e500*/  STL.64 [R1+0xbe8], R22 ;  /* 0x000be81601007387 */ /* 0x0003e40000100a00 */
[-C--:B-1----:R-:W-:Y:S02]  /*3e510*/  HMMA.1688.F32.TF32 R20, R164, R44.reuse, R244 ;  /* 0x0000002ca414723c */ /* 0x082fe400000810f4 */
[----:B------:R-:W-:Y:S04]  /*3e520*/  STL [R1+0x2d44], R55 ;  /* 0x002d443701007387 */ /* 0x000fe80000100800 */
[----:B------:R-:W-:Y:S02]  /*3e530*/  STL.64 [R1+0xd60], R24 ;  /* 0x000d601801007387 */ /* 0x000fe40000100a00 */
[-C--:B------:R-:W-:Y:S02]  /*3e540*/  HMMA.1688.F32.TF32 R60, R156, R44.reuse, R232 ;  /* 0x0000002c9c3c723c */ /* 0x080fe400000810e8 */
[----:B------:R1:W-:Y:S06]  /*3e550*/  STL.64 [R1+0xd68], R26 ;  /* 0x000d681a01007387 */ /* 0x0003ec0000100a00 */
[-C--:B-1----:R-:W-:Y:S07]  /*3e560*/  HMMA.1688.F32.TF32 R24, R152, R44.reuse, R224 ;  /* 0x0000002c9818723c */ /* 0x082fee00000810e0 */
[----:B------:R-:W-:Y:S04]  /*3e570*/  STL.64 [R1+0xe60], R20 ;  /* 0x000e601401007387 */ /* 0x000fe80000100a00 */
[----:B------:R1:W-:Y:S02]  /*3e580*/  STL.64 [R1+0xe68], R22 ;  /* 0x000e681601007387 */ /* 0x0003e40000100a00 */
[-C--:B-1----:R-:W-:Y:S02]  /*3e590*/  HMMA.1688.F32.TF32 R20, R148, R44.reuse, R216 ;  /* 0x0000002c9414723c */ /* 0x082fe400000810d8 */
[----:B------:R-:W-:Y:S04]  /*3e5a0*/  STL.64 [R1+0xf80], R60 ;  /* 0x000f803c01007387 */ /* 0x000fe80000100a00 */
[----:B------:R1:W-:Y:S04]  /*3e5b0*/  STL.64 [R1+0xf88], R62 ;  /* 0x000f883e01007387 */ /* 0x0003e80000100a00 */
[----:B------:R-:W-:Y:S04]  /*3e5c0*/  STL.64 [R1+0x1080], R24 ;  /* 0x0010801801007387 */ /* 0x000fe80000100a00 */
[----:B------:R3:W-:Y:S01]  /*3e5d0*/  STL.64 [R1+0x1088], R26 ;  /* 0x0010881a01007387 */ /* 0x0007e20000100a00 */
[-C--:B-1----:R-:W-:Y:S08]  /*3e5e0*/  HMMA.1688.F32.TF32 R60, R144, R44.reuse, R208 ;  /* 0x0000002c903c723c */ /* 0x082ff000000810d0 */
[----:B------:R-:W-:Y:S01]  /*3e5f0*/  STL.64 [R1+0x1150], R20 ;  /* 0x0011501401007387 */ /* 0x000fe20000100a00 */
[-C--:B---3--:R-:W-:Y:S03]  /*3e600*/  HMMA.1688.F32.TF32 R24, R28, R44.reuse, R200 ;  /* 0x0000002c1c18723c */ /* 0x088fe600000810c8 */
[----:B------:R1:W-:Y:S05]  /*3e610*/  STL.64 [R1+0x1158], R22 ;  /* 0x0011581601007387 */ /* 0x0003ea0000100a00 */
[----:B-1----:R-:W-:Y:S07]  /*3e620*/  HMMA.1688.F32.TF32 R20, R88, R44, R192 ;  /* 0x0000002c5814723c */ /* 0x002fee00000810c0 */
[----:B------:R-:W-:Y:S01]  /*3e630*/  IMAD.MOV.U32 R45, RZ, RZ, R10 ;  /* 0x000000ffff2d7224 */ /* 0x000fe200078e000a */
[----:B------:R-:W-:-:S02]  /*3e640*/  MOV R44, R11 ;  /* 0x0000000b002c7202 */ /* 0x000fc40000000f00 */
[-C--:B--2---:R-:W-:Y:S01]  /*3e650*/  HMMA.1688.F32.TF32 R8, R36, R56.reuse, R120 ;  /* 0x000000382408723c */ /* 0x084fe20000081078 */
[----:B------:R-:W-:Y:S04]  /*3e660*/  STL.64 [R1+0x1200], R60 ;  /* 0x0012003c01007387 */ /* 0x000fe80000100a00 */
[----:B------:R1:W-:Y:S04]  /*3e670*/  STL.64 [R1+0x1208], R62 ;  /* 0x0012083e01007387 */ /* 0x0003e80000100a00 */
[----:B------:R-:W-:Y:S04]  /*3e680*/  STL.64 [R1+0x12f0], R24 ;  /* 0x0012f01801007387 */ /* 0x000fe80000100a00 */
[----:B------:R2:W-:Y:S04]  /*3e690*/  STL.64 [R1+0x12f8], R26 ;  /* 0x0012f81a01007387 */ /* 0x0005e80000100a00 */
[----:B------:R-:W-:Y:S01]  /*3e6a0*/  STL.64 [R1+0x1360], R20 ;  /* 0x0013601401007387 */ /* 0x000fe20000100a00 */
[----:B-1----:R-:W-:Y:S03]  /*3e6b0*/  HMMA.1688.F32.TF32 R60, R40, R56, R124 ;  /* 0x00000038283c723c */ /* 0x002fe6000008107c */
[----:B------:R1:W-:Y:S03]  /*3e6c0*/  STL.64 [R1+0x1368], R22 ;  /* 0x0013681601007387 */ /* 0x0003e60000100a00 */
[----:B--2---:R-:W-:Y:S01]  /*3e6d0*/  IMAD.MOV.U32 R26, RZ, RZ, R10 ;  /* 0x000000ffff1a7224 */ /* 0x004fe200078e000a */
[----:B------:R-:W-:Y:S01]  /*3e6e0*/  MOV R27, R11 ;  /* 0x0000000b001b7202 */ /* 0x000fe20000000f00 */
[----:B-1----:R-:W-:-:S02]  /*3e6f0*/  IMAD.MOV.U32 R23, RZ, RZ, R8 ;  /* 0x000000ffff177224 */ /* 0x002fc400078e0008 */
[----:B------:R-:W-:Y:S02]  /*3e700*/  IMAD.MOV.U32 R22, RZ, RZ, R9 ;  /* 0x000000ffff167224 */ /* 0x000fe400078e0009 */
[-C--:B------:R-:W-:Y:S01]  /*3e710*/  HMMA.1688.F32.TF32 R8, R80, R56.reuse, R108 ;  /* 0x000000385008723c */ /* 0x080fe2000008106c */
[----:B------:R-:W-:Y:S04]  /*3e720*/  STL [R1+0x2be4], R44 ;  /* 0x002be42c01007387 */ /* 0x000fe80000100800 */
[----:B------:R-:W-:Y:S03]  /*3e730*/  STL [R1+0x2be0], R48 ;  /* 0x002be03001007387 */ /* 0x000fe60000100800 */
[-C--:B------:R-:W-:Y:S01]  /*3e740*/  HMMA.1688.F32.TF32 R64, R32, R56.reuse, R96 ;  /* 0x000000382040723c */ /* 0x080fe20000081060 */
[----:B------:R-:W-:Y:S04]  /*3e750*/  STL [R1+0x2bdc], R49 ;  /* 0x002bdc3101007387 */ /* 0x000fe80000100800 */
[----:B------:R-:W-:Y:S04]  /*3e760*/  STL [R1+0x2bd8], R45 ;  /* 0x002bd82d01007387 */ /* 0x000fe80000100800 */
[----:B------:R-:W-:Y:S04]  /*3e770*/  STL.64 [R1+0x200], R60 ;  /* 0x0002003c01007387 */ /* 0x000fe80000100a00 */
[----:B------:R1:W-:Y:S04]  /*3e780*/  STL.64 [R1+0x208], R62 ;  /* 0x0002083e01007387 */ /* 0x0003e80000100a00 */
[----:B------:R-:W-:Y:S04]  /*3e790*/  STL.64 [R1+0x230], R8 ;  /* 0x0002300801007387 */ /* 0x000fe80000100a00 */
[----:B------:R2:W-:Y:S01]  /*3e7a0*/  STL.64 [R1+0x238], R10 ;  /* 0x0002380a01007387 */ /* 0x0005e20000100a00 */
[-C--:B-1----:R-:W-:Y:S08]  /*3e7b0*/  HMMA.1688.F32.TF32 R60, R180, R56.reuse, R68 ;  /* 0x00000038b43c723c */ /* 0x082ff00000081044 */
[-C--:B--2---:R-:W-:Y:S01]  /*3e7c0*/  HMMA.1688.F32.TF32 R8, R176, R56.reuse, R248 ;  /* 0x00000038b008723c */ /* 0x084fe200000810f8 */
[----:B------:R-:W-:Y:S04]  /*3e7d0*/  STL.64 [R1+0x7e0], R64 ;  /* 0x0007e04001007387 */ /* 0x000fe80000100a00 */
[----:B------:R-:W-:Y:S04]  /*3e7e0*/  STL.64 [R1+0x7e8], R66 ;  /* 0x0007e84201007387 */ /* 0x000fe80000100a00 */
[----:B------:R-:W2:Y:S06]  /*3e7f0*/  LDL.LU R76, [R1+0xe0] ;  /* 0x0000e000014c7983 */ /* 0x000eac0000300800 */
[----:B------:R1:W-:Y:S04]  /*3e800*/  STL.64 [R1+0x930], R60 ;  /* 0x0009303c01007387 */ /* 0x0003e80000100a00 */
[----:B------:R3:W-:Y:S04]  /*3e810*/  STL.64 [R1+0x938], R62 ;  /* 0x0009383e01007387 */ /* 0x0007e80000100a00 */
        /* <DEDUP_REMOVED lines=41> */
[-C--:B----4-:R-:W-:Y:S08]  /*3eab0*/  HMMA.1688.F32.TF32 R8, R164, R56.reuse, R236 ;  /* 0x00000038a408723c */ /* 0x090ff000000810ec */
[-C--:B------:R-:W-:Y:S08]  /*3eac0*/  HMMA.1688.F32.TF32 R4, R84, R56.reuse, R4 ;  /* 0x000000385404723c */ /* 0x080ff00000081004 */
[-C--:B--2---:R-:W-:Y:S08]  /*3ead0*/  HMMA.1688.F32.TF32 R64, R168, R56.reuse, R76 ;  /* 0x00000038a840723c */ /* 0x084ff0000008104c */
[-C--:B------:R-:W-:Y:S11]  /*3eae0*/  HMMA.1688.F32.TF32 R72, R172, R56.reuse, R100 ;  /* 0x00000038ac48723c */ /* 0x080ff60000081064 */
[----:B------:R-:W-:Y:S11]  /*3eaf0*/  @!UPT UIADD3 URZ, URZ, URZ, URZ ;  /* 0x0000003f3f3ff290 */ /* 0x000ff6000fffe03f */
[----:B------:R-:W-:Y:S01]  /*3eb00*/  @!UPT UIADD3 URZ, URZ, URZ, URZ ;  /* 0x0000003f3f3ff290 */ /* 0x000fe2000fffe03f */
        /* <DEDUP_REMOVED lines=17> */
[----:B-1----:R-:W-:Y:S07]  /*3ec20*/  HMMA.1688.F32.TF32 R8, R88, R56, R188 ;  /* 0x000000385808723c */ /* 0x002fee00000810bc */
[----:B------:R-:W-:Y:S04]  /*3ec30*/  STL.64 [R1+0x1180], R72 ;  /* 0x0011804801007387 */ /* 0x000fe80000100a00 */
        /* <DEDUP_REMOVED lines=8> */
[-C--:B---3--:R-:W-:Y:S08]  /*3ecc0*/  HMMA.1688.F32.TF32 R8, R36, R52.reuse, R60 ;  /* 0x000000342408723c */ /* 0x088ff0000008103c */
[----:B-1----:R-:W-:Y:S11]  /*3ecd0*/  HMMA.1688.F32.TF32 R4, R40, R52, R184 ;  /* 0x000000342804723c */ /* 0x002ff600000810b8 */
[----:B------:R-:W-:Y:S04]  /*3ece0*/  @!UPT UIADD3 URZ, URZ, URZ, URZ ;  /* 0x0000003f3f3ff290 */ /* 0x000fe8000fffe03f */
[----:B------:R-:W-:Y:S04]  /*3ecf0*/  STL.64 [R1+0x120], R8 ;  /* 0x0001200801007387 */ /* 0x000fe80000100a00 */
[----:B------:R1:W-:Y:S04]  /*3ed00*/  STL.64 [R1+0x128], R10 ;  /* 0x0001280a01007387 */ /* 0x0003e80000100a00 */
[----:B------:R2:W-:Y:S01]  /*3ed10*/  STL [R1+0x150], R4 ;  /* 0x0001500401007387 */ /* 0x0005e20000100800 */
[----:B------:R-:W-:Y:S02]  /*3ed20*/  IMAD.MOV.U32 R54, RZ, RZ, R5 ;  /* 0x000000ffff367224 */ /* 0x000fe400078e0005 */
[----:B------:R-:W-:-:S02]  /*3ed30*/  IMAD.MOV.U32 R55, RZ, RZ, R6 ;  /* 0x000000ffff377224 */ /* 0x000fc400078e0006 */
[----:B------:R-:W-:Y:S01]  /*3ed40*/  IMAD.MOV.U32 R252, RZ, RZ, R7 ;  /* 0x000000fffffc7224 */ /* 0x000fe200078e0007 */
[-C--:B-1----:R-:W-:Y:S08]  /*3ed50*/  HMMA.1688.F32.TF32 R8, R32, R52.reuse, R124 ;  /* 0x000000342008723c */ /* 0x082ff0000008107c */
[-C--:B--2---:R-:W-:Y:S01]  /*3ed60*/  HMMA.1688.F32.TF32 R4, R80, R52.reuse, R120 ;  /* 0x000000345004723c */ /* 0x084fe20000081078 */
[----:B------:R-:W-:Y:S04]  /*3ed70*/  STL [R1+0x2d54], R252 ;  /* 0x002d54fc01007387 */ /* 0x000fe80000100800 */
[----:B------:R-:W-:Y:S04]  /*3ed80*/  STL [R1+0x2d50], R55 ;  /* 0x002d503701007387 */ /* 0x000fe80000100800 */
[----:B------:R-:W-:Y:S11]  /*3ed90*/  STL [R1+0x2d4c], R54 ;  /* 0x002d4c3601007387 */ /* 0x000ff60000100800 */
[----:B------:R-:W-:Y:S03]  /*3eda0*/  @!UPT UIADD3 URZ, URZ, URZ, URZ ;  /* 0x0000003f3f3ff290 */ /* 0x000fe6000fffe03f */
[----:B------:R-:W-:Y:S04]  /*3edb0*/  STL.64 [R1+0x140], R4 ;  /* 0x0001400401007387 */ /* 0x000fe80000100a00 */
[----:B------:R1:W-:Y:S04]  /*3edc0*/  STL.64 [R1+0x148], R6 ;  /* 0x0001480601007387 */ /* 0x0003e80000100a00 */
[----:B------:R-:W-:Y:S04]  /*3edd0*/  STL.64 [R1+0x130], R8 ;  /* 0x0001300801007387 */ /* 0x000fe80000100a00 */
[----:B------:R-:W-:Y:S04]  /*3ede0*/  STL.64 [R1+0x138], R10 ;  /* 0x0001380a01007387 */ /* 0x000fe80000100a00 */
[----:B------:R-:W2:Y:S01]  /*3edf0*/  LDSM.16.M88.4 R8, [R241+0xa6000] ;  /* 0x0a600000f108783b */ /* 0x000ea20000000200 */
[-C--:B------:R-:W-:Y:S08]  /*3ee00*/  HMMA.1688.F32.TF32 R56, R180, R52.reuse, R108 ;  /* 0x00000034b438723c */ /* 0x080ff0000008106c */
[-C--:B-1----:R-:W-:Y:S11]  /*3ee10*/  HMMA.1688.F32.TF32 R4, R176, R52.reuse, R96 ;  /* 0x00000034b004723c */ /* 0x082ff60000081060 */
[----:B------:R-:W-:Y:S04]  /*3ee20*/  @!UPT UIADD3 URZ, URZ, URZ, URZ ;  /* 0x0000003f3f3ff290 */ /* 0x000fe8000fffe03f */
[----:B------:R-:W-:Y:S04]  /*3ee30*/  STL.64 [R1+0x8b0], R56 ;  /* 0x0008b03801007387 */ /* 0x000fe80000100a00 */
[----:B------:R1:W-:Y:S04]  /*3ee40*/  STL.64 [R1+0x8b8], R58 ;  /* 0x0008b83a01007387 */ /* 0x0003e80000100a00 */
[----:B--2---:R-:W-:Y:S04]  /*3ee50*/  STL [R1+0x2d5c], R10 ;  /* 0x002d5c0a01007387 */ /* 0x004fe80000100800 */
        /* <DEDUP_REMOVED lines=11> */
[----:B------:R-:W2:Y:S11]  /*3ef10*/  LDL.LU R68, [R1+0xb0] ;  /* 0x0000b00001447983 */ /* 0x000eb60000300800 */
[----:B------:R-:W-:Y:S06]  /*3ef20*/  @!UPT UIADD3 URZ, URZ, URZ, URZ ;  /* 0x0000003f3f3ff290 */ /* 0x000fec000fffe03f */
[----:B------:R-:W-:Y:S04]  /*3ef30*/  STL.64 [R1+0xb50], R56 ;  /* 0x000b503801007387 */ /* 0x000fe80000100a00 */
[----:B------:R1:W-:Y:S04]  /*3ef40*/  STL.64 [R1+0xb58], R58 ;  /* 0x000b583a01007387 */ /* 0x0003e80000100a00 */
        /* <DEDUP_REMOVED lines=63> */
[----:B------:R-:W4:Y:S04]  /*3f340*/  LDL.LU R104, [R1] ;  /* 0x0000000001687983 */ /* 0x000f280000300800 */
        /* <DEDUP_REMOVED lines=27> */
[-C--:B------:R-:W-:Y:S08]  /*3f500*/  HMMA.1688.F32.TF32 R16, R84, R52.reuse, R16 ;  /* 0x000000345410723c */ /* 0x080ff00000081010 */
[-C--:B--2---:R-:W-:Y:S08]  /*3f510*/  HMMA.1688.F32.TF32 R132, R144, R52.reuse, R132 ;  /* 0x000000349084723c */ /* 0x084ff00000081084 */
[-C--:B---3--:R-:W-:Y:S08]  /*3f520*/  HMMA.1688.F32.TF32 R188, R156, R52.reuse, R244 ;  /* 0x000000349cbc723c */ /* 0x088ff000000810f4 */
[-C--:B----4-:R-:W-:Y:S08]  /*3f530*/  HMMA.1688.F32.TF32 R192, R164, R52.reuse, R232 ;  /* 0x00000034a4c0723c */ /* 0x090ff000000810e8 */
[-C--:B-1----:R-:W-:Y:S11]  /*3f540*/  HMMA.1688.F32.TF32 R56, R152, R52.reuse, R160 ;  /* 0x000000349838723c */ /* 0x082ff600000810a0 */
[----:B------:R-:W-:Y:S04]  /*3f550*/  @!UPT UIADD3 URZ, URZ, URZ, URZ ;  /* 0x0000003f3f3ff290 */ /* 0x000fe8000fffe03f */
[----:B------:R-:W-:Y:S01]  /*3f560*/  STL.64 [R1+0xc20], R192 ;  /* 0x000c20c001007387 */ /* 0x000fe20000100a00 */
[-C--:B------:R-:W-:Y:S03]  /*3f570*/  HMMA.1688.F32.TF32 R136, R148, R52.reuse, R136 ;  /* 0x000000349488723c */ /* 0x080fe60000081088 */
[----:B------:R-:W-:Y:S04]  /*3f580*/  STL.64 [R1+0xc28], R194 ;  /* 0x000c28c201007387 */ /* 0x000fe80000100a00 */
[----:B------:R-:W-:Y:S04]  /*3f590*/  STL.64 [R1+0xcf0], R188 ;  /* 0x000cf0bc01007387 */ /* 0x000fe80000100a00 */
[----:B------:R-:W-:Y:S04]  /*3f5a0*/  STL.64 [R1+0xcf8], R190 ;  /* 0x000cf8be01007387 */ /* 0x000fe80000100a00 */
[----:B------:R-:W-:Y:S04]  /*3f5b0*/  STL.64 [R1+0xe80], R56 ;  /* 0x000e803801007387 */ /* 0x000fe80000100a00 */
[----:B------:R1:W-:Y:S01]  /*3f5c0*/  STL.64 [R1+0xe88], R58 ;  /* 0x000e883a01007387 */ /* 0x0003e20000100a00 */
[-C--:B------:R-:W-:Y:S08]  /*3f5d0*/  HMMA.1688.F32.TF32 R104, R88, R52.reuse, R104 ;  /* 0x000000345868723c */ /* 0x080ff00000081068 */
[----:B-1----:R-:W-:Y:S01]  /*3f5e0*/  HMMA.1688.F32.TF32 R56, R28, R52, R116 ;  /* 0x000000341c38723c */ /* 0x002fe20000081074 */
[----:B------:R-:W-:Y:S04]  /*3f5f0*/  STL.64 [R1+0xfa0], R136 ;  /* 0x000fa08801007387 */ /* 0x000fe80000100a00 */
[----:B------:R-:W-:Y:S04]  /*3f600*/  STL.64 [R1+0xfa8], R138 ;  /* 0x000fa88a01007387 */ /* 0x000fe80000100a00 */
[----:B------:R-:W-:Y:S04]  /*3f610*/  STL.64 [R1+0x10a0], R132 ;  /* 0x0010a08401007387 */ /* 0x000fe80000100a00 */
[----:B------:R-:W-:Y:S10]  /*3f620*/  STL.64 [R1+0x10a8], R134 ;  /* 0x0010a88601007387 */ /* 0x000ff40000100a00 */
[----:B------:R-:W-:Y:S04]  /*3f630*/  STL.64 [R1+0x11c0], R56 ;  /* 0x0011c03801007387 */ /* 0x000fe80000100a00 */
[----:B------:R1:W-:Y:S04]  /*3f640*/  STL.64 [R1+0x11c8], R58 ;  /* 0x0011c83a01007387 */ /* 0x0003e80000100a00 */
[----:B------:R-:W-:Y:S01]  /*3f650*/  STL.64 [R1+0x1220], R104 ;  /* 0x0012206801007387 */ /* 0x000fe20000100a00 */
[-C--:B-1----:R-:W-:Y:S03]  /*3f660*/  HMMA.1688.F32.TF32 R56, R36, R8.reuse, R92 ;  /* 0x000000082438723c */ /* 0x082fe6000008105c */
[----:B------:R-:W-:Y:S04]  /*3f670*/  STL.64 [R1+0x1228], R106 ;  /* 0x0012286a01007387 */ /* 0x000fe80000100a00 */
[----:B------:R-:W-:Y:S04]  /*3f680*/  STL.64 [R1+0x12e0], R16 ;  /* 0x0012e01001007387 */ /* 0x000fe80000100a00 */
[----:B------:R1:W-:Y:S01]  /*3f690*/  STL.64 [R1+0x12e8], R18 ;  /* 0x0012e81201007387 */ /* 0x0003e20000100a00 */
[-C--:B------:R-:W-:Y:S08]  /*3f6a0*/  HMMA.1688.F32.TF32 R52, R80, R8.reuse, R72 ;  /* 0x000000085034723c */ /* 0x080ff00000081048 */
[-C--:B-1----:R-:W-:Y:S04]  /*3f6b0*/  HMMA.1688.F32.TF32 R16, R40, R8.reuse, R64 ;  /* 0x000000082810723c */ /* 0x082fe80000081040 */
[----:B------:R-:W-:Y:S01]  /*3f6c0*/  IMAD.MOV.U32 R10, RZ, RZ, R59 ;  /* 0x000000ffff0a7224 */ /* 0x000fe200078e003b */
[----:B------:R-:W-:Y:S01]  /*3f6d0*/  MOV R6, R57 ;  /* 0x0000003900067202 */ /* 0x000fe20000000f00 */
[----:B------:R-:W-:Y:S01]  /*3f6e0*/  IMAD.MOV.U32 R7, RZ, RZ, R58 ;  /* 0x000000ffff077224 */ /* 0x000fe200078e003a */
[----:B------:R1:W-:Y:S04]  /*3f6f0*/  STL [R1+0xf0], R56 ;  /* 0x0000f03801007387 */ /* 0x0003e80000100800 */
[----:B------:R-:W-:Y:S04]  /*3f700*/  STL [R1+0x2d70], R10 ;  /* 0x002d700a01007387 */ /* 0x000fe80000100800 */
[----:B------:R-:W-:Y:S01]  /*3f710*/  STL [R1+0x2d6c], R7 ;  /* 0x002d6c0701007387 */ /* 0x000fe20000100800 */
[-C--:B-1----:R-:W-:Y:S03]  /*3f720*/  HMMA.1688.F32.TF32 R56, R32, R8.reuse, R140 ;  /* 0x000000082038723c */ /* 0x082fe6000008108c */
        /* <DEDUP_REMOVED lines=15> */
[-C--:B--2---:R-:W-:Y:S03]  /*3f820*/  HMMA.1688.F32.TF32 R52, R164, R8.reuse, R60 ;  /* 0x00000008a434723c */ /* 0x084fe6000008103c */
[----:B------:R-:W-:Y:S04]  /*3f830*/  STL.64 [R1+0x9d0], R56 ;  /* 0x0009d03801007387 */ /* 0x000fe80000100a00 */
[----:B------:R1:W-:Y:S08]  /*3f840*/  STL.64 [R1+0x9d8], R58 ;  /* 0x0009d83a01007387 */ /* 0x0003f00000100a00 */
        /* <DEDUP_REMOVED lines=8> */
[----:B------:R1:W-:Y:S01]  /*3f8d0*/  STL.64 [R1+0xc38], R58 ;  /* 0x000c383a01007387 */ /* 0x0003e20000100a00 */
[-C--:B------:R-:W-:Y:S07]  /*3f8e0*/  HMMA.1688.F32.TF32 R12, R84, R8.reuse, R12 ;  /* 0x00000008540c723c */ /* 0x080fee000008100c */
[----:B------:R-:W-:Y:S01]  /*3f8f0*/  STL.64 [R1+0xd90], R16 ;  /* 0x000d901001007387 */ /* 0x000fe20000100a00 */
[-C--:B-1----:R-:W-:Y:S03]  /*3f900*/  HMMA.1688.F32.TF32 R56, R144, R8.reuse, R108 ;  /* 0x000000089038723c */ /* 0x082fe6000008106c */
[----:B------:R1:W-:Y:S04]  /*3f910*/  STL.64 [R1+0xd98], R18 ;  /* 0x000d981201007387 */ /* 0x0003e80000100a00 */
[----:B------:R-:W-:Y:S04]  /*3f920*/  STL.64 [R1+0xea0], R52 ;  /* 0x000ea03401007387 */ /* 0x000fe80000100a00 */
[----:B------:R2:W-:Y:S01]  /*3f930*/  STL.64 [R1+0xea8], R54 ;  /* 0x000ea83601007387 */ /* 0x0005e20000100a00 */
[-C--:B-1----:R-:W-:Y:S08]  /*3f940*/  HMMA.1688.F32.TF32 R16, R28, R8.reuse, R96 ;  /* 0x000000081c10723c */ /* 0x082ff00000081060 */
[----:B--2---:R-:W-:Y:S03]  /*3f950*/  HMMA.1688.F32.TF32 R52, R88, R8, R68 ;  /* 0x000000085834723c */ /* 0x004fe60000081044 */
[----:B------:R-:W-:Y:S04]  /*3f960*/  STL.64 [R1+0xfb0], R56 ;  /* 0x000fb03801007387 */ /* 0x000fe80000100a00 */
[----:B------:R-:W-:Y:S08]  /*3f970*/  STL.64 [R1+0xfb8], R58 ;  /* 0x000fb83a01007387 */ /* 0x000ff00000100a00 */
[----:B------:R-:W-:Y:S04]  /*3f980*/  STL.64 [R1+0x10b0], R16 ;  /* 0x0010b01001007387 */ /* 0x000fe80000100a00 */
[----:B------:R1:W-:Y:S04]  /*3f990*/  STL.64 [R1+0x10b8], R18 ;  /* 0x0010b81201007387 */ /* 0x0003e80000100a00 */
[----:B------:R-:W-:Y:S04]  /*3f9a0*/  STL.64 [R1+0x11b0], R52 ;  /* 0x0011b03401007387 */ /* 0x000fe80000100a00 */
[----:B------:R2:W-:Y:S04]  /*3f9b0*/  STL.64 [R1+0x11b8], R54 ;  /* 0x0011b83601007387 */ /* 0x0005e80000100a00 */
[----:B------:R-:W-:Y:S04]  /*3f9c0*/  STL.64 [R1+0x1210], R12 ;  /* 0x0012100c01007387 */ /* 0x000fe80000100a00 */
[----:B------:R3:W-:Y:S04]  /*3f9d0*/  STL.64 [R1+0x1218], R14 ;  /* 0x0012180e01007387 */ /* 0x0007e80000100a00 */
        /* <DEDUP_REMOVED lines=28> */
[----:B-1----:R-:W-:Y:S03]  /*3fba0*/  HMMA.1688.F32.TF32 R16, R36, R4, R248 ;  /* 0x000000042410723c */ /* 0x002fe600000810f8 */
        /* <DEDUP_REMOVED lines=29> */
[----:B------:R-:W-:Y:S01]  /*3fd80*/  MOV R252, R17 ;  /* 0x0000001100fc7202 */ /* 0x000fe20000000f00 */
[----:B------:R-:W-:-:S02]  /*3fd90*/  IMAD.MOV.U32 R55, RZ, RZ, R18 ;  /* 0x000000ffff377224 */ /* 0x000fc400078e0012 */
[----:B------:R-:W-:Y:S01]  /*3fda0*/  IMAD.MOV.U32 R11, RZ, RZ, R16 ;  /* 0x000000ffff0b7224 */ /* 0x000fe200078e0010 */
[----:B------:R-:W-:Y:S04]  /*3fdb0*/  STL [R1+0x2d80], R54 ;  /* 0x002d803601007387 */ /* 0x000fe80000100800 */
[----:B------:R-:W-:Y:S04]  /*3fdc0*/  STL [R1+0x2d7c], R55 ;  /* 0x002d7c3701007387 */ /* 0x000fe80000100800 */
[----:B------:R-:W-:Y:S04]  /*3fdd0*/  STL [R1+0x2d78], R252 ;  /* 0x002d78fc01007387 */ /* 0x000fe80000100800 */
[----:B------:R-:W-:Y:S01]  /*3fde0*/  STL [R1+0x2d74], R11 ;  /* 0x002d740b01007387 */ /* 0x000fe20000100800 */
[-C--:B---3--:R-:W-:Y:S11]  /*3fdf0*/  HMMA.1688.F32.TF32 R12, R40, R4.reuse, R96 ;  /* 0x00000004280c723c */ /* 0x088ff60000081060 */
[----:B------:R-:W-:Y:S11]  /*3fe00*/  @!UPT UIADD3 URZ, URZ, URZ, URZ ;  /* 0x0000003f3f3ff290 */ /* 0x000ff6000fffe03f */
[----:B------:R-:W-:Y:S01]  /*3fe10*/  @!UPT UIADD3 URZ, URZ, URZ, URZ ;  /* 0x0000003f3f3ff290 */ /* 0x000fe2000fffe03f */
[----:B------:R1:W-:Y:S04]  /*3fe20*/  STL [R1+0x40], R12 ;  /* 0x0000400c01007387 */ /* 0x0003e80000100800 */
[----:B------:R-:W2:Y:S04]  /*3fe30*/  LDL.LU R96, [R1+0xa0] ;  /* 0x0000a00001607983 */ /* 0x000ea80000300800 */
[----:B------:R-:W2:Y:S04]  /*3fe40*/  LDL.LU R97, [R1+0xa4] ;  /* 0x0000a40001617983 */ /* 0x000ea80000300800 */
[----:B------:R-:W2:Y:S04]  /*3fe50*/  LDL.LU R98, [R1+0xa8] ;  /* 0x0000a80001627983 */ /* 0x000ea80000300800 */
[----:B------:R-:W2:Y:S01]  /*3fe60*/  LDL.LU R99, [R1+0xac] ;  /* 0x0000ac0001637983 */ /* 0x000ea20000300800 */
[-C--:B----4-:R-:W-:Y:S08]  /*3fe70*/  HMMA.1688.F32.TF32 R248, R80, R4.reuse, R248 ;  /* 0x0000000450f8723c */ /* 0x090ff000000810f8 */
[-C--:B------:R-:W-:Y:S11]  /*3fe80*/  HMMA.1688.F32.TF32 R76, R32, R4.reuse, R108 ;  /* 0x00000004204c723c */ /* 0x080ff6000008106c */
[----:B------:R-:W-:Y:S04]  /*3fe90*/  @!UPT UIADD3 URZ, URZ, URZ, URZ ;  /* 0x0000003f3f3ff290 */ /* 0x000fe8000fffe03f */
[----:B------:R-:W-:Y:S01]  /*3fea0*/  STL.64 [R1+0x2c68], R250 ;  /* 0x002c68fa01007387 */ /* 0x000fe20000100a00 */
[-C--:B------:R-:W-:Y:S03]  /*3feb0*/  HMMA.1688.F32.TF32 R108, R180, R4.reuse, R68 ;  /* 0x00000004b46c723c */ /* 0x080fe60000081044 */
[----:B------:R-:W-:Y:S04]  /*3fec0*/  STL.64 [R1+0x2c60], R248 ;  /* 0x002c60f801007387 */ /* 0x000fe80000100a00 */
[----:B------:R-:W-:Y:S04]  /*3fed0*/  STL.64 [R1+0x2c78], R78 ;  /* 0x002c784e01007387 */ /* 0x000fe80000100a00 */
[----:B------:R-:W-:Y:S04]  /*3fee0*/  STL.64 [R1+0x2c70], R76 ;  /* 0x002c704c01007387 */ /* 0x000fe80000100a00 */
[----:B------:R-:W3:Y:S04]  /*3fef0*/  LDL.LU R68, [R1+0x1040] ;  /* 0x0010400001447983 */ /* 0x000ee80000300800 */
[----:B------:R-:W3:Y:S04]  /*3ff00*/  LDL.LU R69, [R1+0x1044] ;  /* 0x0010440001457983 */ /* 0x000ee80000300800 */
[----:B------:R-:W3:Y:S04]  /*3ff10*/  LDL.LU R70, [R1+0x1048] ;  /* 0x0010480001467983 */ /* 0x000ee80000300800 */
[----:B------:R-:W3:Y:S01]  /*3ff20*/  LDL.LU R71, [R1+0x104c] ;  /* 0x00104c0001477983 */ /* 0x000ee20000300800 */
[-C--:B------:R-:W-:Y:S01]  /*3ff30*/  HMMA.1688.F32.TF32 R16, R176, R4.reuse, R64 ;  /* 0x00000004b010723c */ /* 0x080fe20000081040 */
[----:B------:R-:W-:Y:S01]  /*3ff40*/  IMAD.MOV.U32 R10, RZ, RZ, R13 ;  /* 0x000000ffff0a7224 */ /* 0x000fe200078e000d */
[----:B------:R-:W-:Y:S01]  /*3ff50*/  MOV R7, R14 ;  /* 0x0000000e00077202 */ /* 0x000fe20000000f00 */
[----:B------:R-:W-:Y:S01]  /*3ff60*/  IMAD.MOV.U32 R6, RZ, RZ, R15 ;  /* 0x000000ffff067224 */ /* 0x000fe200078e000f */
[----:B------:R-:W-:Y:S04]  /*3ff70*/  STL.64 [R1+0x2c88], R110 ;  /* 0x002c886e01007387 */ /* 0x000fe80000100a00 */
[-C--:B-1----:R-:W-:Y:S01]  /*3ff80*/  HMMA.1688.F32.TF32 R12, R172, R4.reuse, R60 ;  /* 0x00000004ac0c723c */ /* 0x082fe2000008103c */
[----:B------:R-:W-:Y:S04]  /*3ff90*/  STL.64 [R1+0x2c80], R108 ;  /* 0x002c806c01007387 */ /* 0x000fe80000100a00 */
[----:B------:R-:W3:Y:S03]  /*3ffa0*/  LDSM.16.M88.4 R64, [R241+0xa8000] ;  /* 0x0a800000f140783b */ /* 0x000ee60000000200 */
[-C--:B------:R-:W-:Y:S01]  /*3ffb0*/  HMMA.1688.F32.TF32 R52, R156, R4.reuse, R128 ;  /* 0x000000049c34723c */ /* 0x080fe20000081080 */
[----:B------:R-:W1:Y:S06]  /*3ffc0*/  LDSM.16.M88.4 R60, [R241+0xa9000] ;  /* 0x0a900000f13c783b */ /* 0x000e6c0000000200 */
[----:B------:R-:W-:Y:S04]  /*3ffd0*/  STL.64 [R1+0x890], R16 ;  /* 0x0008901001007387 */ /* 0x000fe80000100a00 */
[----:B------:R4:W-:Y:S04]  /*3ffe0*/  STL.64 [R1+0x898], R18 ;  /* 0x0008981201007387 */ /* 0x0009e80000100a00 */
[----:B------:R-:W-:Y:S04]  /*3fff0*/  STL.64 [R1+0x940], R12 ;  /* 0x0009400c01007387 */ /* 0x000fe80000100a00 */
[----:B------:R4:W-:Y:S02]  /*40000*/  STL.64 [R1+0x948], R14 ;  /* 0x0009480e01007387 */ /* 0x0009e40000100a00 */
[-C--:B----4-:R-:W-:Y:S08]  /*40010*/  HMMA.1688.F32.TF32 R16, R168, R4.reuse, R72 ;  /* 0x00000004a810723c */ /* 0x090ff00000081048 */
[-C--:B------:R-:W-:Y:S11]  /*40020*/  HMMA.1688.F32.TF32 R12, R164, R4.reuse, R140 ;  /* 0x00000004a40c723c */ /* 0x080ff6000008108c */
[----:B------:R-:W-:Y:S04]  /*40030*/  @!UPT UIADD3 URZ, URZ, URZ, URZ ;  /* 0x0000003f3f3ff290 */ /* 0x000fe8000fffe03f */
[----:B------:R-:W-:Y:S04]  /*40040*/  STL.64 [R1+0xa10], R16 ;  /* 0x000a101001007387 */ /* 0x000fe80000100a00 */
[----:B------:R4:W-:Y:S04]  /*40050*/  STL.64 [R1+0xa18], R18 ;  /* 0x000a181201007387 */ /* 0x0009e80000100a00 */
[----:B------:R-:W-:Y:S04]  /*40060*/  STL.64 [R1+0xb10], R12 ;  /* 0x000b100c01007387 */ /* 0x000fe80000100a00 */
[----:B------:R1:W-:Y:S01]  /*40070*/  STL.64 [R1+0xb18], R14 ;  /* 0x000b180e01007387 */ /* 0x0003e20000100a00 */
[-C--:B----4-:R-:W-:Y:S08]  /*40080*/  HMMA.1688.F32.TF32 R16, R152, R4.reuse, R112 ;  /* 0x000000049810723c */ /* 0x090ff00000081070 */
[-C--:B-1----:R-:W-:Y:S01]  /*40090*/  HMMA.1688.F32.TF32 R12, R148, R4.reuse, R100 ;  /* 0x00000004940c723c */ /* 0x082fe20000081064 */
[----:B------:R-:W-:Y:S04]  /*400a0*/  STL.64 [R1+0xba0], R52 ;  /* 0x000ba03401007387 */ /* 0x000fe80000100a00 */
[----:B------:R-:W-:Y:S10]  /*400b0*/  STL.64 [R1+0xba8], R54 ;  /* 0x000ba83601007387 */ /* 0x000ff40000100a00 */
[----:B------:R-:W-:Y:S04]  /*400c0*/  STL.64 [R1+0xcb0], R16 ;  /* 0x000cb01001007387 */ /* 0x000fe80000100a00 */
[----:B------:R-:W-:Y:S04]  /*400d0*/  STL.64 [R1+0xcb8], R18 ;  /* 0x000cb81201007387 */ /* 0x000fe80000100a00 */
[----:B------:R-:W-:Y:S04]  /*400e0*/  STL.64 [R1+0xe00], R12 ;  /* 0x000e000c01007387 */ /* 0x000fe80000100a00 */
[----:B------:R1:W-:Y:S02]  /*400f0*/  STL.64 [R1+0xe08], R14 ;  /* 0x000e080e01007387 */ /* 0x0003e40000100a00 */
[-C--:B-1----:R-:W-:Y:S08]  /*40100*/  HMMA.1688.F32.TF32 R12, R88, R4.reuse, R124 ;  /* 0x00000004580c723c */ /* 0x082ff0000008107c */
[-C--:B------:R-:W-:Y:S08]  /*40110*/  HMMA.1688.F32.TF32 R52, R144, R4.reuse, R184 ;  /* 0x000000049034723c */ /* 0x080ff000000810b8 */
[----:B------:R-:W-:Y:S08]  /*40120*/  HMMA.1688.F32.TF32 R16, R28, R4, R120 ;  /* 0x000000041c10723c */ /* 0x000ff00000081078 */
[----:B------:R-:W-:Y:S01]  /*40130*/  IMAD.MOV.U32 R44, RZ, RZ, R12 ;  /* 0x000000ffff2c7224 */ /* 0x000fe200078e000c */
[----:B------:R-:W-:Y:S01]  /*40140*/  MOV R49, R14 ;  /* 0x0000000e00317202 */ /* 0x000fe20000000f00 */
[----:B------:R-:W-:-:S02]  /*40150*/  IMAD.MOV.U32 R48, RZ, RZ, R13 ;  /* 0x000000ffff307224 */ /* 0x000fc400078e000d */
[----:B------:R-:W-:-:S03]  /*40160*/  IMAD.MOV.U32 R45, RZ, RZ, R15 ;  /* 0x000000ffff2d7224 */ /* 0x000fc600078e000f */
[----:B------:R-:W-:Y:S04]  /*40170*/  STL.64 [R1+0xeb0], R52 ;  /* 0x000eb03401007387 */ /* 0x000fe80000100a00 */
[----:B------:R-:W-:Y:S04]  /*40180*/  STL.64 [R1+0xeb8], R54 ;  /* 0x000eb83601007387 */ /* 0x000fe80000100a00 */
[----:B------:R-:W-:Y:S04]  /*40190*/  STL.64 [R1+0xfc0], R16 ;  /* 0x000fc01001007387 */ /* 0x000fe80000100a00 */
[----:B------:R-:W-:Y:S04]  /*401a0*/  STL.64 [R1+0xfc8], R18 ;  /* 0x000fc81201007387 */ /* 0x000fe80000100a00 */
[----:B------:R-:W-:Y:S04]  /*401b0*/  STL [R1+0x2bf4], R45 ;  /* 0x002bf42d01007387 */ /* 0x000fe80000100800 */
[----:B------:R-:W-:Y:S04]  /*401c0*/  STL [R1+0x2bf0], R49 ;  /* 0x002bf03101007387 */ /* 0x000fe80000100800 */
[----:B------:R-:W-:Y:S04]  /*401d0*/  STL [R1+0x2bec], R48 ;  /* 0x002bec3001007387 */ /* 0x000fe80000100800 */
[----:B------:R-:W-:Y:S04]  /*401e0*/  STL [R1+0x2be8], R44 ;  /* 0x002be82c01007387 */ /* 0x000fe80000100800 */
[----:B------:R1:W-:Y:S04]  /*401f0*/  STL.64 [R1+0x2dd0], R6 ;  /* 0x002dd00601007387 */ /* 0x0003e80000100a00 */
[----:B------:R-:W4:Y:S01]  /*40200*/  LDSM.16.M88.4 R16, [R241+0xaa000] ;  /* 0x0aa00000f110783b */ /* 0x000f220000000200 */
[----:B--2---:R-:W-:Y:S11]  /*40210*/  HMMA.1688.F32.TF32 R12, R84, R4, R96 ;  /* 0x00000004540c723c */ /* 0x004ff60000081060 */
[----:B------:R-:W-:Y:S11]  /*40220*/  @!UPT UIADD3 URZ, URZ, URZ, URZ ;  /* 0x0000003f3f3ff290 */ /* 0x000ff6000fffe03f */
[----:B------:R-:W-:Y:S02]  /*40230*/  @!UPT UIADD3 URZ, URZ, URZ, URZ ;  /* 0x0000003f3f3ff290 */ /* 0x000fe4000fffe03f */
[----:B------:R-:W-:Y:S01]  /*40240*/  IMAD.MOV.U32 R20, RZ, RZ, R15 ;  /* 0x000000ffff147224 */ /* 0x000fe200078e000f */
[----:B------:R-:W-:Y:S01]  /*40250*/  MOV R21, R14 ;  /* 0x0000000e00157202 */ /* 0x000fe20000000f00 */
[----:B------:R-:W-:Y:S02]  /*40260*/  IMAD.MOV.U32 R24, RZ, RZ, R13 ;  /* 0x000000ffff187224 */ /* 0x000fe400078e000d */
[----:B------:R-:W-:Y:S01]  /*40270*/  IMAD.MOV.U32 R25, RZ, RZ, R12 ;  /* 0x000000ffff197224 */ /* 0x000fe200078e000c */
[----:B------:R-:W-:Y:S04]  /*40280*/  STL [R1+0x2c04], R20 ;  /* 0x002c041401007387 */ /* 0x000fe80000100800 */
[----:B------:R-:W-:Y:S04]  /*40290*/  STL [R1+0x2c00], R21 ;  /* 0x002c001501007387 */ /* 0x000fe80000100800 */
[----:B------:R-:W-:Y:S04]  /*402a0*/  STL [R1+0x2bfc], R24 ;  /* 0x002bfc1801007387 */ /* 0x000fe80000100800 */
[----:B------:R-:W-:Y:S04]  /*402b0*/  STL [R1+0x2bf8], R25 ;  /* 0x002bf81901007387 */ /* 0x000fe80000100800 */
        /* <DEDUP_REMOVED lines=56> */
[----:B---3--:R-:W-:Y:S03]  /*40640*/  HMMA.1688.F32.TF32 R12, R36, R64, R68 ;  /* 0x00000040240c723c */ /* 0x008fe60000081044 */
[----:B------:R-:W3:Y:S04]  /*40650*/  LDL.LU R68, [R1+0x1a0] ;  /* 0x0001a00001447983 */ /* 0x000ee80000300800 */
[----:B------:R-:W-:-:S02]  /*40660*/  IMAD.MOV.U32 R69, RZ, RZ, R242 ;  /* 0x000000ffff457224 */ /* 0x000fc400078e00f2 */
[----:B------:R-:W3:Y:S01]  /*40670*/  LDL.LU R242, [R1+0x2e94] ;  /* 0x002e940001f27983 */ /* 0x000ee20000300800 */
[----:B------:R-:W-:-:S03]  /*40680*/  IMAD.MOV.U32 R70, RZ, RZ, R2 ;  /* 0x000000ffff467224 */ /* 0x000fc600078e0002 */
[----:B------:R-:W3:Y:S01]  /*40690*/  LDL.LU R2, [R1+0x2e90] ;  /* 0x002e900001027983 */ /* 0x000ee20000300800 */
[----:B------:R-:W-:-:S03]  /*406a0*/  MOV R71, R0 ;  /* 0x0000000000477202 */ /* 0x000fc60000000f00 */
[----:B------:R-:W3:Y:S07]  /*406b0*/  LDL.LU R0, [R1+0x2e8c] ;  /* 0x002e8c0001007983 */ /* 0x000eee0000300800 */
[----:B------:R-:W-:Y:S01]  /*406c0*/  IMAD.MOV.U32 R111, RZ, RZ, R12 ;  /* 0x000000ffff6f7224 */ /* 0x000fe200078e000c */
[----:B------:R-:W-:Y:S01]  /*406d0*/  MOV R109, R14 ;  /* 0x0000000e006d7202 */ /* 0x000fe20000000f00 */
[----:B------:R-:W-:Y:S02]  /*406e0*/  IMAD.MOV.U32 R110, RZ, RZ, R13 ;  /* 0x000000ffff6e7224 */ /* 0x000fe400078e000d */
[----:B------:R-:W-:-:S03]  /*406f0*/  IMAD.MOV.U32 R108, RZ, RZ, R15 ;  /* 0x000000ffff6c7224 */ /* 0x000fc600078e000f */
[----:B------:R-:W-:Y:S04]  /*40700*/  STL.64 [R1+0x2de0], R110 ;  /* 0x002de06e01007387 */ /* 0x000fe80000100a00 */
[----:B------:R-:W-:Y:S01]  /*40710*/  STL.64 [R1+0x2dd8], R108 ;  /* 0x002dd86c01007387 */ /* 0x000fe20000100a00 */
[-C--:B-1----:R-:W-:Y:S08]  /*40720*/  HMMA.1688.F32.TF32 R4, R40, R64.reuse, R136 ;  /* 0x000000402804723c */ /* 0x082ff00000081088 */
[-C--:B--2---:R-:W-:Y:S11]  /*40730*/  HMMA.1688.F32.TF32 R244, R80, R64.reuse, R132 ;  /* 0x0000004050f4723c */ /* 0x084ff60000081084 */
[----:B------:R-:W-:Y:S05]  /*40740*/  @!UPT UIADD3 URZ, URZ, URZ, URZ ;  /* 0x0000003f3f3ff290 */ /* 0x000fea000fffe03f */
[----:B------:R-:W-:Y:S01]  /*40750*/  IMAD.MOV.U32 R54, RZ, RZ, R4 ;  /* 0x000000ffff367224 */ /* 0x000fe200078e0004 */
[----:B------:R-:W-:Y:S01]  /*40760*/  MOV R11, R7 ;  /* 0x00000007000b7202 */ /* 0x000fe20000000f00 */
[----:B------:R-:W-:Y:S02]  /*40770*/  IMAD.MOV.U32 R55, RZ, RZ, R5 ;  /* 0x000000ffff377224 */ /* 0x000fe400078e0005 */
[----:B------:R-:W-:Y:S01]  /*40780*/  IMAD.MOV.U32 R252, RZ, RZ, R6 ;  /* 0x000000fffffc7224 */ /* 0x000fe200078e0006 */
[-C--:B----4-:R-:W-:Y:S08]  /*40790*/  HMMA.1688.F32.TF32 R92, R32, R64.reuse, R92 ;  /* 0x00000040205c723c */ /* 0x090ff0000008105c */
[-C--:B------:R-:W-:Y:S01]  /*407a0*/  HMMA.1688.F32.TF32 R112, R180, R64.reuse, R112 ;  /* 0x00000040b470723c */ /* 0x080fe20000081070 */
[----:B------:R1:W-:Y:S07]  /*407b0*/  STL.64 [R1+0x2df0], R10 ;  /* 0x002df00a01007387 */ /* 0x0003ee0000100a00 */
[-C--:B------:R-:W-:Y:S01]  /*407c0*/  HMMA.1688.F32.TF32 R4, R176, R64.reuse, R116 ;  /* 0x00000040b004723c */ /* 0x080fe20000081074 */
[----:B------:R-:W-:Y:S04]  /*407d0*/  STL.64 [R1+0x2de8], R54 ;  /* 0x002de83601007387 */ /* 0x000fe80000100a00 */
[----:B------:R-:W-:Y:S04]  /*407e0*/  STL.64 [R1+0x2c98], R246 ;  /* 0x002c98f601007387 */ /* 0x000fe80000100a00 */
[----:B------:R-:W-:Y:S01]  /*407f0*/  STL.64 [R1+0x2c90], R244 ;  /* 0x002c90f401007387 */ /* 0x000fe20000100a00 */
[-C--:B------:R-:W-:Y:S03]  /*40800*/  HMMA.1688.F32.TF32 R12, R172, R64.reuse, R104 ;  /* 0x00000040ac0c723c */ /* 0x080fe60000081068 */
[----:B------:R-:W-:Y:S04]  /*40810*/  STL.64 [R1+0x2ca8], R94 ;  /* 0x002ca85e01007387 */ /* 0x000fe80000100a00 */
[----:B------:R-:W-:Y:S01]  /*40820*/  STL.64 [R1+0x2ca0], R92 ;  /* 0x002ca05c01007387 */ /* 0x000fe20000100a00 */
[-C--:B-1----:R-:W-:Y:S03]  /*40830*/  HMMA.1688.F32.TF32 R8, R168, R64.reuse, R72 ;  /* 0x00000040a808723c */ /* 0x082fe60000081048 */
[----:B------:R-:W-:Y:S04]  /*40840*/  STL.64 [R1+0x2cb8], R114 ;  /* 0x002cb87201007387 */ /* 0x000fe80000100a00 */
[----:B------:R-:W-:Y:S04]  /*40850*/  STL.64 [R1+0x2cb0], R112 ;  /* 0x002cb07001007387 */ /* 0x000fe80000100a00 */
        /* <DEDUP_REMOVED lines=9> */
[-C--:B--2---:R-:W-:Y:S03]  /*408f0*/  HMMA.1688.F32.TF32 R8, R152, R64.reuse, R100 ;  /* 0x000000409808723c */ /* 0x084fe60000081064 */
[----:B------:R1:W-:Y:S05]  /*40900*/  STL.64 [R1+0xa58], R6 ;  /* 0x000a580601007387 */ /* 0x0003ea0000100a00 */
[-C--:B-1----:R-:W-:Y:S06]  /*40910*/  HMMA.1688.F32.TF32 R4, R148, R64.reuse, R184 ;  /* 0x000000409404723c */ /* 0x082fec00000810b8 */
[----:B------:R-:W-:Y:S04]  /*40920*/  STL.64 [R1+0xb40], R12 ;  /* 0x000b400c01007387 */ /* 0x000fe80000100a00 */
[----:B------:R-:W-:Y:S05]  /*40930*/  STL.64 [R1+0xb48], R14 ;  /* 0x000b480e01007387 */ /* 0x000fea0000100a00 */
        /* <DEDUP_REMOVED lines=10> */
[----:B------:R-:W-:Y:S02]  /*409e0*/  IMAD.MOV.U32 R48, RZ, RZ, R6 ;  /* 0x000000ffff307224 */ /* 0x000fe400078e0006 */
[----:B---3--:R-:W-:Y:S01]  /*409f0*/  HMMA.1688.F32.TF32 R4, R84, R64, R68 ;  /* 0x000000405404723c */ /* 0x008fe20000081044 */
[----:B------:R-:W-:Y:S04]  /*40a00*/  STL.64 [R1+0xdf0], R12 ;  /* 0x000df00c01007387 */ /* 0x000fe80000100a00 */
[----:B------:R-:W-:Y:S04]  /*40a10*/  STL.64 [R1+0xdf8], R14 ;  /* 0x000df80e01007387 */ /* 0x000fe80000100a00 */
[----:B------:R-:W-:Y:S04]  /*40a20*/  STL.64 [R1+0xec0], R8 ;  /* 0x000ec00801007387 */ /* 0x000fe80000100a00 */
[----:B------:R-:W-:Y:S01]  /*40a30*/  STL.64 [R1+0xec8], R10 ;  /* 0x000ec80a01007387 */ /* 0x000fe20000100a00 */
[----:B------:R-:W-:-:S03]  /*40a40*/  IMAD.MOV.U32 R68, RZ, RZ, R2 ;  /* 0x000000ffff447224 */ /* 0x000fc600078e0002 */
[----:B------:R-:W-:Y:S04]  /*40a50*/  STL [R1+0x2c14], R44 ;  /* 0x002c142c01007387 */ /* 0x000fe80000100800 */
[----:B------:R-:W-:Y:S04]  /*40a60*/  STL [R1+0x2c10], R48 ;  /* 0x002c103001007387 */ /* 0x000fe80000100800 */
[----:B------:R-:W-:Y:S01]  /*40a70*/  STL [R1+0x2c0c], R45 ;  /* 0x002c0c2d01007387 */ /* 0x000fe20000100800 */
[----:B------:R-:W-:-:S03]  /*40a80*/  IMAD.MOV.U32 R69, RZ, RZ, R242 ;  /* 0x000000ffff457224 */ /* 0x000fc600078e00f2 */
[----:B------:R-:W-:Y:S04]  /*40a90*/  STL [R1+0x2c08], R49 ;  /* 0x002c083101007387 */ /* 0x000fe80000100800 */
[----:B------:R-:W2:Y:S04]  /*40aa0*/  LDL.LU R2, [R1+0x2e88] ;  /* 0x002e880001027983 */ /* 0x000ea80000300800 */
[----:B------:R-:W-:Y:S04]  /*40ab0*/  STL.64 [R1+0x10c0], R4 ;  /* 0x0010c00401007387 */ /* 0x000fe80000100a00 */
[----:B------:R1:W-:Y:S04]  /*40ac0*/  STL.64 [R1+0x10c8], R6 ;  /* 0x0010c80601007387 */ /* 0x0003e80000100a00 */
[----:B------:R-:W3:Y:S01]  /*40ad0*/  LDL.LU R242, [R1+0x2e84] ;  /* 0x002e840001f27983 */ /* 0x000ee20000300800 */
[----:B------:R-:W-:-:S03]  /*40ae0*/  IMAD.MOV.U32 R125, RZ, RZ, R0 ;  /* 0x000000ffff7d7224 */ /* 0x000fc600078e0000 */
[----:B------:R-:W4:Y:S04]  /*40af0*/  LDL.LU R70, [R1+0x2f8] ;  /* 0x0002f80001467983 */ /* 0x000f280000300800 */
[----:B------:R-:W4:Y:S04]  /*40b00*/  LDL.LU R71, [R1+0x2fc] ;  /* 0x0002fc0001477983 */ /* 0x000f280000300800 */
[----:B------:R-:W4:Y:S04]  /*40b10*/  LDL.LU R124, [R1+0x300] ;  /* 0x00030000017c7983 */ /* 0x000f280000300800 */
[----:B------:R-:W4:Y:S04]  /*40b20*/  LDL.LU R0, [R1+0x2e80] ;  /* 0x002e800001007983 */ /* 0x000f280000300800 */
[----:B------:R-:W1:Y:S01]  /*40b30*/  LDSM.16.M88.4 R12, [R241+0xab000] ;  /* 0x0ab00000f10c783b */ /* 0x000e620000000200 */
[----:B--2---:R-:W-:-:S03]  /*40b40*/  MOV R126, R2 ;  /* 0x00000002007e7202 */ /* 0x004fc60000000f00 */
[----:B------:R-:W2:Y:S01]  /*40b50*/  LDL.LU R2, [R1+0x2e7c] ;  /* 0x002e7c0001027983 */ /* 0x000ea20000300800 */
[----:B---3--:R-:W-:-:S03]  /*40b60*/  IMAD.MOV.U32 R127, RZ, RZ, R242 ;  /* 0x000000ffff7f7224 */ /* 0x008fc600078e00f2 */
        /* <DEDUP_REMOVED lines=50> */
[----:B----4-:R-:W-:Y:S01]  /*40e90*/  MOV R123, R0 ;  /* 0x00000000007b7202 */ /* 0x010fe20000000f00 */
[----:B--2---:R-:W-:-:S02]  /*40ea0*/  IMAD.MOV.U32 R122, RZ, RZ, R2 ;  /* 0x000000ffff7a7224 */ /* 0x004fc400078e0002 */
[----:B---3--:R-:W-:Y:S01]  /*40eb0*/  IMAD.MOV.U32 R121, RZ, RZ, R242 ;  /* 0x000000ffff797224 */ /* 0x008fe200078e00f2 */
[-C--:B-1----:R-:W-:Y:S08]  /*40ec0*/  HMMA.1688.F32.TF32 R4, R36, R60.reuse, R232 ;  /* 0x0000003c2404723c */ /* 0x082ff000000810e8 */
[-C--:B------:R-:W-:Y:S11]  /*40ed0*/  HMMA.1688.F32.TF32 R8, R176, R60.reuse, R132 ;  /* 0x0000003cb008723c */ /* 0x080ff60000081084 */
[----:B------:R-:W-:Y:S05]  /*40ee0*/  @!UPT UIADD3 URZ, URZ, URZ, URZ ;  /* 0x0000003f3f3ff290 */ /* 0x000fea000fffe03f */
[----:B------:R-:W-:Y:S01]  /*40ef0*/  IMAD.MOV.U32 R247, RZ, RZ, R4 ;  /* 0x000000fffff77224 */ /* 0x000fe200078e0004 */
[----:B------:R-:W-:Y:S01]  /*40f00*/  MOV R244, R7 ;  /* 0x0000000700f47202 */ /* 0x000fe20000000f00 */
[----:B------:R-:W-:Y:S02]  /*40f10*/  IMAD.MOV.U32 R246, RZ, RZ, R5 ;  /* 0x000000fffff67224 */ /* 0x000fe400078e0005 */
[----:B------:R-:W-:Y:S02]  /*40f20*/  IMAD.MOV.U32 R245, RZ, RZ, R6 ;  /* 0x000000fffff57224 */ /* 0x000fe400078e0006 */
[-C--:B------:R-:W-:Y:S08]  /*40f30*/  HMMA.1688.F32.TF32 R4, R40, R60.reuse, R160 ;  /* 0x0000003c2804723c */ /* 0x080ff000000810a0 */
[-C--:B------:R-:W-:Y:S08]  /*40f40*/  HMMA.1688.F32.TF32 R236, R80, R60.reuse, R136 ;  /* 0x0000003c50ec723c */ /* 0x080ff00000081088 */
[-C--:B------:R-:W-:Y:S08]  /*40f50*/  HMMA.1688.F32.TF32 R96, R32, R60.reuse, R96 ;  /* 0x0000003c2060723c */ /* 0x080ff00000081060 */
[----:B------:R-:W-:Y:S01]  /*40f60*/  HMMA.1688.F32.TF32 R116, R180, R60, R116 ;  /* 0x0000003cb474723c */ /* 0x000fe20000081074 */
[----:B------:R-:W-:Y:S04]  /*40f70*/  STL.64 [R1+0x2e00], R246 ;  /* 0x002e00f601007387 */ /* 0x000fe80000100a00 */
[----:B------:R-:W-:Y:S01]  /*40f80*/  STL.64 [R1+0x2df8], R244 ;  /* 0x002df8f401007387 */ /* 0x000fe20000100a00 */
[----:B------:R-:W-:-:S03]  /*40f90*/  IMAD.MOV.U32 R243, RZ, RZ, R4 ;  /* 0x000000fffff37224 */ /* 0x000fc600078e0004 */
[----:B------:R-:W-:Y:S01]  /*40fa0*/  STL.64 [R1+0x2cc8], R238 ;  /* 0x002cc8ee01007387 */ /* 0x000fe20000100a00 */
[----:B------:R-:W-:Y:S01]  /*40fb0*/  IMAD.MOV.U32 R242, RZ, RZ, R5 ;  /* 0x000000fffff27224 */ /* 0x000fe200078e0005 */
[----:B------:R-:W-:Y:S02]  /*40fc0*/  MOV R0, R7 ;  /* 0x0000000700007202 */ /* 0x000fe40000000f00 */
[----:B------:R-:W-:Y:S01]  /*40fd0*/  STL.64 [R1+0x2cc0], R236 ;  /* 0x002cc0ec01007387 */ /* 0x000fe20000100a00 */
[----:B------:R-:W-:-:S03]  /*40fe0*/  IMAD.MOV.U32 R2, RZ, RZ, R6 ;  /* 0x000000ffff027224 */ /* 0x000fc600078e0006 */
[----:B------:R-:W-:Y:S01]  /*40ff0*/  STL.64 [R1+0x2cd8], R98 ;  /* 0x002cd86201007387 */ /* 0x000fe20000100a00 */
[-C--:B------:R-:W-:Y:S03]  /*41000*/  HMMA.1688.F32.TF32 R4, R172, R60.reuse, R104 ;  /* 0x0000003cac04723c */ /* 0x080fe60000081068 */
[----:B------:R-:W-:Y:S04]  /*41010*/  STL.64 [R1+0x2cd0], R96 ;  /* 0x002cd06001007387 */ /* 0x000fe80000100a00 */
[----:B------:R-:W-:Y:S04]  /*41020*/  STL.64 [R1+0x2ce8], R118 ;  /* 0x002ce87601007387 */ /* 0x000fe80000100a00 */
[----:B------:R-:W-:Y:S04]  /*41030*/  STL.64 [R1+0x2ce0], R116 ;  /* 0x002ce07401007387 */ /* 0x000fe80000100a00 */
[----:B------:R-:W-:Y:S04]  /*41040*/  STL.64 [R1+0x170], R8 ;  /* 0x0001700801007387 */ /* 0x000fe80000100a00 */
[----:B------:R1:W-:Y:S02]  /*41050*/  STL.64 [R1+0x178], R10 ;  /* 0x0001780a01007387 */ /* 0x0003e40000100a00 */
[-C--:B-1----:R-:W-:Y:S02]  /*41060*/  HMMA.1688.F32.TF32 R8, R168, R60.reuse, R72 ;  /* 0x0000003ca808723c */ /* 0x082fe40000081048 */
[----:B------:R-:W-:Y:S04]  /*41070*/  STL.64 [R1+0x880], R4 ;  /* 0x0008800401007387 */ /* 0x000fe80000100a00 */
[----:B------:R1:W-:Y:S02]  /*41080*/  STL.64 [R1+0x888], R6 ;  /* 0x0008880601007387 */ /* 0x0003e40000100a00 */
[-C--:B------:R-:W-:Y:S08]  /*41090*/  HMMA.1688.F32.TF32 R52, R156, R60.reuse, R128 ;  /* 0x0000003c9c34723c */ /* 0x080ff00000081080 */
[-C--:B-1----:R-:W-:Y:S07]  /*410a0*/  HMMA.1688.F32.TF32 R4, R164, R60.reuse, R140 ;  /* 0x0000003ca404723c */ /* 0x082fee000008108c */
[----:B------:R-:W-:Y:S04]  /*410b0*/  STL.64 [R1+0x920], R8 ;  /* 0x0009200801007387 */ /* 0x000fe80000100a00 */
[----:B------:R1:W-:Y:S02]  /*410c0*/  STL.64 [R1+0x928], R10 ;  /* 0x0009280a01007387 */ /* 0x0003e40000100a00 */
[-C--:B-1----:R-:W-:Y:S10]  /*410d0*/  HMMA.1688.F32.TF32 R8, R152, R60.reuse, R100 ;  /* 0x0000003c9808723c */ /* 0x082ff40000081064 */
[----:B------:R-:W-:Y:S04]  /*410e0*/  STL.64 [R1+0x9f0], R4 ;  /* 0x0009f00401007387 */ /* 0x000fe80000100a00 */
[----:B------:R1:W-:Y:S04]  /*410f0*/  STL.64 [R1+0x9f8], R6 ;  /* 0x0009f80601007387 */ /* 0x0003e80000100a00 */
[----:B------:R-:W-:Y:S04]  /*41100*/  STL.64 [R1+0xad0], R52 ;  /* 0x000ad03401007387 */ /* 0x000fe80000100a00 */
[----:B------:R2:W-:Y:S01]  /*41110*/  STL.64 [R1+0xad8], R54 ;  /* 0x000ad83601007387 */ /* 0x0005e20000100a00 */
[-C--:B-1----:R-:W-:Y:S03]  /*41120*/  HMMA.1688.F32.TF32 R4, R148, R60.reuse, R184 ;  /* 0x0000003c9404723c */ /* 0x082fe600000810b8 */
[----:B------:R-:W-:Y:S05]  /*41130*/  STL.64 [R1+0xb70], R8 ;  /* 0x000b700801007387 */ /* 0x000fea0000100a00 */
[-C--:B--2---:R-:W-:Y:S01]  /*41140*/  HMMA.1688.F32.TF32 R52, R144, R60.reuse, R120 ;  /* 0x0000003c9034723c */ /* 0x084fe20000081078 */
[----:B------:R1:W-:Y:S07]  /*41150*/  STL.64 [R1+0xb78], R10 ;  /* 0x000b780a01007387 */ /* 0x0003ee0000100a00 */
[-C--:B-1----:R-:W-:Y:S07]  /*41160*/  HMMA.1688.F32.TF32 R8, R28, R60.reuse, R124 ;  /* 0x0000003c1c08723c */ /* 0x082fee000008107c */
[----:B------:R-:W-:Y:S04]  /*41170*/  STL.64 [R1+0xc90], R4 ;  /* 0x000c900401007387 */ /* 0x000fe80000100a00 */
[----:B------:R1:W-:Y:S04]  /*41180*/  STL.64 [R1+0xc98], R6 ;  /* 0x000c980601007387 */ /* 0x0003e80000100a00 */
[----:B------:R-:W-:Y:S04]  /*41190*/  STL.64 [R1+0xd80], R52 ;  /* 0x000d803401007387 */ /* 0x000fe80000100a00 */
[----:B------:R-:W-:Y:S04]  /*411a0*/  STL.64 [R1+0xd88], R54 ;  /* 0x000d883601007387 */ /* 0x000fe80000100a00 */
[----:B------:R-:W-:Y:S04]  /*411b0*/  STL.64 [R1+0xe40], R8 ;  /* 0x000e400801007387 */ /* 0x000fe80000100a00 */
[----:B------:R2:W-:Y:S04]  /*411c0*/  STL.64 [R1+0xe48], R10 ;  /* 0x000e480a01007387 */ /* 0x0005e80000100a00 */
        /* <DEDUP_REMOVED lines=20> */
[----:B-1----:R-:W-:Y:S03]  /*41310*/  HMMA.1688.F32.TF32 R4, R88, R60, R68 ;  /* 0x0000003c5804723c */ /* 0x002fe60000081044 */
        /* <DEDUP_REMOVED lines=44> */
[----:B------:R-:W-:Y:S04]  /*415e0*/  STL [R1+0x2c24], R25 ;  /* 0x002c241901007387 */ /* 0x000fe80000100800 */
[----:B------:R-:W-:Y:S04]  /*415f0*/  STL [R1+0x2c20], R24 ;  /* 0x002c201801007387 */ /* 0x000fe80000100800 */
[----:B------:R-:W-:Y:S04]  /*41600*/  STL.64 [R1+0x2e08], R26 ;  /* 0x002e081a01007387 */ /* 0x000fe80000100a00 */
[----:B------:R-:W-:Y:S04]  /*41610*/  STL [R1+0x2c1c], R20 ;  /* 0x002c1c1401007387 */ /* 0x000fe80000100800 */
[----:B------:R-:W-:Y:S04]  /*41620*/  STL [R1+0x2c18], R21 ;  /* 0x002c181501007387 */ /* 0x000fe80000100800 */
[----:B------:R-:W-:Y:S01]  /*41630*/  STL.64 [R1+0x2e10], R22 ;  /* 0x002e101601007387 */ /* 0x000fe20000100a00 */
[-C--:B--2---:R-:W-:Y:S08]  /*41640*/  HMMA.1688.F32.TF32 R8, R172, R16.reuse, R136 ;  /* 0x00000010ac08723c */ /* 0x084ff00000081088 */
[-C--:B---3--:R-:W-:Y:S08]  /*41650*/  HMMA.1688.F32.TF32 R68, R80, R16.reuse, R68 ;  /* 0x000000105044723c */ /* 0x088ff00000081044 */
[----:B----4-:R-:W-:Y:S08]  /*41660*/  HMMA.1688.F32.TF32 R116, R36, R16, R224 ;  /* 0x000000102474723c */ /* 0x010ff000000810e0 */
[----:B------:R-:W-:Y:S08]  /*41670*/  HMMA.1688.F32.TF32 R4, R84, R60, R216 ;  /* 0x0000003c5404723c */ /* 0x000ff000000810d8 */
[-C--:B------:R-:W-:Y:S07]  /*41680*/  HMMA.1688.F32.TF32 R248, R40, R16.reuse, R232 ;  /* 0x0000001028f8723c */ /* 0x080fee00000810e8 */
[----:B------:R-:W-:Y:S08]  /*41690*/  STL.64 [R1+0x2cf8], R118 ;  /* 0x002cf87601007387 */ /* 0x000ff00000100a00 */
[----:B------:R-:W-:Y:S01]  /*416a0*/  STL.64 [R1+0xfe0], R4 ;  /* 0x000fe00401007387 */ /* 0x000fe20000100a00 */
[-C--:B------:R-:W-:Y:S03]  /*416b0*/  HMMA.1688.F32.TF32 R100, R32, R16.reuse, R100 ;  /* 0x000000102064723c */ /* 0x080fe60000081064 */
[----:B------:R1:W-:Y:S05]  /*416c0*/  STL.64 [R1+0xfe8], R6 ;  /* 0x000fe80601007387 */ /* 0x0003ea0000100a00 */
[-C--:B------:R-:W-:Y:S08]  /*416d0*/  HMMA.1688.F32.TF32 R120, R180, R16.reuse, R120 ;  /* 0x00000010b478723c */ /* 0x080ff00000081078 */
[-C--:B-1----:R-:W-:Y:S08]  /*416e0*/  HMMA.1688.F32.TF32 R4, R168, R16.reuse, R132 ;  /* 0x00000010a804723c */ /* 0x082ff00000081084 */
[-C--:B------:R-:W-:Y:S01]  /*416f0*/  HMMA.1688.F32.TF32 R20, R176, R16.reuse, R160 ;  /* 0x00000010b014723c */ /* 0x080fe200000810a0 */
        /* <DEDUP_REMOVED lines=28> */
[----:B------:R-:W-:Y:S04]  /*418c0*/  STL.64 [R1+0xbf8], R22 ;  /* 0x000bf81601007387 */ /* 0x000fe80000100a00 */
[----:B------:R-:W2:Y:S04]  /*418d0*/  LDL.LU R184, [R1+0x3c0] ;  /* 0x0003c00001b87983 */ /* 0x000ea80000300800 */
[----:B------:R-:W-:Y:S04]  /*418e0*/  STL.64 [R1+0xd40], R8 ;  /* 0x000d400801007387 */ /* 0x000fe80000100a00 */
[----:B------:R-:W-:Y:S04]  /*418f0*/  STL.64 [R1+0xd48], R10 ;  /* 0x000d480a01007387 */ /* 0x000fe80000100a00 */
        /* <DEDUP_REMOVED lines=61> */
[----:B-1----:R-:W-:Y:S11]  /*41cd0*/  HMMA.1688.F32.TF32 R4, R88, R16, R192 ;  /* 0x000000105804723c */ /* 0x002ff600000810c0 */
[----:B------:R-:W-:Y:S11]  /*41ce0*/  @!UPT UIADD3 URZ, URZ, URZ, URZ ;  /* 0x0000003f3f3ff290 */ /* 0x000ff6000fffe03f */
[----:B------:R-:W-:Y:S02]  /*41cf0*/  @!UPT UIADD3 URZ, URZ, URZ, URZ ;  /* 0x0000003f3f3ff290 */ /* 0x000fe4000fffe03f */
[----:B------:R-:W-:Y:S01]  /*41d00*/  IMAD.MOV.U32 R44, RZ, RZ, R4 ;  /* 0x000000ffff2c7224 */ /* 0x000fe200078e0004 */
[----:B------:R-:W-:Y:S01]  /*41d10*/  MOV R49, R7 ;  /* 0x0000000700317202 */ /* 0x000fe20000000f00 */
[----:B------:R-:W-:Y:S02]  /*41d20*/  IMAD.MOV.U32 R48, RZ, RZ, R5 ;  /* 0x000000ffff307224 */ /* 0x000fe400078e0005 */
[----:B------:R-:W-:Y:S01]  /*41d30*/  IMAD.MOV.U32 R45, RZ, RZ, R6 ;  /* 0x000000ffff2d7224 */ /* 0x000fe200078e0006 */
[----:B--2---:R-:W-:Y:S08]  /*41d40*/  HMMA.1688.F32.TF32 R96, R36, R12, R208 ;  /* 0x0000000c2460723c */ /* 0x004ff000000810d0 */
[----:B---3--:R-:W-:Y:S01]  /*41d50*/  HMMA.1688.F32.TF32 R4, R84, R16, R200 ;  /* 0x000000105404723c */ /* 0x008fe200000810c8 */
[----:B------:R-:W-:Y:S04]  /*41d60*/  STL [R1+0x2c34], R49 ;  /* 0x002c343101007387 */ /* 0x000fe80000100800 */
[----:B------:R-:W-:Y:S04]  /*41d70*/  STL [R1+0x2c30], R45 ;  /* 0x002c302d01007387 */ /* 0x000fe80000100800 */
[----:B------:R-:W-:Y:S01]  /*41d80*/  STL [R1+0x2c2c], R44 ;  /* 0x002c2c2c01007387 */ /* 0x000fe20000100800 */
[-C--:B----4-:R-:W-:Y:S03]  /*41d90*/  HMMA.1688.F32.TF32 R76, R40, R12.reuse, R216 ;  /* 0x0000000c284c723c */ /* 0x090fe600000810d8 */
[----:B------:R-:W-:Y:S04]  /*41da0*/  STL.64 [R1+0x2e18], R46 ;  /* 0x002e182e01007387 */ /* 0x000fe80000100a00 */
[----:B------:R-:W-:Y:S04]  /*41db0*/  STL [R1+0x2c28], R48 ;  /* 0x002c283001007387 */ /* 0x000fe80000100800 */
[----:B------:R-:W-:Y:S01]  /*41dc0*/  STL.64 [R1+0x2e20], R50 ;  /* 0x002e203201007387 */ /* 0x000fe20000100a00 */
[-C--:B------:R-:W-:Y:S03]  /*41dd0*/  HMMA.1688.F32.TF32 R8, R176, R12.reuse, R224 ;  /* 0x0000000cb008723c */ /* 0x080fe600000810e0 */
[----:B------:R-:W-:Y:S05]  /*41de0*/  STL.64 [R1+0x2e30], R98 ;  /* 0x002e306201007387 */ /* 0x000fea0000100a00 */
[-C--:B------:R-:W-:Y:S01]  /*41df0*/  HMMA.1688.F32.TF32 R72, R80, R12.reuse, R72 ;  /* 0x0000000c5048723c */ /* 0x080fe20000081048 */
[----:B------:R-:W-:Y:S04]  /*41e00*/  STL.64 [R1+0xed0], R4 ;  /* 0x000ed00401007387 */ /* 0x000fe80000100a00 */
[----:B------:R1:W-:Y:S03]  /*41e10*/  STL.64 [R1+0xed8], R6 ;  /* 0x000ed80601007387 */ /* 0x0003e60000100a00 */
[-C--:B-1----:R-:W-:Y:S01]  /*41e20*/  HMMA.1688.F32.TF32 R4, R172, R12.reuse, R232 ;  /* 0x0000000cac04723c */ /* 0x082fe200000810e8 */
[----:B------:R-:W-:Y:S04]  /*41e30*/  STL.64 [R1+0x2e28], R96 ;  /* 0x002e286001007387 */ /* 0x000fe80000100a00 */
[----:B------:R-:W-:Y:S04]  /*41e40*/  STL.64 [R1+0x2e40], R78 ;  /* 0x002e404e01007387 */ /* 0x000fe80000100a00 */
[----:B------:R-:W-:Y:S04]  /*41e50*/  STL.64 [R1+0x2e38], R76 ;  /* 0x002e384c01007387 */ /* 0x000fe80000100a00 */
[----:B------:R-:W-:Y:S04]  /*41e60*/  STL.64 [R1+0x2e70], R82 ;  /* 0x002e705201007387 */ /* 0x000fe80000100a00 */
[----:B------:R-:W-:Y:S01]  /*41e70*/  STL.64 [R1+0x2e68], R80 ;  /* 0x002e685001007387 */ /* 0x000fe20000100a00 */
[-C--:B------:R-:W-:Y:S03]  /*41e80*/  HMMA.1688.F32.TF32 R20, R168, R12.reuse, R160 ;  /* 0x0000000ca814723c */ /* 0x080fe600000810a0 */
        /* <DEDUP_REMOVED lines=8> */
[-C--:B-1----:R-:W-:Y:S08]  /*41f10*/  HMMA.1688.F32.TF32 R8, R164, R12.reuse, R136 ;  /* 0x0000000ca408723c */ /* 0x082ff00000081088 */
[-C--:B--2---:R-:W-:Y:S01]  /*41f20*/  HMMA.1688.F32.TF32 R4, R156, R12.reuse, R132 ;  /* 0x0000000c9c04723c */ /* 0x084fe20000081084 */
[----:B------:R-:W-:Y:S04]  /*41f30*/  STL.64 [R1+0x870], R20 ;  /* 0x0008701401007387 */ /* 0x000fe80000100a00 */
[----:B------:R1:W-:Y:S03]  /*41f40*/  STL.64 [R1+0x878], R22 ;  /* 0x0008781601007387 */ /* 0x0003e60000100a00 */
[-C--:B------:R-:W-:Y:S01]  /*41f50*/  HMMA.1688.F32.TF32 R104, R32, R12.reuse, R104 ;  /* 0x0000000c2068723c */ /* 0x080fe20000081068 */
[----:B------:R-:W-:Y:S06]  /*41f60*/  LDSM.16.M88.4 R136, [R241+0xad000] ;  /* 0x0ad00000f188783b */ /* 0x000fec0000000200 */
        /* <DEDUP_REMOVED lines=53> */
[----:B------:R-:W4:Y:S01]  /*422c0*/  LDL.LU R235, [R1+0x141c] ;  /* 0x00141c0001eb7983 */ /* 0x000f220000300800 */
[-C--:B--2---:R-:W-:Y:S03]  /*422d0*/  HMMA.1688.F32.TF32 R4, R88, R12.reuse, R140 ;  /* 0x0000000c5804723c */ /* 0x084fe6000008108c */
[----:B------:R-:W1:Y:S05]  /*422e0*/  LDSM.16.M88.4 R140, [R241+0xac000] ;  /* 0x0ac00000f18c783b */ /* 0x000e6a0000000200 */
[----:B---3--:R-:W-:Y:S01]  /*422f0*/  HMMA.1688.F32.TF32 R8, R28, R12, R132 ;  /* 0x0000000c1c08723c */ /* 0x008fe20000081084 */
[----:B------:R-:W2:Y:S11]  /*42300*/  LDSM.16.M88.4 R132, [R241+0xae000] ;  /* 0x0ae00000f184783b */ /* 0x000eb60000000200 */
[----:B------:R-:W-:Y:S04]  /*42310*/  @!UPT UIADD3 URZ, URZ, URZ, URZ ;  /* 0x0000003f3f3ff290 */ /* 0x000fe8000fffe03f */
[----:B------:R-:W-:Y:S01]  /*42320*/  IMAD.MOV.U32 R65, RZ, RZ, R4 ;  /* 0x000000ffff417224 */ /* 0x000fe200078e0004 */
[----:B------:R-:W-:Y:S01]  /*42330*/  MOV R60, R7 ;  /* 0x00000007003c7202 */ /* 0x000fe20000000f00 */
[----:B------:R-:W-:Y:S02]  /*42340*/  IMAD.MOV.U32 R64, RZ, RZ, R5 ;  /* 0x000000ffff407224 */ /* 0x000fe400078e0005 */
[----:B------:R-:W-:-:S03]  /*42350*/  IMAD.MOV.U32 R61, RZ, RZ, R6 ;  /* 0x000000ffff3d7224 */ /* 0x000fc600078e0006 */
[----:B------:R3:W-:Y:S01]  /*42360*/  STL.64 [R1+0xd20], R8 ;  /* 0x000d200801007387 */ /* 0x0007e20000100a00 */
[----:B----4-:R-:W-:Y:S03]  /*42370*/  HMMA.1688.F32.TF32 R4, R84, R12, R128 ;  /* 0x0000000c5404723c */ /* 0x010fe60000081080 */
[----:B------:R4:W-:Y:S04]  /*42380*/  STL.64 [R1+0xd28], R10 ;  /* 0x000d280a01007387 */ /* 0x0009e80000100a00 */
[----:B------:R-:W-:Y:S04]  /*42390*/  STL [R1+0x2c44], R60 ;  /* 0x002c443c01007387 */ /* 0x000fe80000100800 */
[----:B------:R-:W-:Y:S04]  /*423a0*/  STL [R1+0x2c40], R61 ;  /* 0x002c403d01007387 */ /* 0x000fe80000100800 */
[----:B------:R-:W-:Y:S04]  /*423b0*/  STL [R1+0x2c3c], R64 ;  /* 0x002c3c4001007387 */ /* 0x000fe80000100800 */
[----:B------:R-:W-:Y:S04]  /*423c0*/  STL [R1+0x2c38], R65 ;  /* 0x002c384101007387 */ /* 0x000fe80000100800 */
[----:B------:R-:W1:Y:S01]  /*423d0*/  LDSM.16.M88.4 R128, [R241+0xaf000] ;  /* 0x0af00000f180783b */ /* 0x000e620000000200 */
[----:B------:R-:W-:Y:S01]  /*423e0*/  MOV R12, R7 ;  /* 0x00000007000c7202 */ /* 0x000fe20000000f00 */
[----:B------:R-:W-:-:S02]  /*423f0*/  IMAD.MOV.U32 R13, RZ, RZ, R6 ;  /* 0x000000ffff0d7224 */ /* 0x000fc400078e0006 */
[----:B------:R-:W-:Y:S02]  /*42400*/  IMAD.MOV.U32 R16, RZ, RZ, R5 ;  /* 0x000000ffff107224 */ /* 0x000fe400078e0005 */
[----:B------:R-:W-:Y:S01]  /*42410*/  IMAD.MOV.U32 R17, RZ, RZ, R4 ;  /* 0x000000ffff117224 */ /* 0x000fe200078e0004 */
[----:B------:R-:W-:Y:S04]  /*42420*/  STL [R1+0x2c54], R12 ;  /* 0x002c540c01007387 */ /* 0x000fe80000100800 */
        /* <DEDUP_REMOVED lines=55> */
[C---:B-1----:R-:W-:Y:S03]  /*427a0*/  HMMA.1688.F32.TF32 R236, R36.reuse, R140, R200 ;  /* 0x0000008c24ec723c */ /* 0x042fe600000810c8 */
[----:B------:R-:W3:Y:S04]  /*427b0*/  LDL.LU R231, [R1+0x103c] ;  /* 0x00103c0001e77983 */ /* 0x000ee80000300800 */
[----:B------:R-:W3:Y:S01]  /*427c0*/  LDL.LU R76, [R1+0x1100] ;  /* 0x00110000014c7983 */ /* 0x000ee20000300800 */
[C---:B------:R-:W-:Y:S03]  /*427d0*/  HMMA.1688.F32.TF32 R112, R36.reuse, R136, R208 ;  /* 0x000000882470723c */ /* 0x040fe600000810d0 */
[----:B------:R-:W3:Y:S04]  /*427e0*/  LDL.LU R77, [R1+0x1104] ;  /* 0x00110400014d7983 */ /* 0x000ee80000300800 */
[----:B------:R-:W3:Y:S01]  /*427f0*/  LDL.LU R78, [R1+0x1108] ;  /* 0x00110800014e7983 */ /* 0x000ee20000300800 */
[C---:B--2---:R-:W-:Y:S03]  /*42800*/  HMMA.1688.F32.TF32 R92, R36.reuse, R132, R216 ;  /* 0x00000084245c723c */ /* 0x044fe600000810d8 */
[----:B------:R-:W2:Y:S05]  /*42810*/  LDL.LU R79, [R1+0x110c] ;  /* 0x00110c00014f7983 */ /* 0x000eaa0000300800 */
[----:B------:R-:W-:Y:S01]  /*42820*/  HMMA.1688.F32.TF32 R36, R36, R128, R224 ;  /* 0x000000802424723c */ /* 0x000fe200000810e0 */
        /* <DEDUP_REMOVED lines=38> */
[----:B------:R-:W4:Y:S04]  /*42a90*/  LDL.LU R198, [R1+0x1328] ;  /* 0x0013280001c67983 */ /* 0x000f280000300800 */
[----:B------:R-:W4:Y:S04]  /*42aa0*/  LDL.LU R199, [R1+0x132c] ;  /* 0x00132c0001c77983 */ /* 0x000f280000300800 */
[----:B------:R-:W4:Y:S04]  /*42ab0*/  LDL.LU R208, [R1+0x1290] ;  /* 0x0012900001d07983 */ /* 0x000f280000300800 */
[----:B------:R-:W4:Y:S04]  /*42ac0*/  LDL.LU R209, [R1+0x1294] ;  /* 0x0012940001d17983 */ /* 0x000f280000300800 */
[----:B------:R-:W4:Y:S04]  /*42ad0*/  LDL.LU R210, [R1+0x1298] ;  /* 0x0012980001d27983 */ /* 0x000f280000300800 */
[----:B------:R-:W4:Y:S01]  /*42ae0*/  LDL.LU R211, [R1+0x129c] ;  /* 0x00129c0001d37983 */ /* 0x000f220000300800 */
[C---:B------:R-:W-:Y:S03]  /*42af0*/  HMMA.1688.F32.TF32 R188, R40.reuse, R132, R232 ;  /* 0x0000008428bc723c */ /* 0x040fe600000810e8 */
        /* <DEDUP_REMOVED lines=21> */
[----:B------:R-:W4:Y:S01]  /*42c50*/  LDL.LU R56, [R1+0xab0] ;  /* 0x000ab00001387983 */ /* 0x000f220000300800 */
[C---:B------:R-:W-:Y:S03]  /*42c60*/  HMMA.1688.F32.TF32 R184, R40.reuse, R136, R184 ;  /* 0x0000008828b8723c */ /* 0x040fe600000810b8 */
[----:B------:R-:W4:Y:S04]  /*42c70*/  LDL.LU R57, [R1+0xab4] ;  /* 0x000ab40001397983 */ /* 0x000f280000300800 */
[----:B------:R-:W4:Y:S04]  /*42c80*/  LDL.LU R58, [R1+0xab8] ;  /* 0x000ab800013a7983 */ /* 0x000f280000300800 */
[----:B------:R-:W4:Y:S01]  /*42c90*/  LDL.LU R59, [R1+0xabc] ;  /* 0x000abc00013b7983 */ /* 0x000f220000300800 */
[----:B--2---:R-:W-:Y:S03]  /*42ca0*/  HMMA.1688.F32.TF32 R40, R40, R128, R80 ;  /* 0x000000802828723c */ /* 0x004fe60000081050 */
[----:B------:R-:W2:Y:S04]  /*42cb0*/  LDL.LU.64 R82, [R1+0x2e70] ;  /* 0x002e700001527983 */ /* 0x000ea80000300a00 */
[----:B------:R-:W2:Y:S01]  /*42cc0*/  LDL.LU.64 R80, [R1+0x2e68] ;  /* 0x002e680001507983 */ /* 0x000ea20000300a00 */
[----:B---3--:R-:W-:Y:S08]  /*42cd0*/  HMMA.1688.F32.TF32 R96, R176, R132, R96 ;  /* 0x00000084b060723c */ /* 0x008ff00000081060 */
[C---:B--2---:R-:W-:Y:S08]  /*42ce0*/  HMMA.1688.F32.TF32 R192, R80.reuse, R140, R192 ;  /* 0x0000008c50c0723c */ /* 0x044ff000000810c0 */
[C---:B----4-:R-:W-:Y:S08]  /*42cf0*/  HMMA.1688.F32.TF32 R196, R80.reuse, R136, R196 ;  /* 0x0000008850c4723c */ /* 0x050ff000000810c4 */
[C---:B------:R-:W-:Y:S08]  /*42d00*/  HMMA.1688.F32.TF32 R200, R80.reuse, R132, R200 ;  /* 0x0000008450c8723c */ /* 0x040ff000000810c8 */
[----:B------:R-:W-:Y:S01]  /*42d10*/  HMMA.1688.F32.TF32 R80, R80, R128, R32 ;  /* 0x000000805050723c */ /* 0x000fe20000081020 */
[----:B------:R-:W2:Y:S04]  /*42d20*/  LDL.LU.64 R34, [R1+0x2e60] ;  /* 0x002e600001227983 */ /* 0x000ea80000300a00 */
[----:B------:R-:W2:Y:S03]  /*42d30*/  LDL.LU.64 R32, [R1+0x2e58] ;  /* 0x002e580001207983 */ /* 0x000ea60000300a00 */
[-C--:B------:R-:W-:Y:S08]  /*42d40*/  HMMA.1688.F32.TF32 R44, R172, R140.reuse, R44 ;  /* 0x0000008cac2c723c */ /* 0x080ff0000008102c */
[C---:B------:R-:W-:Y:S08]  /*42d50*/  HMMA.1688.F32.TF32 R216, R180.reuse, R140, R216 ;  /* 0x0000008cb4d8723c */ /* 0x040ff000000810d8 */
[C---:B------:R-:W-:Y:S08]  /*42d60*/  HMMA.1688.F32.TF32 R220, R180.reuse, R136, R220 ;  /* 0x00000088b4dc723c */ /* 0x040ff000000810dc */
[C---:B------:R-:W-:Y:S08]  /*42d70*/  HMMA.1688.F32.TF32 R224, R180.reuse, R132, R224 ;  /* 0x00000084b4e0723c */ /* 0x040ff000000810e0 */
[----:B------:R-:W-:Y:S08]  /*42d80*/  HMMA.1688.F32.TF32 R180, R180, R128, R76 ;  /* 0x00000080b4b4723c */ /* 0x000ff0000008104c */
[C---:B------:R-:W-:Y:S08]  /*42d90*/  HMMA.1688.F32.TF32 R228, R176.reuse, R140, R228 ;  /* 0x0000008cb0e4723c */ /* 0x040ff000000810e4 */
[C---:B------:R-:W-:Y:S08]  /*42da0*/  HMMA.1688.F32.TF32 R232, R176.reuse, R136, R232 ;  /* 0x00000088b0e8723c */ /* 0x040ff000000810e8 */
[----:B------:R-:W-:Y:S08]  /*42db0*/  HMMA.1688.F32.TF32 R176, R176, R128, R48 ;  /* 0x00000080b0b0723c */ /* 0x000ff00000081030 */
[----:B------:R-:W-:Y:S08]  /*42dc0*/  HMMA.1688.F32.TF32 R120, R172, R136, R120 ;  /* 0x00000088ac78723c */ /* 0x000ff00000081078 */
[----:B------:R-:W-:Y:S08]  /*42dd0*/  HMMA.1688.F32.TF32 R24, R168, R128, R24 ;  /* 0x00000080a818723c */ /* 0x000ff00000081018 */
[C---:B--2---:R-:W-:Y:S08]  /*42de0*/  HMMA.1688.F32.TF32 R204, R32.reuse, R140, R204 ;  /* 0x0000008c20cc723c */ /* 0x044ff000000810cc */
[C---:B------:R-:W-:Y:S08]  /*42df0*/  HMMA.1688.F32.TF32 R208, R32.reuse, R136, R208 ;  /* 0x0000008820d0723c */ /* 0x040ff000000810d0 */
[C---:B------:R-:W-:Y:S08]  /*42e00*/  HMMA.1688.F32.TF32 R212, R32.reuse, R132, R212 ;  /* 0x0000008420d4723c */ /* 0x040ff000000810d4 */
[----:B------:R-:W-:Y:S01]  /*42e10*/  HMMA.1688.F32.TF32 R32, R32, R128, R72 ;  /* 0x000000802020723c */ /* 0x000fe20000081048 */
[----:B------:R-:W2:Y:S04]  /*42e20*/  LDL.LU.64 R74, [R1+0x2e50] ;  /* 0x002e5000014a7983 */ /* 0x000ea80000300a00 */
[----:B------:R-:W2:Y:S04]  /*42e30*/  LDL.LU.64 R72, [R1+0x2e48] ;  /* 0x002e480001487983 */ /* 0x000ea80000300a00 */
[----:B------:R-:W3:Y:S04]  /*42e40*/  LDL.LU.64 R78, [R1+0x2e40] ;  /* 0x002e4000014e7983 */ /* 0x000ee80000300a00 */
[----:B------:R-:W3:Y:S04]  /*42e50*/  LDL.LU.64 R76, [R1+0x2e38] ;  /* 0x002e3800014c7983 */ /* 0x000ee80000300a00 */
[----:B------:R-:W-:Y:S04]  /*42e60*/  STL.64 [R1+0x160], R96 ;  /* 0x0001606001007387 */ /* 0x000fe80000100a00 */
[----:B------:R1:W-:Y:S04]  /*42e70*/  STL.64 [R1+0x168], R98 ;  /* 0x0001686201007387 */ /* 0x0003e80000100a00 */
[----:B-1----:R-:W4:Y:S04]  /*42e80*/  LDL.LU.64 R98, [R1+0x2e30] ;  /* 0x002e300001627983 */ /* 0x002f280000300a00 */
[----:B------:R-:W4:Y:S04]  /*42e90*/  LDL.LU.64 R96, [R1+0x2e28] ;  /* 0x002e280001607983 */ /* 0x000f280000300a00 */
[----:B------:R-:W2:Y:S04]  /*42ea0*/  LDL.LU.64 R50, [R1+0x2e20] ;  /* 0x002e200001327983 */ /* 0x000ea80000300a00 */
[----:B------:R-:W-:Y:S04]  /*42eb0*/  STL.64 [R1+0x2e0], R44 ;  /* 0x0002e02c01007387 */ /* 0x000fe80000100a00 */
[----:B------:R1:W-:Y:S02]  /*42ec0*/  STL.64 [R1+0x2e8], R46 ;  /* 0x0002e82e01007387 */ /* 0x0003e40000100a00 */
[----:B-1----:R-:W-:Y:S02]  /*42ed0*/  HMMA.1688.F32.TF32 R44, R172, R132, R100 ;  /* 0x00000084ac2c723c */ /* 0x002fe40000081064 */
[----:B------:R-:W-:Y:S04]  /*42ee0*/  STL.64 [R1+0x300], R120 ;  /* 0x0003007801007387 */ /* 0x000fe80000100a00 */
[----:B------:R-:W-:Y:S02]  /*42ef0*/  STL.64 [R1+0x308], R122 ;  /* 0x0003087a01007387 */ /* 0x000fe40000100a00 */
[----:B------:R-:W-:Y:S08]  /*42f00*/  HMMA.1688.F32.TF32 R100, R168, R140, R248 ;  /* 0x0000008ca864723c */ /* 0x000ff000000810f8 */
[----:B------:R-:W-:Y:S07]  /*42f10*/  HMMA.1688.F32.TF32 R172, R172, R128, R68 ;  /* 0x00000080acac723c */ /* 0x000fee0000081044 */
[----:B------:R-:W-:Y:S01]  /*42f20*/  STL.64 [R1+0x320], R44 ;  /* 0x0003202c01007387 */ /* 0x000fe20000100a00 */
[C---:B------:R-:W-:Y:S03]  /*42f30*/  HMMA.1688.F32.TF32 R68, R168.reuse, R136, R116 ;  /* 0x00000088a844723c */ /* 0x040fe60000081074 */
[----:B------:R1:W-:Y:S05]  /*42f40*/  STL.64 [R1+0x328], R46 ;  /* 0x0003282e01007387 */ /* 0x0003ea0000100a00 */
[----:B-1----:R-:W-:Y:S08]  /*42f50*/  HMMA.1688.F32.TF32 R44, R168, R132, R20 ;  /* 0x00000084a82c723c */ /* 0x002ff00000081014 */
        /* <DEDUP_REMOVED lines=8> */
[----:B------:R1:W-:Y:S02]  /*42fe0*/  STL.64 [R1+0x4f8], R26 ;  /* 0x0004f81a01007387 */ /* 0x0003e40000100a00 */
[C---:B-1----:R-:W-:Y:S02]  /*42ff0*/  HMMA.1688.F32.TF32 R44, R164.reuse, R136, R52 ;  /* 0x00000088a42c723c */ /* 0x042fe40000081034 */
[----:B------:R-:W-:Y:S04]  /*43000*/  STL.64 [R1+0x720], R20 ;  /* 0x0007201401007387 */ /* 0x000fe80000100a00 */
[----:B------:R1:W-:Y:S02]  /*43010*/  STL.64 [R1+0x728], R22 ;  /* 0x0007281601007387 */ /* 0x0003e40000100a00 */
[C---:B------:R-:W-:Y:S08]  /*43020*/  HMMA.1688.F32.TF32 R24, R164.reuse, R132, R8 ;  /* 0x00000084a418723c */ /* 0x040ff00000081008 */
[----:B-1----:R-:W-:Y:S08]  /*43030*/  HMMA.1688.F32.TF32 R20, R164, R128, R108 ;  /* 0x00000080a414723c */ /* 0x002ff0000008106c */
[C---:B------:R-:W-:Y:S08]  /*43040*/  HMMA.1688.F32.TF32 R8, R156.reuse, R140, R4 ;  /* 0x0000008c9c08723c */ /* 0x040ff00000081004 */
[C---:B------:R-:W-:Y:S01]  /*43050*/  HMMA.1688.F32.TF32 R4, R156.reuse, R136, R56 ;  /* 0x000000889c04723c */ /* 0x040fe20000081038 */
[----:B------:R-:W-:Y:S04]  /*43060*/  STL.64 [R1+0x710], R44 ;  /* 0x0007102c01007387 */ /* 0x000fe80000100a00 */
[----:B------:R-:W-:Y:S04]  /*43070*/  STL.64 [R1+0x718], R46 ;  /* 0x0007182e01007387 */ /* 0x000fe80000100a00 */
        /* <DEDUP_REMOVED lines=73> */
[----:B------:R-:W-:Y:S08]  /*43510*/  HMMA.1688.F32.TF32 R156, R156, R128, R20 ;  /* 0x000000809c9c723c */ /* 0x000ff00000081014 */
[C---:B---3--:R-:W-:Y:S07]  /*43520*/  HMMA.1688.F32.TF32 R248, R152.reuse, R140, R248 ;  /* 0x0000008c98f8723c */ /* 0x048fee00000810f8 */
[----:B------:R-:W-:Y:S04]  /*43530*/  STL.64 [R1+0x6d0], R44 ;  /* 0x0006d02c01007387 */ /* 0x000fe80000100a00 */
[----:B------:R1:W-:Y:S01]  /*43540*/  STL.64 [R1+0x6d8], R46 ;  /* 0x0006d82e01007387 */ /* 0x0003e20000100a00 */
[C---:B----4-:R-:W-:Y:S03]  /*43550*/  HMMA.1688.F32.TF32 R116, R152.reuse, R136, R116 ;  /* 0x000000889874723c */ /* 0x050fe60000081074 */
[----:B-1----:R-:W2:Y:S04]  /*43560*/  LDL.LU.64 R46, [R1+0x2e18] ;  /* 0x002e1800012e7983 */ /* 0x002ea80000300a00 */
[----:B------:R-:W3:Y:S04]  /*43570*/  LDL.LU.64 R22, [R1+0x2e10] ;  /* 0x002e100001167983 */ /* 0x000ee80000300a00 */
[----:B------:R1:W-:Y:S01]  /*43580*/  STL.64 [R1+0x5c0], R156 ;  /* 0x0005c09c01007387 */ /* 0x0003e20000100a00 */
[C---:B------:R-:W-:Y:S03]  /*43590*/  HMMA.1688.F32.TF32 R24, R152.reuse, R132, R24 ;  /* 0x000000849818723c */ /* 0x040fe60000081018 */
[----:B------:R4:W-:Y:S04]  /*435a0*/  STL.64 [R1+0x5c8], R158 ;  /* 0x0005c89e01007387 */ /* 0x0009e80000100a00 */
[----:B-1----:R-:W2:Y:S01]  /*435b0*/  LDL.LU R156, [R1+0x580] ;  /* 0x00058000019c7983 */ /* 0x002ea20000300800 */
[----:B------:R-:W-:Y:S03]  /*435c0*/  HMMA.1688.F32.TF32 R152, R152, R128, R244 ;  /* 0x000000809898723c */ /* 0x000fe600000810f4 */
[----:B------:R-:W2:Y:S04]  /*435d0*/  LDL.LU R157, [R1+0x584] ;  /* 0x00058400019d7983 */ /* 0x000ea80000300800 */
[----:B----4-:R-:W2:Y:S04]  /*435e0*/  LDL.LU R158, [R1+0x588] ;  /* 0x00058800019e7983 */ /* 0x010ea80000300800 */
[----:B------:R-:W2:Y:S01]  /*435f0*/  LDL.LU R159, [R1+0x58c] ;  /* 0x00058c00019f7983 */ /* 0x000ea20000300800 */
[C---:B------:R-:W-:Y:S03]  /*43600*/  HMMA.1688.F32.TF32 R52, R148.reuse, R136, R52 ;  /* 0x000000889434723c */ /* 0x040fe60000081034 */
[----:B------:R1:W-:Y:S04]  /*43610*/  STL.64 [R1+0x6c0], R248 ;  /* 0x0006c0f801007387 */ /* 0x0003e80000100a00 */
[----:B------:R4:W-:Y:S01]  /*43620*/  STL.64 [R1+0x6c8], R250 ;  /* 0x0006c8fa01007387 */ /* 0x0009e20000100a00 */
[C---:B------:R-:W-:Y:S03]  /*43630*/  HMMA.1688.F32.TF32 R108, R148.reuse, R132, R108 ;  /* 0x00000084946c723c */ /* 0x040fe6000008106c */
[----:B-1----:R-:W2:Y:S05]  /*43640*/  LDL.LU R248, [R1+0x7d0] ;  /* 0x0007d00001f87983 */ /* 0x002eaa0000300800 */
[C---:B------:R-:W-:Y:S01]  /*43650*/  HMMA.1688.F32.TF32 R8, R148.reuse, R140, R8 ;  /* 0x0000008c9408723c */ /* 0x040fe20000081008 */
[----:B------:R-:W2:Y:S04]  /*43660*/  LDL.LU R249, [R1+0x7d4] ;  /* 0x0007d40001f97983 */ /* 0x000ea80000300800 */
[----:B----4-:R-:W4:Y:S04]  /*43670*/  LDL.LU R250, [R1+0x7d8] ;  /* 0x0007d80001fa7983 */ /* 0x010f280000300800 */
[----:B------:R-:W4:Y:S04]  /*43680*/  LDL.LU R251, [R1+0x7dc] ;  /* 0x0007dc0001fb7983 */ /* 0x000f280000300800 */
[----:B------:R1:W-:Y:S04]  /*43690*/  STL.64 [R1+0x6b0], R116 ;  /* 0x0006b07401007387 */ /* 0x0003e80000100a00 */
[----:B------:R1:W-:Y:S01]  /*436a0*/  STL.64 [R1+0x6b8], R118 ;  /* 0x0006b87601007387 */ /* 0x0003e20000100a00 */
[----:B------:R-:W-:Y:S03]  /*436b0*/  HMMA.1688.F32.TF32 R148, R148, R128, R4 ;  /* 0x000000809494723c */ /* 0x000fe60000081004 */
[----:B-1----:R-:W2:Y:S04]  /*436c0*/  LDL.LU R116, [R1+0x800] ;  /* 0x0008000001747983 */ /* 0x002ea80000300800 */
[----:B------:R-:W2:Y:S04]  /*436d0*/  LDL.LU R117, [R1+0x804] ;  /* 0x0008040001757983 */ /* 0x000ea80000300800 */
[----:B------:R-:W2:Y:S04]  /*436e0*/  LDL.LU R118, [R1+0x808] ;  /* 0x0008080001767983 */ /* 0x000ea80000300800 */
[----:B------:R-:W2:Y:S04]  /*436f0*/  LDL.LU R119, [R1+0x80c] ;  /* 0x00080c0001777983 */ /* 0x000ea80000300800 */
[----:B------:R-:W-:Y:S04]  /*43700*/  STL.64 [R1+0x6a0], R24 ;  /* 0x0006a01801007387 */ /* 0x000fe80000100a00 */
[----:B------:R1:W-:Y:S04]  /*43710*/  STL.64 [R1+0x6a8], R26 ;  /* 0x0006a81a01007387 */ /* 0x0003e80000100a00 */
[----:B-1----:R-:W2:Y:S04]  /*43720*/  LDL.LU.64 R26, [R1+0x2e08] ;  /* 0x002e0800011a7983 */ /* 0x002ea80000300a00 */
[----:B------:R-:W2:Y:S04]  /*43730*/  LDL.LU.64 R246, [R1+0x2e00] ;  /* 0x002e000001f67983 */ /* 0x000ea80000300a00 */
[----:B------:R-:W2:Y:S04]  /*43740*/  LDL.LU.64 R244, [R1+0x2df8] ;  /* 0x002df80001f47983 */ /* 0x000ea80000300a00 */
[----:B------:R1:W-:Y:S04]  /*43750*/  STL.64 [R1+0x5b0], R152 ;  /* 0x0005b09801007387 */ /* 0x0003e80000100a00 */
[----:B------:R1:W-:Y:S04]  /*43760*/  STL.64 [R1+0x5b8], R154 ;  /* 0x0005b89a01007387 */ /* 0x0003e80000100a00 */
[----:B-1----:R-:W2:Y:S04]  /*43770*/  LDL.LU R152, [R1+0x640] ;  /* 0x0006400001987983 */ /* 0x002ea80000300800 */
[----:B------:R-:W2:Y:S04]  /*43780*/  LDL.LU R153, [R1+0x644] ;  /* 0x0006440001997983 */ /* 0x000ea80000300800 */
[----:B------:R-:W2:Y:S04]  /*43790*/  LDL.LU R154, [R1+0x648] ;  /* 0x00064800019a7983 */ /* 0x000ea80000300800 */
[----:B------:R-:W2:Y:S04]  /*437a0*/  LDL.LU R155, [R1+0x64c] ;  /* 0x00064c00019b7983 */ /* 0x000ea80000300800 */
[----:B------:R-:W-:Y:S04]  /*437b0*/  STL.64 [R1+0x690], R8 ;  /* 0x0006900801007387 */ /* 0x000fe80000100a00 */
[----:B------:R1:W-:Y:S04]  /*437c0*/  STL.64 [R1+0x698], R10 ;  /* 0x0006980a01007387 */ /* 0x0003e80000100a00 */
[----:B-1----:R-:W3:Y:S04]  /*437d0*/  LDL.LU.64 R10, [R1+0x2df0] ;  /* 0x002df000010a7983 */ /* 0x002ee80000300a00 */
[----:B------:R-:W-:Y:S04]  /*437e0*/  STL.64 [R1+0x680], R52 ;  /* 0x0006803401007387 */ /* 0x000fe80000100a00 */
[----:B------:R1:W-:Y:S04]  /*437f0*/  STL.64 [R1+0x688], R54 ;  /* 0x0006883601007387 */ /* 0x0003e80000100a00 */
[----:B-1----:R-:W3:Y:S04]  /*43800*/  LDL.LU.64 R54, [R1+0x2de8] ;  /* 0x002de80001367983 */ /* 0x002ee80000300a00 */
[----:B------:R-:W-:Y:S04]  /*43810*/  STL.64 [R1+0x670], R108 ;  /* 0x0006706c01007387 */ /* 0x000fe80000100a00 */
[----:B------:R1:W-:Y:S04]  /*43820*/  STL.64 [R1+0x678], R110 ;  /* 0x0006786e01007387 */ /* 0x0003e80000100a00 */
[----:B-1----:R-:W3:Y:S04]  /*43830*/  LDL.LU.64 R110, [R1+0x2de0] ;  /* 0x002de000016e7983 */ /* 0x002ee80000300a00 */
[----:B------:R-:W3:Y:S04]  /*43840*/  LDL.LU.64 R108, [R1+0x2dd8] ;  /* 0x002dd800016c7983 */ /* 0x000ee80000300a00 */
[----:B------:R-:W3:Y:S04]  /*43850*/  LDL.LU.64 R6, [R1+0x2dd0] ;  /* 0x002dd00001067983 */ /* 0x000ee80000300a00 */
[----:B------:R1:W-:Y:S04]  /*43860*/  STL.64 [R1+0x5a0], R148 ;  /* 0x0005a09401007387 */ /* 0x0003e80000100a00 */
[----:B------:R1:W-:Y:S04]  /*43870*/  STL.64 [R1+0x5a8], R150 ;  /* 0x0005a89601007387 */ /* 0x0003e80000100a00 */
[----:B-1----:R-:W3:Y:S04]  /*43880*/  LDL.LU R148, [R1+0x650] ;  /* 0x0006500001947983 */ /* 0x002ee80000300800 */
[----:B------:R-:W3:Y:S04]  /*43890*/  LDL.LU R149, [R1+0x654] ;  /* 0x0006540001957983 */ /* 0x000ee80000300800 */
[----:B------:R-:W3:Y:S04]  /*438a0*/  LDL.LU R150, [R1+0x658] ;  /* 0x0006580001967983 */ /* 0x000ee80000300800 */
[----:B------:R-:W3:Y:S01]  /*438b0*/  LDL.LU R151, [R1+0x65c] ;  /* 0x00065c0001977983 */ /* 0x000ee20000300800 */
[----:B------:R-:W-:Y:S11]  /*438c0*/  HMMA.1688.F32.TF32 R56, R144, R140, R56 ;  /* 0x0000008c9038723c */ /* 0x000ff60000081038 */
[----:B------:R-:W-:Y:S11]  /*438d0*/  @!UPT UIADD3 URZ, URZ, URZ, URZ ;  /* 0x0000003f3f3ff290 */ /* 0x000ff6000fffe03f */
[----:B------:R-:W-:Y:S01]  /*438e0*/  @!UPT UIADD3 URZ, URZ, URZ, URZ ;  /* 0x0000003f3f3ff290 */ /* 0x000fe2000fffe03f */
[----:B------:R-:W-:Y:S04]  /*438f0*/  STL.64 [R1+0x660], R56 ;  /* 0x0006603801007387 */ /* 0x000fe80000100a00 */
[----:B------:R1:W-:Y:S04]  /*43900*/  STL.64 [R1+0x668], R58 ;  /* 0x0006683a01007387 */ /* 0x0003e80000100a00 */
[----:B-1----:R-:W4:Y:S01]  /*43910*/  LDL.LU.64 R58, [R1+0x2dc8] ;  /* 0x002dc800013a7983 */ /* 0x002f220000300a00 */
[----:B------:R-:W-:Y:S08]  /*43920*/  HMMA.1688.F32.TF32 R120, R28, R132, R120 ;  /* 0x000000841c78723c */ /* 0x000ff00000081078 */
[----:B------:R-:W-:Y:S11]  /*43930*/  HMMA.1688.F32.TF32 R68, R88, R140, R68 ;  /* 0x0000008c5844723c */ /* 0x000ff60000081044 */
[----:B------:R-:W-:Y:S11]  /*43940*/  @!UPT UIADD3 URZ, URZ, URZ, URZ ;  /* 0x0000003f3f3ff290 */ /* 0x000ff6000fffe03f */
[----:B------:R-:W-:Y:S02]  /*43950*/  @!UPT UIADD3 URZ, URZ, URZ, URZ ;  /* 0x0000003f3f3ff290 */ /* 0x000fe4000fffe03f */
[----:B------:R-:W-:Y:S02]  /*43960*/  IMAD.MOV.U32 R24, RZ, RZ, R69 ;  /* 0x000000ffff187224 */ /* 0x000fe400078e0045 */
[----:B------:R-:W-:Y:S01]  /*43970*/  IMAD.MOV.U32 R25, RZ, RZ, R68 ;  /* 0x000000ffff197224 */ /* 0x000fe200078e0044 */
[C---:B--2---:R-:W-:Y:S08]  /*43980*/  HMMA.1688.F32.TF32 R152, R144.reuse, R132, R152 ;  /* 0x000000849098723c */ /* 0x044ff00000081098 */
[C---:B---3--:R-:W-:Y:S11]  /*43990*/  HMMA.1688.F32.TF32 R148, R144.reuse, R136, R148 ;  /* 0x000000889094723c */ /* 0x048ff60000081094 */
[----:B------:R-:W-:Y:S11]  /*439a0*/  @!UPT UIADD3 URZ, URZ, URZ, URZ ;  /* 0x0000003f3f3ff290 */ /* 0x000ff6000fffe03f */
[----:B------:R-:W-:Y:S01]  /*439b0*/  @!UPT UIADD3 URZ, URZ, URZ, URZ ;  /* 0x0000003f3f3ff290 */ /* 0x000fe2000fffe03f */
[----:B------:R-:W-:Y:S04]  /*439c0*/  STL.64 [R1+0x650], R148 ;  /* 0x0006509401007387 */ /* 0x000fe80000100a00 */
[----:B------:R1:W-:Y:S02]  /*439d0*/  STL.64 [R1+0x658], R150 ;  /* 0x0006589601007387 */ /* 0x0003e40000100a00 */
[----:B-1----:R-:W-:Y:S02]  /*439e0*/  HMMA.1688.F32.TF32 R148, R144, R128, R156 ;  /* 0x000000809094723c */ /* 0x002fe4000008109c */
[----:B------:R-:W-:Y:S04]  /*439f0*/  STL.64 [R1+0x640], R152 ;  /* 0x0006409801007387 */ /* 0x000fe80000100a00 */
[----:B------:R1:W-:Y:S01]  /*43a00*/  STL.64 [R1+0x648], R154 ;  /* 0x0006489a01007387 */ /* 0x0003e20000100a00 */
[----:B------:R-:W-:Y:S01]  /*43a10*/  IMAD.MOV.U32 R20, RZ, RZ, R70 ;  /* 0x000000ffff147224 */ /* 0x000fe200078e0046 */
[----:B------:R-:W-:-:S02]  /*43a20*/  MOV R21, R71 ;  /* 0x0000004700157202 */ /* 0x000fc40000000f00 */
[----:B------:R-:W-:Y:S04]  /*43a30*/  LDS R144, [R3+0xc000] ;  /* 0x00c0000003907984 */ /* 0x000fe80000000800 */
[----:B------:R-:W-:Y:S01]  /*43a40*/  LDS R146, [R3+0xe000] ;  /* 0x00e0000003927984 */ /* 0x000fe20000000800 */
[C---:B-1----:R-:W-:Y:S03]  /*43a50*/  HMMA.1688.F32.TF32 R152, R28.reuse, R140, R164 ;  /* 0x0000008c1c98723c */ /* 0x042fe600000810a4 */
[----:B------:R-:W-:Y:S04]  /*43a60*/  LDS R145, [R240+0xc000] ;  /* 0x00c00000f0917984 */ /* 0x000fe80000000800 */
[----:B------:R-:W1:Y:S04]  /*43a70*/  LDS R147, [R240+0xe000] ;  /* 0x00e00000f0937984 */ /* 0x000e680000000800 */
[----:B------:R-:W-:Y:S04]  /*43a80*/  STL.64 [R1+0x590], R148 ;  /* 0x0005909401007387 */ /* 0x000fe80000100a00 */
[----:B------:R2:W-:Y:S02]  /*43a90*/  STL.64 [R1+0x598], R150 ;  /* 0x0005989601007387 */ /* 0x0005e40000100a00 */
[C---:B--2---:R-:W-:Y:S08]  /*43aa0*/  HMMA.1688.F32.TF32 R148, R28.reuse, R136, R168 ;  /* 0x000000881c94723c */ /* 0x044ff000000810a8 */
[----:B------:R-:W-:Y:S01]  /*43ab0*/  HMMA.1688.F32.TF32 R28, R28, R128, R100 ;  /* 0x000000801c1c723c */ /* 0x000fe20000081064 */
[----:B------:R-:W-:Y:S04]  /*43ac0*/  STL.64 [R1+0x760], R152 ;  /* 0x0007609801007387 */ /* 0x000fe80000100a00 */
[----:B------:R-:W-:Y:S10]  /*43ad0*/  STL.64 [R1+0x768], R154 ;  /* 0x0007689a01007387 */ /* 0x000ff40000100a00 */
[----:B------:R-:W-:Y:S04]  /*43ae0*/  STL.64 [R1+0x750], R148 ;  /* 0x0007509401007387 */ /* 0x000fe80000100a00 */
[----:B------:R-:W-:Y:S04]  /*43af0*/  STL.64 [R1+0x758], R150 ;  /* 0x0007589601007387 */ /* 0x000fe80000100a00 */
[----:B------:R-:W-:Y:S04]  /*43b00*/  STL.64 [R1+0x740], R120 ;  /* 0x0007407801007387 */ /* 0x000fe80000100a00 */
[----:B------:R-:W-:Y:S04]  /*43b10*/  STL.64 [R1+0x748], R122 ;  /* 0x0007487a01007387 */ /* 0x000fe80000100a00 */
[----:B------:R-:W-:Y:S04]  /*43b20*/  STL.64 [R1+0x630], R28 ;  /* 0x0006301c01007387 */ /* 0x000fe80000100a00 */
[----:B------:R4:W-:Y:S02]  /*43b30*/  STL.64 [R1+0x638], R30 ;  /* 0x0006381e01007387 */ /* 0x0009e40000100a00 */
[C---:B----4-:R-:W-:Y:S02]  /*43b40*/  HMMA.1688.F32.TF32 R28, R88.reuse, R136, R248 ;  /* 0x00000088581c723c */ /* 0x050fe400000810f8 */
[----:B------:R2:W-:Y:S04]  /*43b50*/  STL [R1+0x2c5c], R24 ;  /* 0x002c5c1801007387 */ /* 0x0005e80000100800 */
[----:B------:R3:W-:Y:S11]  /*43b60*/  STL [R1+0x2c58], R25 ;  /* 0x002c581901007387 */ /* 0x0007f60000100800 */
[----:B------:R-:W-:Y:S07]  /*43b70*/  @!UPT UIADD3 URZ, URZ, URZ, URZ ;  /* 0x0000003f3f3ff290 */ /* 0x000fee000fffe03f */
[----:B------:R-:W-:Y:S01]  /*43b80*/  IMAD.MOV.U32 R49, RZ, RZ, R28 ;  /* 0x000000ffff317224 */ /* 0x000fe200078e001c */
[----:B------:R-:W-:Y:S01]  /*43b90*/  MOV R48, R31 ;  /* 0x0000001f00307202 */ /* 0x000fe20000000f00 */
[----:B------:R-:W-:Y:S02]  /*43ba0*/  IMAD.MOV.U32 R45, RZ, RZ, R29 ;  /* 0x000000ffff2d7224 */ /* 0x000fe400078e001d */
[----:B------:R-:W-:Y:S02]  /*43bb0*/  IMAD.MOV.U32 R44, RZ, RZ, R30 ;  /* 0x000000ffff2c7224 */ /* 0x000fe400078e001e */
[----:B------:R-:W-:Y:S07]  /*43bc0*/  HMMA.1688.F32.TF32 R28, R88, R132, R116 ;  /* 0x00000084581c723c */ /* 0x000fee0000081074 */
[----:B------:R-:W-:-:S02]  /*43bd0*/  IMAD.MOV.U32 R116, RZ, RZ, R23 ;  /* 0x000000ffff747224 */ /* 0x000fc400078e0017 */
[----:B------:R-:W4:Y:S01]  /*43be0*/  LDL.LU R23, [R1+0x2dc0] ;  /* 0x002dc00001177983 */ /* 0x000f220000300800 */
[----:B------:R-:W-:Y:S01]  /*43bf0*/  IMAD.MOV.U32 R117, RZ, RZ, R22 ;  /* 0x000000ffff757224 */ /* 0x000fe200078e0016 */
[----:B------:R-:W-:Y:S01]  /*43c00*/  MOV R119, R27 ;  /* 0x0000001b00777202 */ /* 0x000fe20000000f00 */
[----:B------:R-:W-:Y:S01]  /*43c10*/  IMAD.MOV.U32 R118, RZ, RZ, R26 ;  /* 0x000000ffff767224 */ /* 0x000fe200078e001a */
[----:B------:R-:W2:Y:S04]  /*43c20*/  LDL.LU R22, [R1+0x2dbc] ;  /* 0x002dbc0001167983 */ /* 0x000ea80000300800 */
[----:B------:R-:W3:Y:S04]  /*43c30*/  LDL.LU R26, [R1+0x2db8] ;  /* 0x002db800011a7983 */ /* 0x000ee80000300800 */
[----:B------:R-:W3:Y:S04]  /*43c40*/  LDL.LU R27, [R1+0x2db4] ;  /* 0x002db400011b7983 */ /* 0x000ee80000300800 */
[----:B------:R-:W3:Y:S04]  /*43c50*/  LDL.LU R148, [R1+0x7f0] ;  /* 0x0007f00001947983 */ /* 0x000ee80000300800 */
[----:B------:R-:W3:Y:S04]  /*43c60*/  LDL.LU R149, [R1+0x7f4] ;  /* 0x0007f40001957983 */ /* 0x000ee80000300800 */
[----:B------:R-:W3:Y:S04]  /*43c70*/  LDL.LU R150, [R1+0x7f8] ;  /* 0x0007f80001967983 */ /* 0x000ee80000300800 */
[----:B------:R-:W3:Y:S01]  /*43c80*/  LDL.LU R151, [R1+0x7fc] ;  /* 0x0007fc0001977983 */ /* 0x000ee20000300800 */
[----:B------:R-:W-:-:S03]  /*43c90*/  IMAD.MOV.U32 R248, RZ, RZ, R46 ;  /* 0x000000fffff87224 */ /* 0x000fc600078e002e */
[----:B------:R-:W3:Y:S01]  /*43ca0*/  LDL.LU R152, [R1+0x730] ;  /* 0x0007300001987983 */ /* 0x000ee20000300800 */
[----:B------:R-:W-:-:S03]  /*43cb0*/  IMAD.MOV.U32 R249, RZ, RZ, R47 ;  /* 0x000000fffff97224 */ /* 0x000fc600078e002f */
[----:B------:R-:W3:Y:S01]  /*43cc0*/  LDL.LU R153, [R1+0x734] ;  /* 0x0007340001997983 */ /* 0x000ee20000300800 */
[----:B------:R-:W-:-:S03]  /*43cd0*/  IMAD.MOV.U32 R250, RZ, RZ, R50 ;  /* 0x000000fffffa7224 */ /* 0x000fc600078e0032 */
[----:B------:R-:W3:Y:S01]  /*43ce0*/  LDL.LU R154, [R1+0x738] ;  /* 0x00073800019a7983 */ /* 0x000ee20000300800 */
[----:B------:R-:W-:-:S03]  /*43cf0*/  MOV R251, R51 ;  /* 0x0000003300fb7202 */ /* 0x000fc60000000f00 */
[----:B------:R-:W3:Y:S04]  /*43d00*/  LDL.LU R155, [R1+0x73c] ;  /* 0x00073c00019b7983 */ /* 0x000ee80000300800 */
[----:B------:R-:W3:Y:S04]  /*43d10*/  LDL.LU R46, [R1+0x2db0] ;  /* 0x002db000012e7983 */ /* 0x000ee80000300800 */
[----:B------:R-:W3:Y:S04]  /*43d20*/  LDL.LU R47, [R1+0x2dac] ;  /* 0x002dac00012f7983 */ /* 0x000ee80000300800 */
        /* <DEDUP_REMOVED lines=16> */
[----:B---3--:R-:W-:Y:S02]  /*43e30*/  IMAD.MOV.U32 R69, RZ, RZ, R26 ;  /* 0x000000ffff457224 */ /* 0x008fe400078e001a */
        /* <DEDUP_REMOVED lines=13> */
[----:B------:R-:W-:Y:S11]  /*43f10*/  HMMA.1688.F32.TF32 R28, R88, R128, R148 ;  /* 0x00000080581c723c */ /* 0x000ff60000081094 */
[----:B------:R-:W-:Y:S11]  /*43f20*/  @!UPT UIADD3 URZ, URZ, URZ, URZ ;  /* 0x0000003f3f3ff290 */ /* 0x000ff6000fffe03f */
[----:B------:R-:W-:Y:S02]  /*43f30*/  @!UPT UIADD3 URZ, URZ, URZ, URZ ;  /* 0x0000003f3f3ff290 */ /* 0x000fe4000fffe03f */
[----:B------:R-:W-:Y:S01]  /*43f40*/  IMAD.MOV.U32 R57, RZ, RZ, R28 ;  /* 0x000000ffff397224 */ /* 0x000fe200078e001c */
[----:B------:R-:W-:Y:S01]  /*43f50*/  MOV R52, R31 ;  /* 0x0000001f00347202 */ /* 0x000fe20000000f00 */
[----:B------:R-:W-:Y:S02]  /*43f60*/  IMAD.MOV.U32 R56, RZ, RZ, R29 ;  /* 0x000000ffff387224 */ /* 0x000fe400078e001d */
[----:B------:R-:W-:Y:S02]  /*43f70*/  IMAD.MOV.U32 R53, RZ, RZ, R30 ;  /* 0x000000ffff357224 */ /* 0x000fe400078e001e */
[----:B------:R-:W-:Y:S01]  /*43f80*/  HMMA.1688.F32.TF32 R28, R84, R140, R152 ;  /* 0x0000008c541c723c */ /* 0x000fe20000081098 */
[----:B--2---:R-:W-:Y:S01]  /*43f90*/  MOV R103, R27 ;  /* 0x0000001b00677202 */ /* 0x004fe20000000f00 */
[----:B---3--:R-:W-:Y:S02]  /*43fa0*/  IMAD.MOV.U32 R102, RZ, RZ, R26 ;  /* 0x000000ffff667224 */ /* 0x008fe400078e001a */
[----:B----4-:R-:W-:-:S02]  /*43fb0*/  IMAD.MOV.U32 R100, RZ, RZ, R22 ;  /* 0x000000ffff647224 */ /* 0x010fc400078e0016 */
[----:B------:R-:W2:Y:S01]  /*43fc0*/  LDL.LU R22, [R1+0x2d90] ;  /* 0x002d900001167983 */ /* 0x000ea20000300800 */
[----:B------:R-:W-:-:S03]  /*43fd0*/  IMAD.MOV.U32 R101, RZ, RZ, R23 ;  /* 0x000000ffff657224 */ /* 0x000fc600078e0017 */
[----:B------:R-:W2:Y:S04]  /*43fe0*/  LDL.LU R23, [R1+0x2d8c] ;  /* 0x002d8c0001177983 */ /* 0x000ea80000300800 */
[----:B------:R-:W3:Y:S04]  /*43ff0*/  LDL.LU R26, [R1+0x2d88] ;  /* 0x002d8800011a7983 */ /* 0x000ee80000300800 */
[----:B------:R-:W3:Y:S06]  /*44000*/  LDL.LU R27, [R1+0x2d84] ;  /* 0x002d8400011b7983 */ /* 0x000eec0000300800 */
[----:B------:R-:W-:Y:S01]  /*44010*/  IMAD.MOV.U32 R16, RZ, RZ, R28 ;  /* 0x000000ffff107224 */ /* 0x000fe200078e001c */
[----:B------:R-:W-:Y:S01]  /*44020*/  MOV R140, R31 ;  /* 0x0000001f008c7202 */ /* 0x000fe20000000f00 */
[----:B------:R-:W-:-:S02]  /*44030*/  IMAD.MOV.U32 R17, RZ, RZ, R29 ;  /* 0x000000ffff117224 */ /* 0x000fc400078e001d */
[----:B------:R-:W-:Y:S02]  /*44040*/  IMAD.MOV.U32 R141, RZ, RZ, R30 ;  /* 0x000000ffff8d7224 */ /* 0x000fe400078e001e */
[C---:B------:R-:W-:Y:S11]  /*44050*/  HMMA.1688.F32.TF32 R28, R84.reuse, R136, R156 ;  /* 0x00000088541c723c */ /* 0x040ff6000008109c */
[----:B------:R-:W-:Y:S11]  /*44060*/  @!UPT UIADD3 URZ, URZ, URZ, URZ ;  /* 0x0000003f3f3ff290 */ /* 0x000ff6000fffe03f */
[----:B------:R-:W-:Y:S02]  /*44070*/  @!UPT UIADD3 URZ, URZ, URZ, URZ ;  /* 0x0000003f3f3ff290 */ /* 0x000fe4000fffe03f */
[----:B------:R-:W-:Y:S01]  /*44080*/  IMAD.MOV.U32 R12, RZ, RZ, R28 ;  /* 0x000000ffff0c7224 */ /* 0x000fe200078e001c */
[----:B------:R-:W-:Y:S01]  /*44090*/  MOV R136, R31 ;  /* 0x0000001f00887202 */ /* 0x000fe20000000f00 */
[----:B------:R-:W-:Y:S02]  /*440a0*/  IMAD.MOV.U32 R13, RZ, RZ, R29 ;  /* 0x000000ffff0d7224 */ /* 0x000fe400078e001d */
        /* <DEDUP_REMOVED lines=8> */
[----:B------:R-:W-:Y:S08]  /*44130*/  HMMA.1688.F32.TF32 R28, R84, R128, R168 ;  /* 0x00000080541c723c */ /* 0x000ff000000810a8 */
[C---:B-1----:R-:W-:Y:S08]  /*44140*/  HMMA.1688.F32.TF32 R88, R144.reuse, R50, R68 ;  /* 0x000000329058723c */ /* 0x042ff00000081044 */
[----:B------:R-:W-:Y:S01]  /*44150*/  HMMA.1688.F32.TF32 R68, R144, R58, R116 ;  /* 0x0000003a9044723c */ /* 0x000fe20000081074 */
[----:B------:R-:W-:Y:S01]  /*44160*/  MOV R164, R54 ;  /* 0x0000003600a47202 */ /* 0x000fe20000000f00 */
[----:B------:R-:W-:Y:S01]  /*44170*/  IMAD.MOV.U32 R165, RZ, RZ, R55 ;  /* 0x000000ffffa57224 */ /* 0x000fe200078e0037 */
[----:B------:R-:W-:Y:S01]  /*44180*/  MOV R167, R11 ;  /* 0x0000000b00a77202 */ /* 0x000fe20000000f00 */
[----:B------:R-:W-:-:S02]  /*44190*/  IMAD.MOV.U32 R166, RZ, RZ, R252 ;  /* 0x000000ffffa67224 */ /* 0x000fc400078e00fc */
[----:B------:R-:W-:Y:S01]  /*441a0*/  IMAD.MOV.U32 R157, RZ, RZ, R10 ;  /* 0x000000ffff9d7224 */ /* 0x000fe200078e000a */
[----:B------:R-:W-:Y:S01]  /*441b0*/  MOV R159, R6 ;  /* 0x00000006009f7202 */ /* 0x000fe20000000f00 */
[----:B------:R-:W-:Y:S01]  /*441c0*/  IMAD.MOV.U32 R158, RZ, RZ, R7 ;  /* 0x000000ffff9e7224 */ /* 0x000fe200078e0007 */
[C---:B---3--:R-:W-:Y:S08]  /*441d0*/  HMMA.1688.F32.TF32 R84, R144.reuse, R26, R120 ;  /* 0x0000001a9054723c */ /* 0x048ff00000081078 */
[C---:B--2---:R-:W-:Y:S11]  /*441e0*/  HMMA.1688.F32.TF32 R100, R144.reuse, R22, R100 ;  /* 0x000000169064723c */ /* 0x044ff60000081064 */
[----:B------:R-:W-:Y:S04]  /*441f0*/  @!UPT UIADD3 URZ, URZ, URZ, URZ ;  /* 0x0000003f3f3ff290 */ /* 0x000fe8000fffe03f */
[----:B------:R-:W-:Y:S04]  /*44200*/  STL.64 [R1+0x860], R84 ;  /* 0x0008605401007387 */ /* 0x000fe80000100a00 */
[----:B------:R1:W-:Y:S02]  /*44210*/  STL.64 [R1+0x868], R86 ;  /* 0x0008685601007387 */ /* 0x0003e40000100a00 */
[----:B-1----:R-:W-:Y:S02]  /*44220*/  HMMA.1688.F32.TF32 R84, R144, R46, R248 ;  /* 0x0000002e9054723c */ /* 0x002fe400000810f8 */
[----:B------:R1:W-:Y:S04]  /*44230*/  STL.64 [R1+0x850], R100 ;  /* 0x0008506401007387 */ /* 0x0003e80000100a00 */
[----:B------:R-:W-:Y:S04]  /*44240*/  STL.64 [R1+0x858], R102 ;  /* 0x0008586601007387 */ /* 0x000fe80000100a00 */
[----:B------:R-:W-:Y:S04]  /*44250*/  STL.64 [R1+0x840], R88 ;  /* 0x0008405801007387 */ /* 0x000fe80000100a00 */
[----:B------:R-:W-:Y:S09]  /*44260*/  STL.64 [R1+0x848], R90 ;  /* 0x0008485a01007387 */ /* 0x000ff20000100a00 */
[----:B------:R-:W-:Y:S04]  /*44270*/  STL.64 [R1+0x830], R84 ;  /* 0x0008305401007387 */ /* 0x000fe80000100a00 */
[----:B------:R-:W-:Y:S04]  /*44280*/  STL.64 [R1+0x838], R86 ;  /* 0x0008385601007387 */ /* 0x000fe80000100a00 */
[----:B------:R-:W2:Y:S04]  /*44290*/  LDL.LU R54, [R1+0x2d80] ;  /* 0x002d800001367983 */ /* 0x000ea80000300800 */
[----:B------:R-:W-:Y:S04]  /*442a0*/  STL.64 [R1+0x820], R68 ;  /* 0x0008204401007387 */ /* 0x000fe80000100a00 */
[----:B------:R2:W-:Y:S04]  /*442b0*/  STL.64 [R1+0x828], R70 ;  /* 0x0008284601007387 */ /* 0x0005e80000100a00 */
        /* <DEDUP_REMOVED lines=11> */
[----:B-1----:R-:W4:Y:S01]  /*44370*/  LDL.LU R100, [R1+0xf0] ;  /* 0x0000f00001647983 */ /* 0x002f220000300800 */
[----:B--2---:R-:W-:-:S02]  /*44380*/  IMAD.MOV.U32 R71, RZ, RZ, R54 ;  /* 0x000000ffff477224 */ /* 0x004fc400078e0036 */
[----:B---3--:R-:W-:Y:S01]  /*44390*/  IMAD.MOV.U32 R70, RZ, RZ, R55 ;  /* 0x000000ffff467224 */ /* 0x008fe200078e0037 */
[----:B----4-:R-:W-:Y:S01]  /*443a0*/  MOV R69, R252 ;  /* 0x000000fc00457202 */ /* 0x010fe20000000f00 */
[----:B------:R-:W-:Y:S02]  /*443b0*/  IMAD.MOV.U32 R68, RZ, RZ, R11 ;  /* 0x000000ffff447224 */ /* 0x000fe400078e000b */
[----:B------:R-:W-:Y:S01]  /*443c0*/  IMAD.MOV.U32 R103, RZ, RZ, R10 ;  /* 0x000000ffff677224 */ /* 0x000fe200078e000a */
[----:B------:R-:W-:Y:S01]  /*443d0*/  MOV R102, R7 ;  /* 0x0000000700667202 */ /* 0x000fe20000000f00 */
[----:B------:R-:W-:Y:S02]  /*443e0*/  IMAD.MOV.U32 R101, RZ, RZ, R6 ;  /* 0x000000ffff657224 */ /* 0x000fe400078e0006 */
[----:B------:R-:W2:Y:S04]  /*443f0*/  LDL.LU R6, [R1+0x2d64] ;  /* 0x002d640001067983 */ /* 0x000ea80000300800 */
[----:B------:R-:W2:Y:S04]  /*44400*/  LDL.LU R7, [R1+0x2d60] ;  /* 0x002d600001077983 */ /* 0x000ea80000300800 */
[----:B------:R-:W3:Y:S04]  /*44410*/  LDL.LU R10, [R1+0x2d5c] ;  /* 0x002d5c00010a7983 */ /* 0x000ee80000300800 */
[----:B------:R-:W4:Y:S04]  /*44420*/  LDL.LU R120, [R1+0x120] ;  /* 0x0001200001787983 */ /* 0x000f280000300800 */
[----:B------:R-:W4:Y:S04]  /*44430*/  LDL.LU R121, [R1+0x124] ;  /* 0x0001240001797983 */ /* 0x000f280000300800 */
[----:B------:R-:W4:Y:S04]  /*44440*/  LDL.LU R122, [R1+0x128] ;  /* 0x00012800017a7983 */ /* 0x000f280000300800 */
[----:B------:R-:W4:Y:S04]  /*44450*/  LDL.LU R123, [R1+0x12c] ;  /* 0x00012c00017b7983 */ /* 0x000f280000300800 */
[----:B------:R-:W3:Y:S04]  /*44460*/  LDL.LU R11, [R1+0x2d58] ;  /* 0x002d5800010b7983 */ /* 0x000ee80000300800 */
[----:B------:R-:W2:Y:S04]  /*44470*/  LDL.LU R252, [R1+0x2d54] ;  /* 0x002d540001fc7983 */ /* 0x000ea80000300800 */
        /* <DEDUP_REMOVED lines=11> */
[----:B--2---:R-:W-:-:S02]  /*44530*/  IMAD.MOV.U32 R150, RZ, RZ, R55 ;  /* 0x000000ffff967224 */ /* 0x004fc400078e0037 */
[----:B---3--:R-:W-:Y:S02]  /*44540*/  IMAD.MOV.U32 R149, RZ, RZ, R54 ;  /* 0x000000ffff957224 */ /* 0x008fe400078e0036 */
[----:B------:R-:W4:Y:S04]  /*44550*/  LDL.LU R54, [R1+0x2d48] ;  /* 0x002d480001367983 */ /* 0x000f280000300800 */
[----:B------:R-:W4:Y:S01]  /*44560*/  LDL.LU R55, [R1+0x2d44] ;  /* 0x002d440001377983 */ /* 0x000f220000300800 */
[----:B------:R-:W-:-:S03]  /*44570*/  MOV R151, R252 ;  /* 0x000000fc00977202 */ /* 0x000fc60000000f00 */
[----:B------:R-:W2:Y:S01]  /*44580*/  LDL.LU R252, [R1+0x2d40] ;  /* 0x002d400001fc7983 */ /* 0x000ea20000300800 */
[----:B------:R-:W-:Y:S01]  /*44590*/  MOV R248, R111 ;  /* 0x0000006f00f87202 */ /* 0x000fe20000000f00 */
[----:B------:R-:W-:Y:S01]  /*445a0*/  IMAD.MOV.U32 R249, RZ, RZ, R110 ;  /* 0x000000fffff97224 */ /* 0x000fe200078e006e */
[----:B------:R-:W-:Y:S01]  /*445b0*/  MOV R251, R108 ;  /* 0x0000006c00fb7202 */ /* 0x000fe20000000f00 */
[----:B------:R-:W-:Y:S01]  /*445c0*/  IMAD.MOV.U32 R250, RZ, RZ, R109 ;  /* 0x000000fffffa7224 */ /* 0x000fe200078e006d */
[----:B------:R-:W-:Y:S01]  /*445d0*/  HMMA.1688.F32.TF32 R100, R144, R10, R100 ;  /* 0x0000000a9064723c */ /* 0x000fe20000081064 */
[----:B------:R-:W-:Y:S01]  /*445e0*/  IMAD.MOV.U32 R116, RZ, RZ, R247 ;  /* 0x000000ffff747224 */ /* 0x000fe200078e00f7 */
[----:B------:R-:W-:Y:S01]  /*445f0*/  MOV R118, R245 ;  /* 0x000000f500767202 */ /* 0x000fe20000000f00 */
[----:B------:R-:W-:Y:S02]  /*44600*/  IMAD.MOV.U32 R117, RZ, RZ, R246 ;  /* 0x000000ffff757224 */ /* 0x000fe400078e00f6 */
[----:B------:R-:W-:-:S02]  /*44610*/  IMAD.MOV.U32 R119, RZ, RZ, R244 ;  /* 0x000000ffff777224 */ /* 0x000fc400078e00f4 */
[----:B------:R-:W3:Y:S01]  /*44620*/  LDL.LU R244, [R1+0x900] ;  /* 0x0009000001f47983 */ /* 0x000ee20000300800 */
[C---:B------:R-:W-:Y:S03]  /*44630*/  HMMA.1688.F32.TF32 R68, R144.reuse, R6, R68 ;  /* 0x000000069044723c */ /* 0x040fe60000081044 */
[----:B------:R-:W3:Y:S04]  /*44640*/  LDL.LU R245, [R1+0x904] ;  /* 0x0009040001f57983 */ /* 0x000ee80000300800 */
[----:B------:R-:W3:Y:S01]  /*44650*/  LDL.LU R246, [R1+0x908] ;  /* 0x0009080001f67983 */ /* 0x000ee20000300800 */
[C---:B------:R-:W-:Y:S03]  /*44660*/  HMMA.1688.F32.TF32 R248, R144.reuse, R66, R248 ;  /* 0x0000004290f8723c */ /* 0x040fe600000810f8 */
[----:B------:R-:W3:Y:S04]  /*44670*/  LDL.LU R247, [R1+0x90c] ;  /* 0x00090c0001f77983 */ /* 0x000ee80000300800 */
[----:B------:R-:W3:Y:S01]  /*44680*/  LDL.LU R108, [R1+0x430] ;  /* 0x00043000016c7983 */ /* 0x000ee20000300800 */
[----:B------:R-:W-:Y:S03]  /*44690*/  HMMA.1688.F32.TF32 R116, R144, R62, R116 ;  /* 0x0000003e9074723c */ /* 0x000fe60000081074 */
[----:B------:R-:W3:Y:S04]  /*446a0*/  LDL.LU R109, [R1+0x434] ;  /* 0x00043400016d7983 */ /* 0x000ee80000300800 */
[----:B------:R-:W3:Y:S01]  /*446b0*/  LDL.LU R110, [R1+0x438] ;  /* 0x00043800016e7983 */ /* 0x000ee20000300800 */
[----:B------:R-:W-:Y:S01]  /*446c0*/  IMAD.MOV.U32 R168, RZ, RZ, R243 ;  /* 0x000000ffffa87224 */ /* 0x000fe200078e00f3 */
[----:B------:R-:W-:Y:S01]  /*446d0*/  MOV R169, R242 ;  /* 0x000000f200a97202 */ /* 0x000fe20000000f00 */
[----:B------:R-:W-:-:S02]  /*446e0*/  IMAD.MOV.U32 R243, RZ, RZ, R70 ;  /* 0x000000fffff37224 */ /* 0x000fc400078e0046 */
[----:B------:R-:W-:Y:S02]  /*446f0*/  IMAD.MOV.U32 R242, RZ, RZ, R71 ;  /* 0x000000fffff27224 */ /* 0x000fe400078e0047 */
[----:B------:R-:W-:Y:S02]  /*44700*/  IMAD.MOV.U32 R170, RZ, RZ, R2 ;  /* 0x000000ffffaa7224 */ /* 0x000fe400078e0002 */
[----:B------:R-:W-:Y:S01]  /*44710*/  IMAD.MOV.U32 R171, RZ, RZ, R0 ;  /* 0x000000ffffab7224 */ /* 0x000fe200078e0000 */
[----:B------:R-:W-:Y:S01]  /*44720*/  MOV R2, R250 ;  /* 0x000000fa00027202 */ /* 0x000fe20000000f00 */
[----:B------:R-:W-:Y:S01]  /*44730*/  IMAD.MOV.U32 R0, RZ, RZ, R251 ;  /* 0x000000ffff007224 */ /* 0x000fe200078e00fb */
[C---:B----4-:R-:W-:Y:S01]  /*44740*/  HMMA.1688.F32.TF32 R120, R144.reuse, R54, R120 ;  /* 0x000000369078723c */ /* 0x050fe20000081078 */
[----:B--2---:R-:W-:Y:S01]  /*44750*/  IMAD.MOV.U32 R111, RZ, RZ, R252 ;  /* 0x000000ffff6f7224 */ /* 0x004fe200078e00fc */
[----:B------:R-:W-:Y:S11]  /*44760*/  MOV R252, R69 ;  /* 0x0000004500fc7202 */ /* 0x000ff60000000f00 */
[----:B------:R-:W-:Y:S10]  /*44770*/  @!UPT UIADD3 URZ, URZ, URZ, URZ ;  /* 0x0000003f3f3ff290 */ /* 0x000ff4000fffe03f */
[----:B------:R-:W-:Y:S04]  /*44780*/  STL.64 [R1+0x810], R120 ;  /* 0x0008107801007387 */ /* 0x000fe80000100a00 */
[----:B------:R1:W-:Y:S04]  /*44790*/  STL.64 [R1+0x818], R122 ;  /* 0x0008187a01007387 */ /* 0x0003e80000100a00 */
[----:B-1----:R-:W2:Y:S04]  /*447a0*/  LDL.LU.64 R122, [R1+0x2d38] ;  /* 0x002d3800017a7983 */ /* 0x002ea80000300a00 */
[----:B------:R-:W2:Y:S04]  /*447b0*/  LDL.LU.64 R120, [R1+0x2d30] ;  /* 0x002d300001787983 */ /* 0x000ea80000300a00 */
[----:B------:R-:W-:Y:S04]  /*447c0*/  STL.64 [R1+0x800], R100 ;  /* 0x0008006401007387 */ /* 0x000fe80000100a00 */
[----:B------:R1:W-:Y:S04]  /*447d0*/  STL.64 [R1+0x808], R102 ;  /* 0x0008086601007387 */ /* 0x0003e80000100a00 */
[----:B-1----:R-:W4:Y:S04]  /*447e0*/  LDL.LU.64 R102, [R1+0x2d28] ;  /* 0x002d280001667983 */ /* 0x002f280000300a00 */
[----:B------:R-:W4:Y:S04]  /*447f0*/  LDL.LU.64 R100, [R1+0x2d20] ;  /* 0x002d200001647983 */ /* 0x000f280000300a00 */
[----:B------:R1:W-:Y:S04]  /*44800*/  STL [R1+0x7f0], R68 ;  /* 0x0007f04401007387 */ /* 0x0003e80000100800 */
[----:B------:R-:W2:Y:S04]  /*44810*/  LDL.LU.64 R70, [R1+0x2d18] ;  /* 0x002d180001467983 */ /* 0x000ea80000300a00 */
[----:B-1----:R-:W2:Y:S04]  /*44820*/  LDL.LU.64 R68, [R1+0x2d10] ;  /* 0x002d100001447983 */ /* 0x002ea80000300a00 */
[----:B------:R1:W-:Y:S04]  /*44830*/  STL.64 [R1+0x7d0], R248 ;  /* 0x0007d0f801007387 */ /* 0x0003e80000100a00 */
[----:B------:R-:W2:Y:S04]  /*44840*/  LDL.LU.64 R250, [R1+0x2d08] ;  /* 0x002d080001fa7983 */ /* 0x000ea80000300a00 */
[----:B-1----:R-:W2:Y:S04]  /*44850*/  LDL.LU.64 R248, [R1+0x2d00] ;  /* 0x002d000001f87983 */ /* 0x002ea80000300a00 */
[----:B------:R-:W-:Y:S04]  /*44860*/  STL.64 [R1+0x7c0], R116 ;  /* 0x0007c07401007387 */ /* 0x000fe80000100a00 */
[----:B------:R1:W-:Y:S04]  /*44870*/  STL.64 [R1+0x7c8], R118 ;  /* 0x0007c87601007387 */ /* 0x0003e80000100a00 */
[----:B-1----:R-:W2:Y:S04]  /*44880*/  LDL.LU.64 R118, [R1+0x2cf8] ;  /* 0x002cf80001767983 */ /* 0x002ea80000300a00 */
[----:B------:R-:W2:Y:S01]  /*44890*/  LDL.LU.64 R116, [R1+0x2cf0] ;  /* 0x002cf00001747983 */ /* 0x000ea20000300a00 */
[C---:B------:R-:W-:Y:S08]  /*448a0*/  HMMA.1688.F32.TF32 R96, R144.reuse, R14, R96 ;  /* 0x0000000e9060723c */ /* 0x040ff00000081060 */
[C---:B------:R-:W-:Y:S08]  /*448b0*/  HMMA.1688.F32.TF32 R236, R144.reuse, R142, R236 ;  /* 0x0000008e90ec723c */ /* 0x040ff000000810ec */
[C---:B------:R-:W-:Y:S08]  /*448c0*/  HMMA.1688.F32.TF32 R112, R144.reuse, R138, R112 ;  /* 0x0000008a9070723c */ /* 0x040ff00000081070 */
[C---:B------:R-:W-:Y:S08]  /*448d0*/  HMMA.1688.F32.TF32 R92, R144.reuse, R134, R92 ;  /* 0x00000086905c723c */ /* 0x040ff0000008105c */
[C---:B------:R-:W-:Y:S11]  /*448e0*/  HMMA.1688.F32.TF32 R36, R144.reuse, R130, R36 ;  /* 0x000000829024723c */ /* 0x040ff60000081024 */
[----:B------:R-:W-:Y:S05]  /*448f0*/  @!UPT UIADD3 URZ, URZ, URZ, URZ ;  /* 0x0000003f3f3ff290 */ /* 0x000fea000fffe03f */
[----:B------:R-:W-:Y:S01]  /*44900*/  IMAD.MOV.U32 R241, RZ, RZ, R95 ;  /* 0x000000fffff17224 */ /* 0x000fe200078e005f */
[----:B--2---:R-:W-:Y:S11]  /*44910*/  HMMA.1688.F32.TF32 R116, R144, R18, R116 ;  /* 0x000000129074723c */ /* 0x004ff60000081074 */
[----:B------:R-:W-:Y:S11]  /*44920*/  @!UPT UIADD3 URZ, URZ, URZ, URZ ;  /* 0x0000003f3f3ff290 */ /* 0x000ff6000fffe03f */
[----:B------:R-:W-:Y:S01]  /*44930*/  @!UPT UIADD3 URZ, URZ, URZ, URZ ;  /* 0x0000003f3f3ff290 */ /* 0x000fe2000fffe03f */
        /* <DEDUP_REMOVED lines=17> */
[----:B------:R1:W-:Y:S04]  /*44a50*/  STL [R1+0x778], R94 ;  /* 0x0007785e01007387 */ /* 0x0003e80000100800 */
[----:B-1----:R-:W2:Y:S04]  /*44a60*/  LDL.LU.64 R94, [R1+0x2ca8] ;  /* 0x002ca800015e7983 */ /* 0x002ea80000300a00 */
[----:B------:R-:W2:Y:S04]  /*44a70*/  LDL.LU.64 R92, [R1+0x2ca0] ;  /* 0x002ca000015c7983 */ /* 0x000ea80000300a00 */
[----:B------:R-:W2:Y:S04]  /*44a80*/  LDL.LU R144, [R1+0x390] ;  /* 0x0003900001907983 */ /* 0x000ea80000300800 */
[----:B------:R-:W-:Y:S04]  /*44a90*/  STL.64 [R1+0x5f0], R36 ;  /* 0x0005f02401007387 */ /* 0x000fe80000100a00 */
[----:B------:R-:W-:Y:S04]  /*44aa0*/  STL.64 [R1+0x5f8], R38 ;  /* 0x0005f82601007387 */ /* 0x000fe80000100a00 */
[----:B------:R-:W2:Y:S04]  /*44ab0*/  LDL.LU R145, [R1+0x394] ;  /* 0x0003940001917983 */ /* 0x000ea80000300800 */
[----:B------:R-:W2:Y:S04]  /*44ac0*/  LDL.LU R146, [R1+0x398] ;  /* 0x0003980001927983 */ /* 0x000ea80000300800 */
[----:B------:R-:W2:Y:S01]  /*44ad0*/  LDL.LU R147, [R1+0x39c] ;  /* 0x00039c0001937983 */ /* 0x000ea20000300800 */
[----:B------:R-:W-:Y:S01]  /*44ae0*/  IMAD.MOV.U32 R9, RZ, RZ, R28 ;  /* 0x000000ffff097224 */ /* 0x000fe200078e001c */
[----:B------:R-:W-:Y:S01]  /*44af0*/  MOV R8, R29 ;  /* 0x0000001d00087202 */ /* 0x000fe20000000f00 */
[----:B------:R-:W-:Y:S01]  /*44b00*/  IMAD.MOV.U32 R5, RZ, RZ, R30 ;  /* 0x000000ffff057224 */ /* 0x000fe200078e001e */
[----:B------:R-:W-:Y:S01]  /*44b10*/  LDS R28, [R3+0xc080] ;  /* 0x00c08000031c7984 */ /* 0x000fe20000000800 */
[----:B------:R-:W-:-:S03]  /*44b20*/  IMAD.MOV.U32 R4, RZ, RZ, R31 ;  /* 0x000000ffff047224 */ /* 0x000fc600078e001f */
[----:B------:R-:W-:Y:S04]  /*44b30*/  LDS R30, [R3+0xe080] ;  /* 0x00e08000031e7984 */ /* 0x000fe80000000800 */
[----:B------:R-:W-:Y:S04]  /*44b40*/  LDS R29, [R240+0xc080] ;  /* 0x00c08000f01d7984 */ /* 0x000fe80000000800 */
[----:B------:R-:W3:Y:S04]  /*44b50*/  LDS R31, [R240+0xe080] ;  /* 0x00e08000f01f7984 */ /* 0x000ee80000000800 */
[----:B------:R-:W-:Y:S04]  /*44b60*/  LDS R36, [R3+0xc100] ;  /* 0x00c1000003247984 */ /* 0x000fe80000000800 */
[----:B------:R-:W-:Y:S04]  /*44b70*/  LDS R38, [R3+0xe100] ;  /* 0x00e1000003267984 */ /* 0x000fe80000000800 */
[----:B------:R-:W-:Y:S04]  /*44b80*/  LDS R37, [R240+0xc100] ;  /* 0x00c10000f0257984 */ /* 0x000fe80000000800 */
[----:B------:R-:W1:Y:S01]  /*44b90*/  LDS R39, [R240+0xe100] ;  /* 0x00e10000f0277984 */ /* 0x000e620000000800 */
[C---:B---3--:R-:W-:Y:S08]  /*44ba0*/  HMMA.1688.F32.TF32 R244, R28.reuse, R26, R244 ;  /* 0x0000001a1cf4723c */ /* 0x048ff000000810f4 */
[C---:B------:R-:W-:Y:S11]  /*44bb0*/  HMMA.1688.F32.TF32 R108, R28.reuse, R22, R108 ;  /* 0x000000161c6c723c */ /* 0x040ff6000008106c */
[----:B------:R-:W-:Y:S04]  /*44bc0*/  @!UPT UIADD3 URZ, URZ, URZ, URZ ;  /* 0x0000003f3f3ff290 */ /* 0x000fe8000fffe03f */
[----:B------:R-:W-:Y:S04]  /*44bd0*/  STL.64 [R1+0x730], R244 ;  /* 0x000730f401007387 */ /* 0x000fe80000100a00 */
[----:B------:R3:W-:Y:S04]  /*44be0*/  STL.64 [R1+0x738], R246 ;  /* 0x000738f601007387 */ /* 0x0007e80000100a00 */
[----:B---3--:R-:W3:Y:S04]  /*44bf0*/  LDL.LU.64 R246, [R1+0x2c98] ;  /* 0x002c980001f67983 */ /* 0x008ee80000300a00 */
[----:B------:R-:W3:Y:S04]  /*44c00*/  LDL.LU.64 R244, [R1+0x2c90] ;  /* 0x002c900001f47983 */ /* 0x000ee80000300a00 */
[----:B------:R-:W-:Y:S04]  /*44c10*/  STL.64 [R1+0x5e0], R108 ;  /* 0x0005e06c01007387 */ /* 0x000fe80000100a00 */
[----:B------:R1:W-:Y:S04]  /*44c20*/  STL.64 [R1+0x5e8], R110 ;  /* 0x0005e86e01007387 */ /* 0x0003e80000100a00 */
[----:B-1----:R-:W3:Y:S04]  /*44c30*/  LDL.LU.64 R110, [R1+0x2c88] ;  /* 0x002c8800016e7983 */ /* 0x002ee80000300a00 */
[----:B------:R-:W3:Y:S01]  /*44c40*/  LDL.LU.64 R108, [R1+0x2c80] ;  /* 0x002c8000016c7983 */ /* 0x000ee20000300a00 */
[C---:B------:R-:W-:Y:S08]  /*44c50*/  HMMA.1688.F32.TF32 R76, R28.reuse, R14, R76 ;  /* 0x0000000e1c4c723c */ /* 0x040ff0000008104c */
[C---:B--2---:R-:W-:Y:S11]  /*44c60*/  HMMA.1688.F32.TF32 R144, R28.reuse, R50, R144 ;  /* 0x000000321c90723c */ /* 0x044ff60000081090 */
[----:B------:R-:W-:Y:S11]  /*44c70*/  @!UPT UIADD3 URZ, URZ, URZ, URZ ;  /* 0x0000003f3f3ff290 */ /* 0x000ff6000fffe03f */
[----:B------:R-:W-:Y:S01]  /*44c80*/  @!UPT UIADD3 URZ, URZ, URZ, URZ ;  /* 0x0000003f3f3ff290 */ /* 0x000fe2000fffe03f */
[----:B------:R-:W-:Y:S04]  /*44c90*/  STL.64 [R1+0x540], R144 ;  /* 0x0005409001007387 */ /* 0x000fe80000100a00 */
[----:B------:R1:W-:Y:S02]  /*44ca0*/  STL.64 [R1+0x548], R146 ;  /* 0x0005489201007387 */ /* 0x0003e40000100a00 */
[C---:B-1----:R-:W-:Y:S08]  /*44cb0*/  HMMA.1688.F32.TF32 R144, R28.reuse, R46, R84 ;  /* 0x0000002e1c90723c */ /* 0x042ff00000081054 */
[C---:B------:R-:W-:Y:S08]  /*44cc0*/  HMMA.1688.F32.TF32 R84, R28.reuse, R58, R88 ;  /* 0x0000003a1c54723c */ /* 0x040ff00000081058 */
[C---:B------:R-:W-:Y:S07]  /*44cd0*/  HMMA.1688.F32.TF32 R88, R28.reuse, R10, R152 ;  /* 0x0000000a1c58723c */ /* 0x040fee0000081098 */
[----:B------:R-:W-:Y:S04]  /*44ce0*/  STL.64 [R1+0x520], R144 ;  /* 0x0005209001007387 */ /* 0x000fe80000100a00 */
[----:B------:R1:W-:Y:S04]  /*44cf0*/  STL.64 [R1+0x528], R146 ;  /* 0x0005289201007387 */ /* 0x0003e80000100a00 */
[----:B------:R-:W-:Y:S04]  /*44d00*/  STL.64 [R1+0x510], R84 ;  /* 0x0005105401007387 */ /* 0x000fe80000100a00 */
[----:B------:R2:W-:Y:S01]  /*44d10*/  STL.64 [R1+0x518], R86 ;  /* 0x0005185601007387 */ /* 0x0005e20000100a00 */
[C---:B-1----:R-:W-:Y:S08]  /*44d20*/  HMMA.1688.F32.TF32 R144, R28.reuse, R54, R148 ;  /* 0x000000361c90723c */ /* 0x042ff00000081094 */
[C---:B--2---:R-:W-:Y:S11]  /*44d30*/  HMMA.1688.F32.TF32 R84, R28.reuse, R6, R156 ;  /* 0x000000061c54723c */ /* 0x044ff6000008109c */
[----:B------:R-:W-:Y:S04]  /*44d40*/  @!UPT UIADD3 URZ, URZ, URZ, URZ ;  /* 0x0000003f3f3ff290 */ /* 0x000fe8000fffe03f */
        /* <DEDUP_REMOVED lines=10> */
[----:B------:R-:W-:Y:S04]  /*44df0*/  STL.64 [R1+0x488], R146 ;  /* 0x0004889201007387 */ /* 0x000fe80000100a00 */
        /* <DEDUP_REMOVED lines=8> */
[C---:B-1----:R-:W-:Y:S08]  /*44e80*/  HMMA.1688.F32.TF32 R76, R28.reuse, R134, R188 ;  /* 0x000000861c4c723c */ /* 0x042ff000000810bc */
[----:B------:R-:W-:Y:S01]  /*44e90*/  HMMA.1688.F32.TF32 R28, R28, R130, R40 ;  /* 0x000000821c1c723c */ /* 0x000fe20000081028 */
[----:B------:R-:W-:Y:S04]  /*44ea0*/  STL.64 [R1+0x430], R88 ;  /* 0x0004305801007387 */ /* 0x000fe80000100a00 */
[----:B------:R-:W-:Y:S04]  /*44eb0*/  STL.64 [R1+0x438], R90 ;  /* 0x0004385a01007387 */ /* 0x000fe80000100a00 */
[----:B------:R-:W-:Y:S04]  /*44ec0*/  STL.64 [R1+0x420], R84 ;  /* 0x0004205401007387 */ /* 0x000fe80000100a00 */
[----:B------:R-:W-:Y:S04]  /*44ed0*/  STL.64 [R1+0x428], R86 ;  /* 0x0004285601007387 */ /* 0x000fe80000100a00 */
[----:B------:R-:W2:Y:S04]  /*44ee0*/  LDL.LU R164, [R1+0x130] ;  /* 0x0001300001a47983 */ /* 0x000ea80000300800 */
[----:B------:R1:W-:Y:S04]  /*44ef0*/  STL.64 [R1+0x410], R76 ;  /* 0x0004104c01007387 */ /* 0x0003e80000100a00 */
[----:B------:R1:W-:Y:S04]  /*44f00*/  STL.64 [R1+0x418], R78 ;  /* 0x0004184e01007387 */ /* 0x0003e80000100a00 */
[----:B------:R-:W-:Y:S04]  /*44f10*/  STL.64 [R1+0x3c0], R28 ;  /* 0x0003c01c01007387 */ /* 0x000fe80000100a00 */
[----:B------:R-:W-:Y:S04]  /*44f20*/  STL.64 [R1+0x3c8], R30 ;  /* 0x0003c81e01007387 */ /* 0x000fe80000100a00 */
        /* <DEDUP_REMOVED lines=23> */
[----:B-1----:R-:W3:Y:S04]  /*450a0*/  LDL.LU R76, [R1+0xa40] ;  /* 0x000a4000014c7983 */ /* 0x002ee80000300800 */
        /* <DEDUP_REMOVED lines=32> */
[----:B------:R-:W-:Y:S04]  /*452b0*/  LDS R28, [R3+0xc180] ;  /* 0x00c18000031c7984 */ /* 0x000fe80000000800 */
[----:B------:R-:W-:Y:S04]  /*452c0*/  LDS R30, [R3+0xe180] ;  /* 0x00e18000031e7984 */ /* 0x000fe80000000800 */
[----:B------:R-:W-:Y:S04]  /*452d0*/  LDS R29, [R240+0xc180] ;  /* 0x00c18000f01d7984 */ /* 0x000fe80000000800 */
[----:B------:R-:W1:Y:S01]  /*452e0*/  LDS R31, [R240+0xe180] ;  /* 0x00e18000f01f7984 */ /* 0x000e620000000800 */
[C---:B--2---:R-:W-:Y:S08]  /*452f0*/  HMMA.1688.F32.TF32 R248, R36.reuse, R22, R248 ;  /* 0x0000001624f8723c */ /* 0x044ff000000810f8 */
[C---:B---3--:R-:W-:Y:S11]  /*45300*/  HMMA.1688.F32.TF32 R76, R36.reuse, R26, R76 ;  /* 0x0000001a244c723c */ /* 0x048ff6000008104c */
[----:B------:R-:W-:Y:S11]  /*45310*/  @!UPT UIADD3 URZ, URZ, URZ, URZ ;  /* 0x0000003f3f3ff290 */ /* 0x000ff6000fffe03f */
[----:B------:R-:W-:Y:S01]  /*45320*/  @!UPT UIADD3 URZ, URZ, URZ, URZ ;  /* 0x0000003f3f3ff290 */ /* 0x000fe2000fffe03f */
[----:B------:R-:W-:Y:S04]  /*45330*/  STL.64 [R1+0x3f0], R76 ;  /* 0x0003f04c01007387 */ /* 0x000fe80000100a00 */
[----:B------:R2:W-:Y:S04]  /*45340*/  STL.64 [R1+0x3f8], R78 ;  /* 0x0003f84e01007387 */ /* 0x0005e80000100a00 */
[----:B--2---:R-:W2:Y:S04]  /*45350*/  LDL.LU.64 R78, [R1+0x2c78] ;  /* 0x002c7800014e7983 */ /* 0x004ea80000300a00 */
[----:B------:R-:W2:Y:S04]  /*45360*/  LDL.LU.64 R76, [R1+0x2c70] ;  /* 0x002c7000014c7983 */ /* 0x000ea80000300a00 */
[----:B------:R-:W-:Y:S04]  /*45370*/  STL.64 [R1+0x3e0], R248 ;  /* 0x0003e0f801007387 */ /* 0x000fe80000100a00 */
[----:B------:R3:W-:Y:S04]  /*45380*/  STL.64 [R1+0x3e8], R250 ;  /* 0x0003e8fa01007387 */ /* 0x0007e80000100a00 */
[----:B---3--:R-:W3:Y:S04]  /*45390*/  LDL.LU.64 R250, [R1+0x2c68] ;  /* 0x002c680001fa7983 */ /* 0x008ee80000300a00 */
[----:B------:R-:W3:Y:S01]  /*453a0*/  LDL.LU.64 R248, [R1+0x2c60] ;  /* 0x002c600001f87983 */ /* 0x000ee20000300a00 */
[C---:B----4-:R-:W-:Y:S08]  /*453b0*/  HMMA.1688.F32.TF32 R40, R36.reuse, R50, R40 ;  /* 0x000000322428723c */ /* 0x050ff00000081028 */
[C---:B------:R-:W-:Y:S08]  /*453c0*/  HMMA.1688.F32.TF32 R188, R36.reuse, R46, R188 ;  /* 0x0000002e24bc723c */ /* 0x040ff000000810bc */
[C---:B------:R-:W-:Y:S07]  /*453d0*/  HMMA.1688.F32.TF32 R184, R36.reuse, R58, R184 ;  /* 0x0000003a24b8723c */ /* 0x040fee00000810b8 */
[----:B------:R-:W-:Y:S04]  /*453e0*/  STL.64 [R1+0x3d0], R40 ;  /* 0x0003d02801007387 */ /* 0x000fe80000100a00 */
[----:B------:R4:W-:Y:S02]  /*453f0*/  STL.64 [R1+0x3d8], R42 ;  /* 0x0003d82a01007387 */ /* 0x0009e40000100a00 */
[C---:B----4-:R-:W-:Y:S02]  /*45400*/  HMMA.1688.F32.TF32 R40, R36.reuse, R54, R160 ;  /* 0x000000362428723c */ /* 0x050fe400000810a0 */
[----:B------:R-:W-:Y:S04]  /*45410*/  STL.64 [R1+0x3b0], R188 ;  /* 0x0003b0bc01007387 */ /* 0x000fe80000100a00 */
[----:B------:R-:W-:Y:S02]  /*45420*/  STL.64 [R1+0x3b8], R190 ;  /* 0x0003b8be01007387 */ /* 0x000fe40000100a00 */
[C---:B------:R-:W-:Y:S02]  /*45430*/  HMMA.1688.F32.TF32 R144, R36.reuse, R10, R144 ;  /* 0x0000000a2490723c */ /* 0x040fe40000081090 */
[----:B------:R-:W-:Y:S04]  /*45440*/  STL.64 [R1+0x3a0], R184 ;  /* 0x0003a0b801007387 */ /* 0x000fe80000100a00 */
[----:B------:R-:W-:Y:S09]  /*45450*/  STL.64 [R1+0x3a8], R186 ;  /* 0x0003a8ba01007387 */ /* 0x000ff20000100a00 */
[----:B------:R-:W-:Y:S04]  /*45460*/  STL.64 [R1+0x390], R40 ;  /* 0x0003902801007387 */ /* 0x000fe80000100a00 */
[----:B------:R4:W-:Y:S02]  /*45470*/  STL.64 [R1+0x398], R42 ;  /* 0x0003982a01007387 */ /* 0x0009e40000100a00 */
[C---:B----4-:R-:W-:Y:S02]  /*45480*/  HMMA.1688.F32.TF32 R40, R36.reuse, R66, R244 ;  /* 0x000000422428723c */ /* 0x050fe400000810f4 */
[----:B------:R-:W-:Y:S04]  /*45490*/  STL.64 [R1+0x380], R144 ;  /* 0x0003809001007387 */ /* 0x000fe80000100a00 */
[----:B------:R4:W-:Y:S04]  /*454a0*/  STL.64 [R1+0x388], R146 ;  /* 0x0003889201007387 */ /* 0x0009e80000100a00 */
[----:B------:R-:W-:Y:S04]  /*454b0*/  LDS R244, [R3+0xc200] ;  /* 0x00c2000003f47984 */ /* 0x000fe80000000800 */
[----:B------:R-:W-:Y:S01]  /*454c0*/  LDS R246, [R3+0xe200] ;  /* 0x00e2000003f67984 */ /* 0x000fe20000000800 */
[C---:B----4-:R-:W-:Y:S03]  /*454d0*/  HMMA.1688.F32.TF32 R144, R36.reuse, R62, R236 ;  /* 0x0000003e2490723c */ /* 0x050fe600000810ec */
[----:B------:R-:W-:Y:S04]  /*454e0*/  LDS R245, [R240+0xc200] ;  /* 0x00c20000f0f57984 */ /* 0x000fe80000000800 */
[----:B------:R-:W4:Y:S01]  /*454f0*/  LDS R247, [R240+0xe200] ;  /* 0x00e20000f0f77984 */ /* 0x000f220000000800 */
[C---:B---3--:R-:W-:Y:S11]  /*45500*/  HMMA.1688.F32.TF32 R160, R36.reuse, R6, R248 ;  /* 0x0000000624a0723c */ /* 0x048ff600000810f8 */
[----:B------:R-:W-:Y:S11]  /*45510*/  @!UPT UIADD3 URZ, URZ, URZ, URZ ;  /* 0x0000003f3f3ff290 */ /* 0x000ff6000fffe03f */
[----:B------:R-:W-:Y:S01]  /*45520*/  @!UPT UIADD3 URZ, URZ, URZ, URZ ;  /* 0x0000003f3f3ff290 */ /* 0x000fe2000fffe03f */
[----:B------:R-:W-:Y:S04]  /*45530*/  STL.64 [R1+0x370], R160 ;  /* 0x000370a001007387 */ /* 0x000fe80000100a00 */
[----:B------:R-:W-:Y:S04]  /*45540*/  STL.64 [R1+0x378], R162 ;  /* 0x000378a201007387 */ /* 0x000fe80000100a00 */
[----:B------:R-:W-:Y:S04]  /*45550*/  STL.64 [R1+0x360], R40 ;  /* 0x0003602801007387 */ /* 0x000fe80000100a00 */
[----:B------:R3:W-:Y:S02]  /*45560*/  STL.64 [R1+0x368], R42 ;  /* 0x0003682a01007387 */ /* 0x0007e40000100a00 */
[C---:B---3--:R-:W-:Y:S02]  /*45570*/  HMMA.1688.F32.TF32 R40, R36.reuse, R14, R72 ;  /* 0x0000000e2428723c */ /* 0x048fe40000081048 */
[----:B------:R-:W-:Y:S04]  /*45580*/  STL.64 [R1+0x350], R144 ;  /* 0x0003509001007387 */ /* 0x000fe80000100a00 */
[----:B------:R-:W-:Y:S02]  /*45590*/  STL.64 [R1+0x358], R146 ;  /* 0x0003589201007387 */ /* 0x000fe40000100a00 */
[C---:B------:R-:W-:Y:S02]  /*455a0*/  HMMA.1688.F32.TF32 R72, R36.reuse, R142, R192 ;  /* 0x0000008e2448723c */ /* 0x040fe400000810c0 */
[----:B------:R-:W-:Y:S04]  /*455b0*/  STL.64 [R1+0x340], R68 ;  /* 0x0003404401007387 */ /* 0x000fe80000100a00 */
[----:B------:R3:W-:Y:S09]  /*455c0*/  STL.64 [R1+0x348], R70 ;  /* 0x0003484601007387 */ /* 0x0007f20000100a00 */
[----:B------:R-:W-:Y:S01]  /*455d0*/  STL.64 [R1+0x330], R40 ;  /* 0x0003302801007387 */ /* 0x000fe20000100a00 */
[C---:B---3--:R-:W-:Y:S03]  /*455e0*/  HMMA.1688.F32.TF32 R68, R36.reuse, R138, R196 ;  /* 0x0000008a2444723c */ /* 0x048fe600000810c4 */
[----:B------:R3:W-:Y:S05]  /*455f0*/  STL.64 [R1+0x338], R42 ;  /* 0x0003382a01007387 */ /* 0x0007ea0000100a00 */
[C---:B---3--:R-:W-:Y:S08]  /*45600*/  HMMA.1688.F32.TF32 R40, R36.reuse, R134, R200 ;  /* 0x000000862428723c */ /* 0x048ff000000810c8 */
[----:B------:R-:W-:Y:S01]  /*45610*/  HMMA.1688.F32.TF32 R36, R36, R130, R80 ;  /* 0x000000822424723c */ /* 0x000fe20000081050 */
        /* <DEDUP_REMOVED lines=8> */
[C---:B-1----:R-:W-:Y:S08]  /*456a0*/  HMMA.1688.F32.TF32 R40, R28.reuse, R26, R84 ;  /* 0x0000001a1c28723c */ /* 0x042ff00000081054 */
[C---:B---3--:R-:W-:Y:S08]  /*456b0*/  HMMA.1688.F32.TF32 R36, R28.reuse, R22, R88 ;  /* 0x000000161c24723c */ /* 0x048ff00000081058 */
[C---:B------:R-:W-:Y:S07]  /*456c0*/  HMMA.1688.F32.TF32 R68, R28.reuse, R50, R148 ;  /* 0x000000321c44723c */ /* 0x040fee0000081094 */
[----:B------:R-:W-:Y:S04]  /*456d0*/  STL.64 [R1+0x2c0], R40 ;  /* 0x0002c02801007387 */ /* 0x000fe80000100a00 */
[----:B------:R1:W-:Y:S04]  /*456e0*/  STL.64 [R1+0x2c8], R42 ;  /* 0x0002c82a01007387 */ /* 0x0003e80000100a00 */
[----:B------:R-:W-:Y:S04]  /*456f0*/  STL.64 [R1+0x2b0], R36 ;  /* 0x0002b02401007387 */ /* 0x000fe80000100a00 */
[----:B------:R3:W-:Y:S01]  /*45700*/  STL.64 [R1+0x2b8], R38 ;  /* 0x0002b82601007387 */ /* 0x0007e20000100a00 */
[C---:B-1----:R-:W-:Y:S08]  /*45710*/  HMMA.1688.F32.TF32 R40, R28.reuse, R46, R152 ;  /* 0x0000002e1c28723c */ /* 0x042ff00000081098 */
[C---:B---3--:R-:W-:Y:S01]  /*45720*/  HMMA.1688.F32.TF32 R36, R28.reuse, R58, R156 ;  /* 0x0000003a1c24723c */ /* 0x048fe2000008109c */
        /* <DEDUP_REMOVED lines=10> */
[----:B------:R1:W-:Y:S04]  /*457d0*/  STL.64 [R1+0x268], R70 ;  /* 0x0002684601007387 */ /* 0x0003e80000100a00 */
[----:B------:R-:W2:Y:S04]  /*457e0*/  LDL.LU R148, [R1+0x8b0] ;  /* 0x0008b00001947983 */ /* 0x000ea80000300800 */
[----:B------:R-:W-:Y:S04]  /*457f0*/  STL.64 [R1+0x250], R40 ;  /* 0x0002502801007387 */ /* 0x000fe80000100a00 */
        /* <DEDUP_REMOVED lines=30> */
[C---:B-1----:R-:W-:Y:S08]  /*459e0*/  HMMA.1688.F32.TF32 R68, R28.reuse, R66, R92 ;  /* 0x000000421c44723c */ /* 0x042ff0000008105c */
[C---:B---3--:R-:W-:Y:S08]  /*459f0*/  HMMA.1688.F32.TF32 R40, R28.reuse, R62, R96 ;  /* 0x0000003e1c28723c */ /* 0x048ff00000081060 */
[C---:B------:R-:W-:Y:S07]  /*45a00*/  HMMA.1688.F32.TF32 R36, R28.reuse, R18, R100 ;  /* 0x000000121c24723c */ /* 0x040fee0000081064 */
[----:B------:R-:W-:Y:S04]  /*45a10*/  STL.64 [R1+0x230], R68 ;  /* 0x0002304401007387 */ /* 0x000fe80000100a00 */
[----:B------:R1:W-:Y:S04]  /*45a20*/  STL.64 [R1+0x238], R70 ;  /* 0x0002384601007387 */ /* 0x0003e80000100a00 */
[----:B------:R-:W-:Y:S04]  /*45a30*/  STL.64 [R1+0x220], R40 ;  /* 0x0002202801007387 */ /* 0x000fe80000100a00 */
[----:B------:R3:W-:Y:S01]  /*45a40*/  STL.64 [R1+0x228], R42 ;  /* 0x0002282a01007387 */ /* 0x0007e20000100a00 */
[C---:B-1----:R-:W-:Y:S03]  /*45a50*/  HMMA.1688.F32.TF32 R68, R28.reuse, R14, R104 ;  /* 0x0000000e1c44723c */ /* 0x042fe60000081068 */
[----:B------:R-:W-:Y:S04]  /*45a60*/  STL.64 [R1+0x210], R36 ;  /* 0x0002102401007387 */ /* 0x000fe80000100a00 */
[----:B------:R1:W-:Y:S01]  /*45a70*/  STL.64 [R1+0x218], R38 ;  /* 0x0002182601007387 */ /* 0x0003e20000100a00 */
[C---:B---3--:R-:W-:Y:S03]  /*45a80*/  HMMA.1688.F32.TF32 R40, R28.reuse, R142, R204 ;  /* 0x0000008e1c28723c */ /* 0x048fe600000810cc */
[----:B------:R-:W-:Y:S04]  /*45a90*/  LDS R104, [R3+0xc300] ;  /* 0x00c3000003687984 */ /* 0x000fe80000000800 */
[----:B------:R-:W-:Y:S01]  /*45aa0*/  LDS R106, [R3+0xe300] ;  /* 0x00e30000036a7984 */ /* 0x000fe20000000800 */
[C---:B-1----:R-:W-:Y:S03]  /*45ab0*/  HMMA.1688.F32.TF32 R36, R28.reuse, R138, R208 ;  /* 0x0000008a1c24723c */ /* 0x042fe600000810d0 */
[----:B------:R-:W-:Y:S04]  /*45ac0*/  LDS R105, [R240+0xc300] ;  /* 0x00c30000f0697984 */ /* 0x000fe80000000800 */
[----:B------:R-:W-:Y:S04]  /*45ad0*/  LDS R107, [R240+0xe300] ;  /* 0x00e30000f06b7984 */ /* 0x000fe80000000800 */
[----:B------:R-:W-:Y:S04]  /*45ae0*/  STL.64 [R1+0x200], R68 ;  /* 0x0002004401007387 */ /* 0x000fe80000100a00 */
[----:B------:R-:W-:Y:S04]  /*45af0*/  STL.64 [R1+0x208], R70 ;  /* 0x0002084601007387 */ /* 0x000fe80000100a00 */
[----:B------:R-:W3:Y:S04]  /*45b00*/  LDL.LU R164, [R1+0xd10] ;  /* 0x000d100001a47983 */ /* 0x000ee80000300800 */
        /* <DEDUP_REMOVED lines=15> */
[C---:B-1----:R-:W-:Y:S08]  /*45c00*/  HMMA.1688.F32.TF32 R36, R28.reuse, R134, R212 ;  /* 0x000000861c24723c */ /* 0x042ff000000810d4 */
[----:B------:R-:W-:Y:S01]  /*45c10*/  HMMA.1688.F32.TF32 R28, R28, R130, R32 ;  /* 0x000000821c1c723c */ /* 0x000fe20000081020 */
[----:B------:R-:W-:Y:S04]  /*45c20*/  LDS R32, [R3+0xc280] ;  /* 0x00c2800003207984 */ /* 0x000fe80000000800 */
[----:B------:R-:W-:Y:S04]  /*45c30*/  LDS R34, [R3+0xe280] ;  /* 0x00e2800003227984 */ /* 0x000fe80000000800 */
[----:B------:R-:W-:Y:S04]  /*45c40*/  LDS R33, [R240+0xc280] ;  /* 0x00c28000f0217984 */ /* 0x000fe80000000800 */
[----:B------:R-:W1:Y:S04]  /*45c50*/  LDS R35, [R240+0xe280] ;  /* 0x00e28000f0237984 */ /* 0x000e680000000800 */
[----:B------:R-:W-:Y:S04]  /*45c60*/  STL.64 [R1+0x1d0], R36 ;  /* 0x0001d02401007387 */ /* 0x000fe80000100a00 */
[----:B------:R4:W-:Y:S04]  /*45c70*/  STL.64 [R1+0x1d8], R38 ;  /* 0x0001d82601007387 */ /* 0x0009e80000100a00 */
[----:B------:R-:W-:Y:S04]  /*45c80*/  STL.64 [R1+0x120], R28 ;  /* 0x0001201c01007387 */ /* 0x000fe80000100a00 */
[----:B------:R1:W-:Y:S01]  /*45c90*/  STL.64 [R1+0x128], R30 ;  /* 0x0001281e01007387 */ /* 0x0003e20000100a00 */
[C---:B----4-:R-:W-:Y:S08]  /*45ca0*/  HMMA.1688.F32.TF32 R36, R244.reuse, R22, R160 ;  /* 0x00000016f424723c */ /* 0x050ff000000810a0 */
[----:B--2---:R-:W-:Y:S01]  /*45cb0*/  HMMA.1688.F32.TF32 R40, R244, R26, R184 ;  /* 0x0000001af428723c */ /* 0x004fe200000810b8 */
[----:B------:R-:W-:Y:S04]  /*45cc0*/  LDS R184, [R3+0xc380] ;  /* 0x00c3800003b87984 */ /* 0x000fe80000000800 */
[----:B------:R-:W-:Y:S03]  /*45cd0*/  LDS R186, [R3+0xe380] ;  /* 0x00e3800003ba7984 */ /* 0x000fe60000000800 */
[----:B-1----:R-:W-:Y:S01]  /*45ce0*/  HMMA.1688.F32.TF32 R228, R32, R142, R228 ;  /* 0x0000008e20e4723c */ /* 0x002fe200000810e4 */
[----:B------:R-:W-:Y:S04]  /*45cf0*/  LDS R185, [R240+0xc380] ;  /* 0x00c38000f0b97984 */ /* 0x000fe80000000800 */
[----:B------:R-:W1:Y:S03]  /*45d00*/  LDS R187, [R240+0xe380] ;  /* 0x00e38000f0bb7984 */ /* 0x000e660000000800 */
[C---:B------:R-:W-:Y:S07]  /*45d10*/  HMMA.1688.F32.TF32 R28, R244.reuse, R50, R144 ;  /* 0x00000032f41c723c */ /* 0x040fee0000081090 */
[----:B------:R-:W-:Y:S04]  /*45d20*/  STL.64 [R1+0x1c0], R40 ;  /* 0x0001c02801007387 */ /* 0x000fe80000100a00 */
[----:B------:R2:W-:Y:S04]  /*45d30*/  STL.64 [R1+0x1c8], R42 ;  /* 0x0001c82a01007387 */ /* 0x0005e80000100a00 */
[----:B------:R-:W-:Y:S04]  /*45d40*/  STL.64 [R1+0x1b0], R36 ;  /* 0x0001b02401007387 */ /* 0x000fe80000100a00 */
[----:B------:R4:W-:Y:S01]  /*45d50*/  STL.64 [R1+0x1b8], R38 ;  /* 0x0001b82601007387 */ /* 0x0009e20000100a00 */
[C---:B--2---:R-:W-:Y:S03]  /*45d60*/  HMMA.1688.F32.TF32 R40, R244.reuse, R46, R84 ;  /* 0x0000002ef428723c */ /* 0x044fe60000081054 */
[----:B------:R-:W-:Y:S04]  /*45d70*/  STL.64 [R1+0x1a0], R28 ;  /* 0x0001a01c01007387 */ /* 0x000fe80000100a00 */
[----:B------:R2:W-:Y:S01]  /*45d80*/  STL.64 [R1+0x1a8], R30 ;  /* 0x0001a81e01007387 */ /* 0x0005e20000100a00 */
[C---:B----4-:R-:W-:Y:S08]  /*45d90*/  HMMA.1688.F32.TF32 R36, R244.reuse, R58, R88 ;  /* 0x0000003af424723c */ /* 0x050ff00000081058 */
[C---:B--2---:R-:W-:Y:S07]  /*45da0*/  HMMA.1688.F32.TF32 R28, R244.reuse, R54, R148 ;  /* 0x00000036f41c723c */ /* 0x044fee0000081094 */
        /* <DEDUP_REMOVED lines=25> */
[C---:B----4-:R-:W-:Y:S03]  /*45f40*/  HMMA.1688.F32.TF32 R36, R244.reuse, R138, R220 ;  /* 0x0000008af424723c */ /* 0x050fe600000810dc */
[----:B------:R-:W-:Y:S04]  /*45f50*/  LDS R220, [R3+0xc400] ;  /* 0x00c4000003dc7984 */ /* 0x000fe80000000800 */
[----:B------:R-:W-:Y:S01]  /*45f60*/  LDS R222, [R3+0xe400] ;  /* 0x00e4000003de7984 */ /* 0x000fe20000000800 */
[C---:B--2---:R-:W-:Y:S03]  /*45f70*/  HMMA.1688.F32.TF32 R28, R244.reuse, R134, R224 ;  /* 0x00000086f41c723c */ /* 0x044fe600000810e0 */
[----:B------:R-:W-:Y:S04]  /*45f80*/  LDS R221, [R240+0xc400] ;  /* 0x00c40000f0dd7984 */ /* 0x000fe80000000800 */
[----:B------:R-:W2:Y:S01]  /*45f90*/  LDS R223, [R240+0xe400] ;  /* 0x00e40000f0df7984 */ /* 0x000ea20000000800 */
[----:B------:R-:W-:Y:S03]  /*45fa0*/  HMMA.1688.F32.TF32 R244, R244, R130, R180 ;  /* 0x00000082f4f4723c */ /* 0x000fe600000810b4 */
[----:B------:R-:W-:Y:S04]  /*45fb0*/  STL.64 [R1+0xb0], R40 ;  /* 0x0000b02801007387 */ /* 0x000fe80000100a00 */
[----:B------:R3:W-:Y:S04]  /*45fc0*/  STL.64 [R1+0xb8], R42 ;  /* 0x0000b82a01007387 */ /* 0x0007e80000100a00 */
[----:B------:R-:W-:Y:S04]  /*45fd0*/  STL.64 [R1+0xa0], R36 ;  /* 0x0000a02401007387 */ /* 0x000fe80000100a00 */
[----:B------:R4:W-:Y:S01]  /*45fe0*/  STL.64 [R1+0xa8], R38 ;  /* 0x0000a82601007387 */ /* 0x0009e20000100a00 */
[C---:B---3--:R-:W-:Y:S07]  /*45ff0*/  HMMA.1688.F32.TF32 R40, R32.reuse, R26, R156 ;  /* 0x0000001a2028723c */ /* 0x048fee000008109c */
[----:B------:R-:W-:Y:S01]  /*46000*/  STL.64 [R1+0x2a50], R246 ;  /* 0x002a50f601007387 */ /* 0x000fe20000100a00 */
[C---:B----4-:R-:W-:Y:S03]  /*46010*/  HMMA.1688.F32.TF32 R36, R32.reuse, R22, R164 ;  /* 0x000000162024723c */ /* 0x050fe600000810a4 */
[----:B------:R-:W-:Y:S04]  /*46020*/  STL.64 [R1+0x90], R28 ;  /* 0x0000901c01007387 */ /* 0x000fe80000100a00 */
[----:B------:R3:W-:Y:S02]  /*46030*/  STL.64 [R1+0x98], R30 ;  /* 0x0000981e01007387 */ /* 0x0007e40000100a00 */
[C---:B---3--:R-:W-:Y:S02]  /*46040*/  HMMA.1688.F32.TF32 R28, R32.reuse, R50, R168 ;  /* 0x00000032201c723c */ /* 0x048fe400000810a8 */
[----:B------:R-:W-:Y:S04]  /*46050*/  STL.64 [R1+0x2a48], R244 ;  /* 0x002a48f401007387 */ /* 0x000fe80000100a00 */
        /* <DEDUP_REMOVED lines=44> */
[----:B------:R-:W-:Y:S02]  /*46320*/  @!UPT UIADD3 URZ, URZ, URZ, URZ ;  /* 0x0000003f3f3ff290 */ /* 0x000fe4000fffe03f */
[----:B------:R-:W-:Y:S01]  /*46330*/  MOV R247, R28 ;  /* 0x0000001c00f77202 */ /* 0x000fe20000000f00 */
[----:B------:R-:W-:Y:S01]  /*46340*/  IMAD.MOV.U32 R246, RZ, RZ, R29 ;  /* 0x000000fffff67224 */ /* 0x000fe200078e001d */
[----:B------:R-:W-:Y:S01]  /*46350*/  MOV R244, R31 ;  /* 0x0000001f00f47202 */ /* 0x000fe20000000f00 */
[----:B------:R-:W-:Y:S01]  /*46360*/  IMAD.MOV.U32 R245, RZ, RZ, R30 ;  /* 0x000000fffff57224 */ /* 0x000fe200078e001e */
[C---:B--2---:R-:W-:Y:S08]  /*46370*/  HMMA.1688.F32.TF32 R36, R32.reuse, R58, R144 ;  /* 0x0000003a2024723c */ /* 0x044ff00000081090 */
[----:B----4-:R-:W-:Y:S01]  /*46380*/  HMMA.1688.F32.TF32 R28, R32, R54, R84 ;  /* 0x00000036201c723c */ /* 0x010fe20000081054 */
[----:B------:R2:W-:Y:S04]  /*46390*/  STL [R1+0x2b44], R244 ;  /* 0x002b44f401007387 */ /* 0x0005e80000100800 */
[----:B------:R-:W-:Y:S04]  /*463a0*/  STL [R1+0x2b40], R246 ;  /* 0x002b40f601007387 */ /* 0x000fe80000100800 */
[----:B------:R3:W-:Y:S04]  /*463b0*/  STL [R1+0x2b3c], R247 ;  /* 0x002b3cf701007387 */ /* 0x0007e80000100800 */
[----:B------:R4:W-:Y:S04]  /*463c0*/  STL [R1+0x2b38], R245 ;  /* 0x002b38f501007387 */ /* 0x0009e80000100800 */
[----:B------:R-:W-:Y:S07]  /*463d0*/  STL.64 [R1+0x40], R36 ;  /* 0x0000402401007387 */ /* 0x000fee0000100a00 */
[----:B--2---:R-:W-:Y:S01]  /*463e0*/  IMAD.MOV.U32 R244, RZ, RZ, R28 ;  /* 0x000000fffff47224 */ /* 0x004fe200078e001c */
[----:B---3--:R-:W-:Y:S01]  /*463f0*/  MOV R247, R30 ;  /* 0x0000001e00f77202 */ /* 0x008fe20000000f00 */
[----:B------:R-:W-:-:S02]  /*46400*/  IMAD.MOV.U32 R246, RZ, RZ, R29 ;  /* 0x000000fffff67224 */ /* 0x000fc400078e001d */
[----:B----4-:R-:W-:Y:S02]  /*46410*/  IMAD.MOV.U32 R245, RZ, RZ, R31 ;  /* 0x000000fffff57224 */ /* 0x010fe400078e001f */
[C---:B------:R-:W-:Y:S01]  /*46420*/  HMMA.1688.F32.TF32 R28, R32.reuse, R66, R152 ;  /* 0x00000042201c723c */ /* 0x040fe20000081098 */
[----:B------:R2:W-:Y:S07]  /*46430*/  STL.64 [R1+0x48], R38 ;  /* 0x0000482601007387 */ /* 0x0005ee0000100a00 */
[C---:B------:R-:W-:Y:S08]  /*46440*/  HMMA.1688.F32.TF32 R40, R32.reuse, R10, R88 ;  /* 0x0000000a2028723c */ /* 0x040ff00000081058 */
[C---:B--2---:R-:W-:Y:S01]  /*46450*/  HMMA.1688.F32.TF32 R36, R32.reuse, R6, R148 ;  /* 0x000000062024723c */ /* 0x044fe20000081094 */
[----:B------:R-:W-:Y:S04]  /*46460*/  STL [R1+0x2b54], R245 ;  /* 0x002b54f501007387 */ /* 0x000fe80000100800 */
[----:B------:R2:W-:Y:S03]  /*46470*/  STL [R1+0x2b50], R247 ;  /* 0x002b50f701007387 */ /* 0x0005e60000100800 */
[----:B------:R-:W-:Y:S01]  /*46480*/  HMMA.1688.F32.TF32 R248, R32, R62, R156 ;  /* 0x0000003e20f8723c */ /* 0x000fe2000008109c */
[----:B------:R3:W-:Y:S01]  /*46490*/  STL [R1+0x2b4c], R244 ;  /* 0x002b4cf401007387 */ /* 0x0007e20000100800 */
[----:B--2---:R-:W-:-:S06]  /*464a0*/  MOV R247, R29 ;  /* 0x0000001d00f77202 */ /* 0x004fcc0000000f00 */
[----:B------:R-:W-:Y:S01]  /*464b0*/  HMMA.1688.F32.TF32 R236, R32, R18, R164 ;  /* 0x0000001220ec723c */ /* 0x000fe200000810a4 */
[----:B------:R2:W-:Y:S01]  /*464c0*/  STL [R1+0x2b48], R246 ;  /* 0x002b48f601007387 */ /* 0x0005e20000100800 */
[----:B------:R-:W-:Y:S02]  /*464d0*/  IMAD.MOV.U32 R245, RZ, RZ, R28 ;  /* 0x000000fffff57224 */ /* 0x000fe400078e001c */
[----:B---3--:R-:W-:Y:S01]  /*464e0*/  IMAD.MOV.U32 R244, RZ, RZ, R30 ;  /* 0x000000fffff47224 */ /* 0x008fe200078e001e */
[----:B------:R-:W-:Y:S04]  /*464f0*/  STL.64 [R1+0x20], R40 ;  /* 0x0000202801007387 */ /* 0x000fe80000100a00 */
[----:B------:R-:W-:Y:S01]  /*46500*/  STL.64 [R1+0x28], R42 ;  /* 0x0000282a01007387 */ /* 0x000fe20000100a00 */
[----:B--2---:R-:W-:-:S03]  /*46510*/  IMAD.MOV.U32 R246, RZ, RZ, R31 ;  /* 0x000000fffff67224 */ /* 0x004fc600078e001f */
[----:B------:R-:W-:Y:S04]  /*46520*/  STL.64 [R1+0x10], R36 ;  /* 0x0000102401007387 */ /* 0x000fe80000100a00 */
[----:B------:R2:W-:Y:S04]  /*46530*/  STL.64 [R1+0x18], R38 ;  /* 0x0000182601007387 */ /* 0x0005e80000100a00 */
[----:B------:R-:W-:Y:S04]  /*46540*/  STL.64 [R1+0x2b60], R246 ;  /* 0x002b60f601007387 */ /* 0x000fe80000100a00 */
[----:B------:R-:W-:Y:S04]  /*46550*/  STL.64 [R1+0x2b58], R244 ;  /* 0x002b58f401007387 */ /* 0x000fe80000100a00 */
[----:B------:R-:W-:Y:S04]  /*46560*/  STL.64 [R1+0x29e0], R250 ;  /* 0x0029e0fa01007387 */ /* 0x000fe80000100a00 */
[----:B------:R-:W-:Y:S04]  /*46570*/  STL.64 [R1+0x29d8], R248 ;  /* 0x0029d8f801007387 */ /* 0x000fe80000100a00 */
[----:B------:R-:W-:Y:S04]  /*46580*/  STL.64 [R1+0x29f0], R238 ;  /* 0x0029f0ee01007387 */ /* 0x000fe80000100a00 */
[----:B------:R-:W-:Y:S01]  /*46590*/  STL.64 [R1+0x29e8], R236 ;  /* 0x0029e8ec01007387 */ /* 0x000fe20000100a00 */
[C---:B------:R-:W-:Y:S03]  /*465a0*/  HMMA.1688.F32.TF32 R212, R32.reuse, R14, R168 ;  /* 0x0000000e20d4723c */ /* 0x040fe600000810a8 */
        /* <DEDUP_REMOVED lines=29> */
[----:B------:R-:W-:Y:S04]  /*46780*/  STL.64 [R1+0x2a00], R214 ;  /* 0x002a00d601007387 */ /* 0x000fe80000100a00 */
[----:B------:R1:W-:Y:S04]  /*46790*/  STL.64 [R1+0x29f8], R212 ;  /* 0x0029f8d401007387 */ /* 0x0003e80000100a00 */
[----:B------:R-:W-:Y:S04]  /*467a0*/  STL.64 [R1+0x2a10], R230 ;  /* 0x002a10e601007387 */ /* 0x000fe80000100a00 */
[----:B------:R-:W-:Y:S08]  /*467b0*/  STL.64 [R1+0x2a08], R228 ;  /* 0x002a08e401007387 */ /* 0x000ff00000100a00 */
[----:B------:R-:W-:Y:S04]  /*467c0*/  STL.64 [R1+0x2a20], R234 ;  /* 0x002a20ea01007387 */ /* 0x000fe80000100a00 */
[----:B------:R-:W-:Y:S01]  /*467d0*/  STL.64 [R1+0x2a18], R232 ;  /* 0x002a18e801007387 */ /* 0x000fe20000100a00 */
[C---:B---3--:R-:W-:Y:S03]  /*467e0*/  HMMA.1688.F32.TF32 R28, R32.reuse, R134, R156 ;  /* 0x00000086201c723c */ /* 0x048fe6000008109c */
[----:B------:R-:W3:Y:S04]  /*467f0*/  LDL.LU R156, [R1+0x9d0] ;  /* 0x0009d000019c7983 */ /* 0x000ee80000300800 */
[----:B------:R-:W3:Y:S01]  /*46800*/  LDL.LU R157, [R1+0x9d4] ;  /* 0x0009d400019d7983 */ /* 0x000ee20000300800 */
[----:B------:R-:W-:Y:S03]  /*46810*/  HMMA.1688.F32.TF32 R32, R32, R130, R176 ;  /* 0x000000822020723c */ /* 0x000fe600000810b0 */
[----:B------:R-:W3:Y:S04]  /*46820*/  LDL.LU R158, [R1+0x9d8] ;  /* 0x0009d800019e7983 */ /* 0x000ee80000300800 */
[----:B------:R-:W3:Y:S01]  /*46830*/  LDL.LU R159, [R1+0x9dc] ;  /* 0x0009dc00019f7983 */ /* 0x000ee20000300800 */
[C---:B--2---:R-:W-:Y:S08]  /*46840*/  HMMA.1688.F32.TF32 R36, R104.reuse, R58, R164 ;  /* 0x0000003a6824723c */ /* 0x044ff000000810a4 */
[C---:B----4-:R-:W-:Y:S08]  /*46850*/  HMMA.1688.F32.TF32 R112, R104.reuse, R22, R88 ;  /* 0x000000166870723c */ /* 0x050ff00000081058 */
[C---:B------:R-:W-:Y:S01]  /*46860*/  HMMA.1688.F32.TF32 R108, R104.reuse, R26, R84 ;  /* 0x0000001a686c723c */ /* 0x040fe20000081054 */
[----:B------:R-:W-:Y:S07]  /*46870*/  STL.64 [R1+0x2a30], R30 ;  /* 0x002a301e01007387 */ /* 0x000fee0000100a00 */
[C---:B------:R-:W-:Y:S01]  /*46880*/  HMMA.1688.F32.TF32 R116, R104.reuse, R50, R148 ;  /* 0x000000326874723c */ /* 0x040fe20000081094 */
[----:B------:R-:W-:Y:S07]  /*46890*/  STL.64 [R1+0x2a28], R28 ;  /* 0x002a281c01007387 */ /* 0x000fee0000100a00 */
[C---:B------:R-:W-:Y:S01]  /*468a0*/  HMMA.1688.F32.TF32 R120, R104.reuse, R46, R152 ;  /* 0x0000002e6878723c */ /* 0x040fe20000081098 */
        /* <DEDUP_REMOVED lines=20> */
[----:B------:R-:W2:Y:S08]  /*469f0*/  LDL.LU R171, [R1+0x8dc] ;  /* 0x0008dc0001ab7983 */ /* 0x000eb00000300800 */
        /* <DEDUP_REMOVED lines=22> */
[C---:B---3--:R-:W-:Y:S03]  /*46b60*/  HMMA.1688.F32.TF32 R68, R104.reuse, R10, R156 ;  /* 0x0000000a6844723c */ /* 0x048fe6000008109c */
[----:B------:R-:W3:Y:S04]  /*46b70*/  LDL.LU R156, [R1+0x320] ;  /* 0x00032000019c7983 */ /* 0x000ee80000300800 */
[----:B------:R-:W3:Y:S04]  /*46b80*/  LDL.LU R157, [R1+0x324] ;  /* 0x00032400019d7983 */ /* 0x000ee80000300800 */
[----:B------:R-:W3:Y:S04]  /*46b90*/  LDL.LU R158, [R1+0x328] ;  /* 0x00032800019e7983 */ /* 0x000ee80000300800 */
[----:B------:R-:W3:Y:S08]  /*46ba0*/  LDL.LU R159, [R1+0x32c] ;  /* 0x00032c00019f7983 */ /* 0x000ef00000300800 */
[----:B------:R-:W-:Y:S04]  /*46bb0*/  STL.64 [R1+0x2ac0], R70 ;  /* 0x002ac04601007387 */ /* 0x000fe80000100a00 */
[----:B------:R-:W-:Y:S01]  /*46bc0*/  STL.64 [R1+0x2ab8], R68 ;  /* 0x002ab84401007387 */ /* 0x000fe20000100a00 */
[C---:B----4-:R-:W-:Y:S11]  /*46bd0*/  HMMA.1688.F32.TF32 R72, R104.reuse, R6, R164 ;  /* 0x000000066848723c */ /* 0x050ff600000810a4 */
[----:B------:R-:W-:Y:S11]  /*46be0*/  @!UPT UIADD3 URZ, URZ, URZ, URZ ;  /* 0x0000003f3f3ff290 */ /* 0x000ff6000fffe03f */
[----:B------:R-:W-:Y:S01]  /*46bf0*/  @!UPT UIADD3 URZ, URZ, URZ, URZ ;  /* 0x0000003f3f3ff290 */ /* 0x000fe2000fffe03f */
[----:B------:R-:W-:Y:S04]  /*46c00*/  STL.64 [R1+0x2ad0], R74 ;  /* 0x002ad04a01007387 */ /* 0x000fe80000100a00 */
[----:B------:R-:W-:Y:S04]  /*46c10*/  STL.64 [R1+0x2ac8], R72 ;  /* 0x002ac84801007387 */ /* 0x000fe80000100a00 */
[----:B------:R-:W1:Y:S04]  /*46c20*/  LDL.LU R164, [R1+0x1050] ;  /* 0x0010500001a47983 */ /* 0x000e680000300800 */
[----:B------:R-:W1:Y:S04]  /*46c30*/  LDL.LU R165, [R1+0x1054] ;  /* 0x0010540001a57983 */ /* 0x000e680000300800 */
[----:B------:R-:W1:Y:S04]  /*46c40*/  LDL.LU R166, [R1+0x1058] ;  /* 0x0010580001a67983 */ /* 0x000e680000300800 */
[----:B------:R-:W1:Y:S01]  /*46c50*/  LDL.LU R167, [R1+0x105c] ;  /* 0x00105c0001a77983 */ /* 0x000e620000300800 */
[C---:B--2---:R-:W-:Y:S03]  /*46c60*/  HMMA.1688.F32.TF32 R76, R104.reuse, R66, R168 ;  /* 0x00000042684c723c */ /* 0x044fe600000810a8 */
[----:B------:R-:W2:Y:S04]  /*46c70*/  LDL.LU R168, [R1+0xf60] ;  /* 0x000f600001a87983 */ /* 0x000ea80000300800 */
[----:B------:R-:W2:Y:S01]  /*46c80*/  LDL.LU R169, [R1+0xf64] ;  /* 0x000f640001a97983 */ /* 0x000ea20000300800 */
[C---:B------:R-:W-:Y:S03]  /*46c90*/  HMMA.1688.F32.TF32 R92, R104.reuse, R142, R148 ;  /* 0x0000008e685c723c */ /* 0x040fe60000081094 */
[----:B------:R-:W2:Y:S04]  /*46ca0*/  LDL.LU R170, [R1+0xf68] ;  /* 0x000f680001aa7983 */ /* 0x000ea80000300800 */
[----:B------:R-:W2:Y:S01]  /*46cb0*/  LDL.LU R171, [R1+0xf6c] ;  /* 0x000f6c0001ab7983 */ /* 0x000ea20000300800 */
[C---:B------:R-:W-:Y:S08]  /*46cc0*/  HMMA.1688.F32.TF32 R80, R104.reuse, R62, R144 ;  /* 0x0000003e6850723c */ /* 0x040ff00000081090 */
[C---:B------:R-:W-:Y:S08]  /*46cd0*/  HMMA.1688.F32.TF32 R84, R104.reuse, R18, R84 ;  /* 0x000000126854723c */ /* 0x040ff00000081054 */
[C---:B------:R-:W-:Y:S01]  /*46ce0*/  HMMA.1688.F32.TF32 R88, R104.reuse, R14, R88 ;  /* 0x0000000e6858723c */ /* 0x040fe20000081058 */
[----:B------:R-:W-:Y:S07]  /*46cf0*/  STL.64 [R1+0x2ae0], R78 ;  /* 0x002ae04e01007387 */ /* 0x000fee0000100a00 */
[C---:B------:R-:W-:Y:S01]  /*46d00*/  HMMA.1688.F32.TF32 R96, R104.reuse, R138, R152 ;  /* 0x0000008a6860723c */ /* 0x040fe20000081098 */
        /* <DEDUP_REMOVED lines=9> */
[----:B------:R-:W-:Y:S01]  /*46da0*/  STL.64 [R1+0x2b30], R98 ;  /* 0x002b306201007387 */ /* 0x000fe20000100a00 */
[C---:B---3--:R-:W-:Y:S08]  /*46db0*/  HMMA.1688.F32.TF32 R100, R104.reuse, R134, R156 ;  /* 0x000000866864723c */ /* 0x048ff0000008109c */
[----:B------:R-:W-:Y:S01]  /*46dc0*/  HMMA.1688.F32.TF32 R104, R104, R130, R172 ;  /* 0x000000826868723c */ /* 0x000fe200000810ac */
[----:B------:R-:W-:Y:S11]  /*46dd0*/  STL.64 [R1+0x2b28], R96 ;  /* 0x002b286001007387 */ /* 0x000ff60000100a00 */
[----:B------:R-:W-:Y:S03]  /*46de0*/  @!UPT UIADD3 URZ, URZ, URZ, URZ ;  /* 0x0000003f3f3ff290 */ /* 0x000fe6000fffe03f */
[----:B------:R-:W-:Y:S04]  /*46df0*/  STL.64 [R1+0x2b70], R102 ;  /* 0x002b706601007387 */ /* 0x000fe80000100a00 */
[----:B------:R-:W-:Y:S04]  /*46e00*/  STL.64 [R1+0x2b68], R100 ;  /* 0x002b686401007387 */ /* 0x000fe80000100a00 */
[----:B------:R-:W-:Y:S04]  /*46e10*/  STL.64 [R1+0x2b80], R106 ;  /* 0x002b806a01007387 */ /* 0x000fe80000100a00 */
[----:B------:R-:W-:Y:S01]  /*46e20*/  STL.64 [R1+0x2b78], R104 ;  /* 0x002b786801007387 */ /* 0x000fe20000100a00 */
[C---:B-1----:R-:W-:Y:S11]  /*46e30*/  HMMA.1688.F32.TF32 R188, R184.reuse, R26, R164 ;  /* 0x0000001ab8bc723c */ /* 0x042ff600000810a4 */
[----:B------:R-:W-:Y:S11]  /*46e40*/  @!UPT UIADD3 URZ, URZ, URZ, URZ ;  /* 0x0000003f3f3ff290 */ /* 0x000ff6000fffe03f */
[----:B------:R-:W-:Y:S01]  /*46e50*/  @!UPT UIADD3 URZ, URZ, URZ, URZ ;  /* 0x0000003f3f3ff290 */ /* 0x000fe2000fffe03f */
[----:B------:R-:W-:Y:S04]  /*46e60*/  STL.64 [R1+0x2b90], R190 ;  /* 0x002b90be01007387 */ /* 0x000fe80000100a00 */
[----:B------:R-:W-:Y:S04]  /*46e70*/  STL.64 [R1+0x2b88], R188 ;  /* 0x002b88bc01007387 */ /* 0x000fe80000100a00 */
        /* <DEDUP_REMOVED lines=24> */
[C---:B--2---:R-:W-:Y:S03]  /*47000*/  HMMA.1688.F32.TF32 R192, R184.reuse, R22, R168 ;  /* 0x00000016b8c0723c */ /* 0x044fe600000810a8 */
        /* <DEDUP_REMOVED lines=20> */
[----:B------:R-:W-:Y:S04]  /*47150*/  STL.64 [R1+0x2ba0], R194 ;  /* 0x002ba0c201007387 */ /* 0x000fe80000100a00 */
[----:B------:R-:W-:Y:S01]  /*47160*/  STL.64 [R1+0x2b98], R192 ;  /* 0x002b98c001007387 */ /* 0x000fe20000100a00 */
[C---:B---3--:R-:W-:Y:S08]  /*47170*/  HMMA.1688.F32.TF32 R200, R184.reuse, R46, R200 ;  /* 0x0000002eb8c8723c */ /* 0x048ff000000810c8 */
[C---:B----4-:R-:W-:Y:S08]  /*47180*/  HMMA.1688.F32.TF32 R196, R184.reuse, R50, R196 ;  /* 0x00000032b8c4723c */ /* 0x050ff000000810c4 */
[C---:B------:R-:W-:Y:S11]  /*47190*/  HMMA.1688.F32.TF32 R124, R184.reuse, R58, R208 ;  /* 0x0000003ab87c723c */ /* 0x040ff600000810d0 */
[----:B------:R-:W-:Y:S04]  /*471a0*/  @!UPT UIADD3 URZ, URZ, URZ, URZ ;  /* 0x0000003f3f3ff290 */ /* 0x000fe8000fffe03f */
[----:B------:R-:W-:Y:S04]  /*471b0*/  STL.64 [R1+0x2bb0], R198 ;  /* 0x002bb0c601007387 */ /* 0x000fe80000100a00 */
[----:B------:R-:W-:Y:S04]  /*471c0*/  STL.64 [R1+0x2ba8], R196 ;  /* 0x002ba8c401007387 */ /* 0x000fe80000100a00 */
[----:B------:R-:W-:Y:S04]  /*471d0*/  STL.64 [R1+0x2bc0], R202 ;  /* 0x002bc0ca01007387 */ /* 0x000fe80000100a00 */
[----:B------:R-:W-:Y:S04]  /*471e0*/  STL.64 [R1+0x2bb8], R200 ;  /* 0x002bb8c801007387 */ /* 0x000fe80000100a00 */
        /* <DEDUP_REMOVED lines=13> */
[----:B------:R-:W3:Y:S01]  /*472c0*/  LDL.LU R219, [R1+0x4fc] ;  /* 0x0004fc0001db7983 */ /* 0x000ee20000300800 */
        /* <DEDUP_REMOVED lines=25> */
[C---:B----4-:R-:W-:Y:S08]  /*47460*/  HMMA.1688.F32.TF32 R176, R184.reuse, R138, R180 ;  /* 0x0000008ab8b0723c */ /* 0x050ff000000810b4 */
[----:B---3--:R-:W-:Y:S01]  /*47470*/  HMMA.1688.F32.TF32 R180, R184, R134, R224 ;  /* 0x00000086b8b4723c */ /* 0x008fe200000810e0 */
[----:B------:R-:W3:Y:S04]  /*47480*/  LDL.LU R224, [R1+0xbb0] ;  /* 0x000bb00001e07983 */ /* 0x000ee80000300800 */
[----:B------:R-:W3:Y:S04]  /*47490*/  LDL.LU R225, [R1+0xbb4] ;  /* 0x000bb40001e17983 */ /* 0x000ee80000300800 */
[----:B------:R-:W3:Y:S04]  /*474a0*/  LDL.LU R226, [R1+0xbb8] ;  /* 0x000bb80001e27983 */ /* 0x000ee80000300800 */
[----:B------:R-:W3:Y:S01]  /*474b0*/  LDL.LU R227, [R1+0xbbc] ;  /* 0x000bbc0001e37983 */ /* 0x000ee20000300800 */
[C---:B--2---:R-:W-:Y:S08]  /*474c0*/  HMMA.1688.F32.TF32 R204, R220.reuse, R26, R204 ;  /* 0x0000001adccc723c */ /* 0x044ff000000810cc */
[C---:B------:R-:W-:Y:S08]  /*474d0*/  HMMA.1688.F32.TF32 R208, R220.reuse, R22, R208 ;  /* 0x00000016dcd0723c */ /* 0x040ff000000810d0 */
[C---:B------:R-:W-:Y:S07]  /*474e0*/  HMMA.1688.F32.TF32 R32, R220.reuse, R50, R212 ;  /* 0x00000032dc20723c */ /* 0x040fee00000810d4 */
[----:B------:R-:W-:Y:S01]  /*474f0*/  STL [R1+0x298c], R204 ;  /* 0x00298ccc01007387 */ /* 0x000fe20000100800 */
[----:B------:R-:W-:Y:S03]  /*47500*/  HMMA.1688.F32.TF32 R28, R220, R46, R236 ;  /* 0x0000002edc1c723c */ /* 0x000fe600000810ec */
[----:B------:R-:W-:Y:S04]  /*47510*/  STL [R1+0x2988], R205 ;  /* 0x002988cd01007387 */ /* 0x000fe80000100800 */
[----:B------:R-:W-:Y:S04]  /*47520*/  STL [R1+0x2984], R206 ;  /* 0x002984ce01007387 */ /* 0x000fe80000100800 */
[----:B------:R-:W-:Y:S04]  /*47530*/  STL [R1+0x2980], R207 ;  /* 0x002980cf01007387 */ /* 0x000fe80000100800 */
[----:B------:R1:W-:Y:S04]  /*47540*/  STL [R1+0x299c], R208 ;  /* 0x00299cd001007387 */ /* 0x0003e80000100800 */
[----:B------:R2:W-:Y:S04]  /*47550*/  STL [R1+0x2998], R209 ;  /* 0x002998d101007387 */ /* 0x0005e80000100800 */
[----:B------:R4:W-:Y:S04]  /*47560*/  STL [R1+0x2994], R210 ;  /* 0x002994d201007387 */ /* 0x0009e80000100800 */
[----:B------:R-:W-:Y:S01]  /*47570*/  STL [R1+0x2990], R211 ;  /* 0x002990d301007387 */ /* 0x000fe20000100800 */
[----:B-1----:R-:W-:Y:S01]  /*47580*/  MOV R208, R29 ;  /* 0x0000001d00d07202 */ /* 0x002fe20000000f00 */
[----:B--2---:R-:W-:-:S02]  /*47590*/  IMAD.MOV.U32 R209, RZ, RZ, R30 ;  /* 0x000000ffffd17224 */ /* 0x004fc400078e001e */
[----:B------:R-:W-:Y:S01]  /*475a0*/  STL.64 [R1+0x160], R32 ;  /* 0x0001602001007387 */ /* 0x000fe20000100a00 */
[----:B----4-:R-:W-:-:S03]  /*475b0*/  IMAD.MOV.U32 R210, RZ, RZ, R31 ;  /* 0x000000ffffd27224 */ /* 0x010fc600078e001f */
[----:B------:R1:W-:Y:S04]  /*475c0*/  STL.64 [R1+0x168], R34 ;  /* 0x0001682201007387 */ /* 0x0003e80000100a00 */
[----:B------:R2:W-:Y:S01]  /*475d0*/  STL [R1+0x170], R28 ;  /* 0x0001701c01007387 */ /* 0x0005e20000100800 */
[C---:B-1----:R-:W-:Y:S08]  /*475e0*/  HMMA.1688.F32.TF32 R32, R220.reuse, R58, R248 ;  /* 0x0000003adc20723c */ /* 0x042ff000000810f8 */
[----:B--2---:R-:W-:Y:S01]  /*475f0*/  HMMA.1688.F32.TF32 R28, R220, R54, R244 ;  /* 0x00000036dc1c723c */ /* 0x004fe200000810f4 */
[----:B------:R1:W-:Y:S04]  /*47600*/  STL [R1+0x29a8], R210 ;  /* 0x0029a8d201007387 */ /* 0x0003e80000100800 */
[----:B------:R2:W-:Y:S04]  /*47610*/  STL [R1+0x29a4], R209 ;  /* 0x0029a4d101007387 */ /* 0x0005e80000100800 */
[----:B------:R4:W-:Y:S06]  /*47620*/  STL [R1+0x29a0], R208 ;  /* 0x0029a0d001007387 */ /* 0x0009ec0000100800 */
[----:B------:R-:W-:Y:S04]  /*47630*/  STL.64 [R1+0x180], R32 ;  /* 0x0001802001007387 */ /* 0x000fe80000100a00 */
[----:B------:R-:W-:Y:S05]  /*47640*/  STL.64 [R1+0x188], R34 ;  /* 0x0001882201007387 */ /* 0x000fea0000100a00 */
[----:B-1----:R-:W-:Y:S01]  /*47650*/  MOV R210, R29 ;  /* 0x0000001d00d27202 */ /* 0x002fe20000000f00 */
[----:B--2---:R-:W-:Y:S01]  /*47660*/  IMAD.MOV.U32 R209, RZ, RZ, R30 ;  /* 0x000000ffffd17224 */ /* 0x004fe200078e001e */
[----:B------:R3:W-:Y:S01]  /*47670*/  STL [R1+0x190], R28 ;  /* 0x0001901c01007387 */ /* 0x0007e20000100800 */
[----:B----4-:R-:W-:-:S03]  /*47680*/  IMAD.MOV.U32 R208, RZ, RZ, R31 ;  /* 0x000000ffffd07224 */ /* 0x010fc600078e001f */
[----:B------:R-:W-:Y:S04]  /*47690*/  STL [R1+0x29b4], R210 ;  /* 0x0029b4d201007387 */ /* 0x000fe80000100800 */
[----:B------:R1:W-:Y:S04]  /*476a0*/  STL [R1+0x29b0], R209 ;  /* 0x0029b0d101007387 */ /* 0x0003e80000100800 */
[----:B------:R2:W-:Y:S01]  /*476b0*/  STL [R1+0x29ac], R208 ;  /* 0x0029acd001007387 */ /* 0x0005e20000100800 */
[----:B---3--:R-:W-:Y:S03]  /*476c0*/  HMMA.1688.F32.TF32 R28, R220, R10, R224 ;  /* 0x0000000adc1c723c */ /* 0x008fe600000810e0 */
        /* <DEDUP_REMOVED lines=16> */
[----:B------:R-:W-:-:S03]  /*477d0*/  MOV R211, R28 ;  /* 0x0000001c00d37202 */ /* 0x000fc60000000f00 */
[----:B------:R-:W2:Y:S01]  /*477e0*/  LDL.LU R232, [R1+0x700] ;  /* 0x0007000001e87983 */ /* 0x000ea20000300800 */
[----:B------:R-:W-:-:S03]  /*477f0*/  IMAD.MOV.U32 R204, RZ, RZ, R29 ;  /* 0x000000ffffcc7224 */ /* 0x000fc600078e001d */
[----:B------:R-:W2:Y:S01]  /*47800*/  LDL.LU R233, [R1+0x704] ;  /* 0x0007040001e97983 */ /* 0x000ea20000300800 */
[----:B------:R-:W-:-:S03]  /*47810*/  IMAD.MOV.U32 R205, RZ, RZ, R30 ;  /* 0x000000ffffcd7224 */ /* 0x000fc600078e001e */
[----:B------:R-:W2:Y:S01]  /*47820*/  LDL.LU R234, [R1+0x708] ;  /* 0x0007080001ea7983 */ /* 0x000ea20000300800 */
[----:B------:R-:W-:-:S03]  /*47830*/  MOV R206, R31 ;  /* 0x0000001f00ce7202 */ /* 0x000fc60000000f00 */
        /* <DEDUP_REMOVED lines=38> */
[----:B------:R-:W-:Y:S04]  /*47aa0*/  STL [R1+0x29c0], R205 ;  /* 0x0029c0cd01007387 */ /* 0x000fe80000100800 */
[----:B------:R-:W-:Y:S04]  /*47ab0*/  STL [R1+0x29bc], R204 ;  /* 0x0029bccc01007387 */ /* 0x000fe80000100800 */
[----:B------:R-:W-:Y:S01]  /*47ac0*/  STL [R1+0x29b8], R211 ;  /* 0x0029b8d301007387 */ /* 0x000fe20000100800 */
[C---:B------:R-:W-:Y:S08]  /*47ad0*/  HMMA.1688.F32.TF32 R144, R184.reuse, R54, R144 ;  /* 0x00000036b890723c */ /* 0x040ff00000081090 */
[C---:B------:R-:W-:Y:S08]  /*47ae0*/  HMMA.1688.F32.TF32 R148, R184.reuse, R10, R148 ;  /* 0x0000000ab894723c */ /* 0x040ff00000081094 */
[C---:B------:R-:W-:Y:S08]  /*47af0*/  HMMA.1688.F32.TF32 R152, R184.reuse, R6, R152 ;  /* 0x00000006b898723c */ /* 0x040ff00000081098 */
[C---:B------:R-:W-:Y:S08]  /*47b00*/  HMMA.1688.F32.TF32 R156, R184.reuse, R66, R156 ;  /* 0x00000042b89c723c */ /* 0x040ff0000008109c */
[C---:B------:R-:W-:Y:S08]  /*47b10*/  HMMA.1688.F32.TF32 R160, R184.reuse, R62, R160 ;  /* 0x0000003eb8a0723c */ /* 0x040ff000000810a0 */
[C---:B------:R-:W-:Y:S08]  /*47b20*/  HMMA.1688.F32.TF32 R164, R184.reuse, R18, R164 ;  /* 0x00000012b8a4723c */ /* 0x040ff000000810a4 */
[C---:B------:R-:W-:Y:S08]  /*47b30*/  HMMA.1688.F32.TF32 R168, R184.reuse, R14, R168 ;  /* 0x0000000eb8a8723c */ /* 0x040ff000000810a8 */
[----:B------:R-:W-:Y:S01]  /*47b40*/  HMMA.1688.F32.TF32 R184, R184, R130, R216 ;  /* 0x00000082b8b8723c */ /* 0x000fe200000810d8 */
[----:B------:R-:W-:Y:S04]  /*47b50*/  LDS R216, [R3+0xc480] ;  /* 0x00c4800003d87984 */ /* 0x000fe80000000800 */
[----:B------:R-:W-:Y:S04]  /*47b60*/  LDS R218, [R3+0xe480] ;  /* 0x00e4800003da7984 */ /* 0x000fe80000000800 */
[----:B------:R-:W-:Y:S04]  /*47b70*/  LDS R217, [R240+0xc480] ;  /* 0x00c48000f0d97984 */ /* 0x000fe80000000800 */
[----:B------:R-:W1:Y:S01]  /*47b80*/  LDS R219, [R240+0xe480] ;  /* 0x00e48000f0db7984 */ /* 0x000e620000000800 */
[C---:B--2---:R-:W-:Y:S11]  /*47b90*/  HMMA.1688.F32.TF32 R36, R220.reuse, R6, R36 ;  /* 0x00000006dc24723c */ /* 0x044ff60000081024 */
[----:B------:R-:W-:Y:S11]  /*47ba0*/  @!UPT UIADD3 URZ, URZ, URZ, URZ ;  /* 0x0000003f3f3ff290 */ /* 0x000ff6000fffe03f */
[----:B------:R-:W-:Y:S01]  /*47bb0*/  @!UPT UIADD3 URZ, URZ, URZ, URZ ;  /* 0x0000003f3f3ff290 */ /* 0x000fe2000fffe03f */
[----:B------:R3:W-:Y:S01]  /*47bc0*/  STL.64 [R1+0x308], R38 ;  /* 0x0003082601007387 */ /* 0x0007e20000100a00 */
[----:B-1----:R-:W-:Y:S02]  /*47bd0*/  IMAD.MOV.U32 R209, RZ, RZ, R36 ;  /* 0x000000ffffd17224 */ /* 0x002fe400078e0024 */
[----:B------:R-:W-:Y:S02]  /*47be0*/  IMAD.MOV.U32 R208, RZ, RZ, R37 ;  /* 0x000000ffffd07224 */ /* 0x000fe400078e0025 */
[C---:B---3--:R-:W-:Y:S03]  /*47bf0*/  HMMA.1688.F32.TF32 R36, R220.reuse, R66, R120 ;  /* 0x00000042dc24723c */ /* 0x048fe60000081078 */
[----:B------:R-:W-:Y:S11]  /*47c00*/  STL [R1+0x29cc], R208 ;  /* 0x0029ccd001007387 */ /* 0x000ff60000100800 */
[----:B------:R-:W-:Y:S10]  /*47c10*/  @!UPT UIADD3 URZ, URZ, URZ, URZ ;  /* 0x0000003f3f3ff290 */ /* 0x000ff4000fffe03f */
[----:B------:R-:W-:Y:S01]  /*47c20*/  MOV R205, R36 ;  /* 0x0000002400cd7202 */ /* 0x000fe20000000f00 */
[----:B------:R-:W-:Y:S01]  /*47c30*/  IMAD.MOV.U32 R204, RZ, RZ, R37 ;  /* 0x000000ffffcc7224 */ /* 0x000fe200078e0025 */
[----:B------:R-:W-:Y:S01]  /*47c40*/  MOV R210, R39 ;  /* 0x0000002700d27202 */ /* 0x000fe20000000f00 */
[----:B------:R-:W-:Y:S02]  /*47c50*/  IMAD.MOV.U32 R211, RZ, RZ, R38 ;  /* 0x000000ffffd37224 */ /* 0x000fe400078e0026 */
[----:B----4-:R-:W-:Y:S01]  /*47c60*/  HMMA.1688.F32.TF32 R36, R220, R62, R116 ;  /* 0x0000003edc24723c */ /* 0x010fe20000081074 */
[----:B------:R-:W-:Y:S04]  /*47c70*/  STL [R1+0x29c8], R209 ;  /* 0x0029c8d101007387 */ /* 0x000fe80000100800 */
[----:B------:R-:W-:Y:S11]  /*47c80*/  STL [R1+0x29d0], R211 ;  /* 0x0029d0d301007387 */ /* 0x000ff60000100800 */
[----:B------:R-:W-:Y:S07]  /*47c90*/  @!UPT UIADD3 URZ, URZ, URZ, URZ ;  /* 0x0000003f3f3ff290 */ /* 0x000fee000fffe03f */
[----:B------:R-:W-:Y:S01]  /*47ca0*/  STL [R1+0x884], R37 ;  /* 0x0008842501007387 */ /* 0x000fe20000100800 */
[----:B------:R-:W-:-:S03]  /*47cb0*/  IMAD.MOV.U32 R207, RZ, RZ, R36 ;  /* 0x000000ffffcf7224 */ /* 0x000fc600078e0024 */
[----:B------:R1:W-:Y:S02]  /*47cc0*/  STL.64 [R1+0x888], R38 ;  /* 0x0008882601007387 */ /* 0x0003e40000100a00 */
[C---:B-1----:R-:W-:Y:S08]  /*47cd0*/  HMMA.1688.F32.TF32 R36, R220.reuse, R18, R112 ;  /* 0x00000012dc24723c */ /* 0x042ff00000081070 */
[C---:B------:R-:W-:Y:S08]  /*47ce0*/  HMMA.1688.F32.TF32 R68, R220.reuse, R14, R108 ;  /* 0x0000000edc44723c */ /* 0x040ff0000008106c */
[----:B------:R-:W-:Y:S08]  /*47cf0*/  HMMA.1688.F32.TF32 R40, R220, R142, R32 ;  /* 0x0000008edc28723c */ /* 0x000ff00000081020 */
[----:B------:R-:W-:Y:S01]  /*47d00*/  IMAD.MOV.U32 R211, RZ, RZ, R36 ;  /* 0x000000ffffd37224 */ /* 0x000fe200078e0024 */
[----:B------:R-:W-:Y:S01]  /*47d10*/  MOV R208, R37 ;  /* 0x0000002500d07202 */ /* 0x000fe20000000f00 */
[----:B------:R-:W-:-:S02]  /*47d20*/  IMAD.MOV.U32 R209, RZ, RZ, R38 ;  /* 0x000000ffffd17224 */ /* 0x000fc400078e0026 */
[----:B------:R-:W-:Y:S02]  /*47d30*/  IMAD.MOV.U32 R206, RZ, RZ, R39 ;  /* 0x000000ffffce7224 */ /* 0x000fe400078e0027 */
[C---:B------:R-:W-:Y:S08]  /*47d40*/  HMMA.1688.F32.TF32 R36, R220.reuse, R138, R28 ;  /* 0x0000008adc24723c */ /* 0x040ff0000008101c */
[C---:B------:R-:W-:Y:S08]  /*47d50*/  HMMA.1688.F32.TF32 R32, R220.reuse, R134, R232 ;  /* 0x00000086dc20723c */ /* 0x040ff000000810e8 */
[----:B------:R-:W-:Y:S01]  /*47d60*/  HMMA.1688.F32.TF32 R28, R220, R130, R228 ;  /* 0x00000082dc1c723c */ /* 0x000fe200000810e4 */
        /* <DEDUP_REMOVED lines=11> */
[----:B------:R-:W-:Y:S04]  /*47e20*/  LDS R220, [R3+0xc500] ;  /* 0x00c5000003dc7984 */ /* 0x000fe80000000800 */
[----:B------:R-:W-:Y:S01]  /*47e30*/  LDS R222, [R3+0xe500] ;  /* 0x00e5000003de7984 */ /* 0x000fe20000000800 */
[C---:B--2---:R-:W-:Y:S03]  /*47e40*/  HMMA.1688.F32.TF32 R28, R216.reuse, R22, R236 ;  /* 0x00000016d81c723c */ /* 0x044fe600000810ec */
[----:B------:R-:W-:Y:S04]  /*47e50*/  LDS R221, [R240+0xc500] ;  /* 0x00c50000f0dd7984 */ /* 0x000fe80000000800 */
[----:B------:R-:W1:Y:S01]  /*47e60*/  LDS R223, [R240+0xe500] ;  /* 0x00e50000f0df7984 */ /* 0x000e620000000800 */
[C---:B------:R-:W-:Y:S07]  /*47e70*/  HMMA.1688.F32.TF32 R36, R216.reuse, R50, R248 ;  /* 0x00000032d824723c */ /* 0x040fee00000810f8 */
[----:B------:R-:W-:Y:S04]  /*47e80*/  STL.64 [R1+0x910], R32 ;  /* 0x0009102001007387 */ /* 0x000fe80000100a00 */
[----:B------:R2:W-:Y:S04]  /*47e90*/  STL.64 [R1+0x918], R34 ;  /* 0x0009182201007387 */ /* 0x0005e80000100a00 */
[----:B------:R-:W-:Y:S04]  /*47ea0*/  STL.64 [R1+0x930], R28 ;  /* 0x0009301c01007387 */ /* 0x000fe80000100a00 */
[----:B------:R3:W-:Y:S01]  /*47eb0*/  STL.64 [R1+0x938], R30 ;  /* 0x0009381e01007387 */ /* 0x0007e20000100a00 */
[C---:B--2---:R-:W-:Y:S08]  /*47ec0*/  HMMA.1688.F32.TF32 R32, R216.reuse, R46, R244 ;  /* 0x0000002ed820723c */ /* 0x044ff000000810f4 */
[C---:B---3--:R-:W-:Y:S01]  /*47ed0*/  HMMA.1688.F32.TF32 R28, R216.reuse, R58, R224 ;  /* 0x0000003ad81c723c */ /* 0x048fe200000810e0 */
[----:B------:R-:W-:Y:S04]  /*47ee0*/  STL.64 [R1+0x940], R36 ;  /* 0x0009402401007387 */ /* 0x000fe80000100a00 */
[----:B------:R-:W-:Y:S04]  /*47ef0*/  STL.64 [R1+0x948], R38 ;  /* 0x0009482601007387 */ /* 0x000fe80000100a00 */
[----:B------:R-:W2:Y:S06]  /*47f00*/  LDL.LU R244, [R1+0x6a0] ;  /* 0x0006a00001f47983 */ /* 0x000eac0000300800 */
        /* <DEDUP_REMOVED lines=114> */
[C---:B------:R-:W-:Y:S08]  /*48630*/  HMMA.1688.F32.TF32 R92, R216.reuse, R18, R92 ;  /* 0x00000012d85c723c */ /* 0x040ff0000008105c */
[C---:B------:R-:W-:Y:S08]  /*48640*/  HMMA.1688.F32.TF32 R96, R216.reuse, R62, R96 ;  /* 0x0000003ed860723c */ /* 0x040ff00000081060 */
[C---:B------:R-:W-:Y:S08]  /*48650*/  HMMA.1688.F32.TF32 R100, R216.reuse, R66, R100 ;  /* 0x00000042d864723c */ /* 0x040ff00000081064 */
[C---:B------:R-:W-:Y:S08]  /*48660*/  HMMA.1688.F32.TF32 R124, R216.reuse, R10, R188 ;  /* 0x0000000ad87c723c */ /* 0x040ff000000810bc */
[C---:B------:R-:W-:Y:S08]  /*48670*/  HMMA.1688.F32.TF32 R192, R216.reuse, R54, R192 ;  /* 0x00000036d8c0723c */ /* 0x040ff000000810c0 */
[C---:B------:R-:W-:Y:S08]  /*48680*/  HMMA.1688.F32.TF32 R104, R216.reuse, R6, R104 ;  /* 0x00000006d868723c */ /* 0x040ff00000081068 */
[C---:B------:R-:W-:Y:S07]  /*48690*/  HMMA.1688.F32.TF32 R88, R216.reuse, R14, R88 ;  /* 0x0000000ed858723c */ /* 0x040fee0000081058 */
[----:B------:R-:W-:Y:S04]  /*486a0*/  STL.64 [R1+0x990], R192 ;  /* 0x000990c001007387 */ /* 0x000fe80000100a00 */
[----:B------:R-:W-:Y:S04]  /*486b0*/  STL.64 [R1+0x998], R194 ;  /* 0x000998c201007387 */ /* 0x000fe80000100a00 */
[----:B------:R-:W-:Y:S01]  /*486c0*/  STL.64 [R1+0x9a0], R124 ;  /* 0x0009a07c01007387 */ /* 0x000fe20000100a00 */
[----:B------:R-:W-:Y:S03]  /*486d0*/  HMMA.1688.F32.TF32 R72, R216, R130, R72 ;  /* 0x00000082d848723c */ /* 0x000fe60000081048 */
        /* <DEDUP_REMOVED lines=36> */
[C---:B--2---:R-:W-:Y:S03]  /*48920*/  HMMA.1688.F32.TF32 R68, R220.reuse, R54, R112 ;  /* 0x00000036dc44723c */ /* 0x044fe60000081070 */
[----:B------:R-:W-:Y:S04]  /*48930*/  STL.64 [R1+0xaa0], R36 ;  /* 0x000aa02401007387 */ /* 0x000fe80000100a00 */
[----:B------:R2:W-:Y:S01]  /*48940*/  STL.64 [R1+0xaa8], R38 ;  /* 0x000aa82601007387 */ /* 0x0005e20000100a00 */
[C---:B---3--:R-:W-:Y:S08]  /*48950*/  HMMA.1688.F32.TF32 R40, R220.reuse, R10, R108 ;  /* 0x0000000adc28723c */ /* 0x048ff0000008106c */
[C---:B--2---:R-:W-:Y:S08]  /*48960*/  HMMA.1688.F32.TF32 R36, R220.reuse, R6, R32 ;  /* 0x00000006dc24723c */ /* 0x044ff00000081020 */
        /* <DEDUP_REMOVED lines=23> */
[----:B--2---:R-:W-:Y:S01]  /*48ae0*/  HMMA.1688.F32.TF32 R28, R220, R130, R224 ;  /* 0x00000082dc1c723c */ /* 0x004fe200000810e0 */
[----:B------:R-:W-:Y:S04]  /*48af0*/  LDS R220, [R3+0xc600] ;  /* 0x00c6000003dc7984 */ /* 0x000fe80000000800 */
[----:B------:R-:W-:Y:S04]  /*48b00*/  LDS R222, [R3+0xe600] ;  /* 0x00e6000003de7984 */ /* 0x000fe80000000800 */
        /* <DEDUP_REMOVED lines=115> */
[----:B------:R-:W1:Y:S02]  /*49240*/  LDS R223, [R240+0xe600] ;  /* 0x00e60000f0df7984 */ /* 0x000e640000000800 */
[C---:B-1----:R-:W-:Y:S08]  /*49250*/  HMMA.1688.F32.TF32 R124, R216.reuse, R26, R192 ;  /* 0x0000001ad87c723c */ /* 0x042ff000000810c0 */
[C---:B--2---:R-:W-:Y:S08]  /*49260*/  HMMA.1688.F32.TF32 R192, R216.reuse, R22, R188 ;  /* 0x00000016d8c0723c */ /* 0x044ff000000810bc */
[C---:B---3--:R-:W-:Y:S07]  /*49270*/  HMMA.1688.F32.TF32 R188, R216.reuse, R50, R104 ;  /* 0x00000032d8bc723c */ /* 0x048fee0000081068 */
[----:B------:R-:W-:Y:S01]  /*49280*/  STL.64 [R1+0xb90], R124 ;  /* 0x000b907c01007387 */ /* 0x000fe20000100a00 */
[C---:B------:R-:W-:Y:S03]  /*49290*/  HMMA.1688.F32.TF32 R104, R216.reuse, R58, R96 ;  /* 0x0000003ad868723c */ /* 0x040fe60000081060 */
[----:B------:R1:W-:Y:S05]  /*492a0*/  STL.64 [R1+0xb98], R126 ;  /* 0x000b987e01007387 */ /* 0x0003ea0000100a00 */
[C---:B----4-:R-:W-:Y:S08]  /*492b0*/  HMMA.1688.F32.TF32 R96, R216.reuse, R10, R88 ;  /* 0x0000000ad860723c */ /* 0x050ff00000081058 */
[C---:B-1----:R-:W-:Y:S08]  /*492c0*/  HMMA.1688.F32.TF32 R124, R216.reuse, R46, R100 ;  /* 0x0000002ed87c723c */ /* 0x042ff00000081064 */
[C---:B------:R-:W-:Y:S08]  /*492d0*/  HMMA.1688.F32.TF32 R100, R216.reuse, R54, R92 ;  /* 0x00000036d864723c */ /* 0x040ff0000008105c */
[C---:B------:R-:W-:Y:S08]  /*492e0*/  HMMA.1688.F32.TF32 R92, R216.reuse, R6, R84 ;  /* 0x00000006d85c723c */ /* 0x040ff00000081054 */
[C---:B------:R-:W-:Y:S01]  /*492f0*/  HMMA.1688.F32.TF32 R88, R216.reuse, R66, R80 ;  /* 0x00000042d858723c */ /* 0x040fe20000081050 */
[----:B------:R-:W-:Y:S07]  /*49300*/  STL.64 [R1+0xba0], R192 ;  /* 0x000ba0c001007387 */ /* 0x000fee0000100a00 */
        /* <DEDUP_REMOVED lines=9> */
[----:B------:R-:W-:Y:S04]  /*493a0*/  STL.64 [R1+0xbd8], R126 ;  /* 0x000bd87e01007387 */ /* 0x000fe80000100a00 */
[----:B------:R-:W-:Y:S03]  /*493b0*/  STL.64 [R1+0xbe0], R104 ;  /* 0x000be06801007387 */ /* 0x000fe60000100a00 */
[C---:B------:R-:W-:Y:S01]  /*493c0*/  HMMA.1688.F32.TF32 R40, R216.reuse, R134, R120 ;  /* 0x00000086d828723c */ /* 0x040fe20000081078 */
[----:B------:R-:W-:Y:S04]  /*493d0*/  STL.64 [R1+0xbe8], R106 ;  /* 0x000be86a01007387 */ /* 0x000fe80000100a00 */
[----:B------:R-:W-:Y:S03]  /*493e0*/  STL.64 [R1+0xc00], R100 ;  /* 0x000c006401007387 */ /* 0x000fe60000100a00 */
        /* <DEDUP_REMOVED lines=23> */
[C---:B--2---:R-:W-:Y:S03]  /*49560*/  HMMA.1688.F32.TF32 R40, R220.reuse, R22, R108 ;  /* 0x00000016dc28723c */ /* 0x044fe6000008106c */
[----:B------:R-:W-:Y:S04]  /*49570*/  LDS R216, [R3+0xc680] ;  /* 0x00c6800003d87984 */ /* 0x000fe80000000800 */
[----:B------:R-:W-:Y:S01]  /*49580*/  LDS R218, [R3+0xe680] ;  /* 0x00e6800003da7984 */ /* 0x000fe20000000800 */
[C---:B-1----:R-:W-:Y:S03]  /*49590*/  HMMA.1688.F32.TF32 R36, R220.reuse, R50, R32 ;  /* 0x00000032dc24723c */ /* 0x042fe60000081020 */
[----:B------:R-:W-:Y:S04]  /*495a0*/  LDS R217, [R240+0xc680] ;  /* 0x00c68000f0d97984 */ /* 0x000fe80000000800 */
[----:B------:R-:W1:Y:S01]  /*495b0*/  LDS R219, [R240+0xe680] ;  /* 0x00e68000f0db7984 */ /* 0x000e620000000800 */
        /* <DEDUP_REMOVED lines=23> */
[----:B--2---:R-:W-:Y:S07]  /*49730*/  HMMA.1688.F32.TF32 R28, R220, R18, R224 ;  /* 0x00000012dc1c723c */ /* 0x004fee00000810e0 */
        /* <DEDUP_REMOVED lines=22> */
[----:B---3--:R-:W1:Y:S04]  /*498a0*/  LDL.LU R28, [R1+0xd20] ;  /* 0x000d2000011c7983 */ /* 0x008e680000300800 */
[----:B------:R-:W1:Y:S04]  /*498b0*/  LDL.LU R29, [R1+0xd24] ;  /* 0x000d2400011d7983 */ /* 0x000e680000300800 */
[----:B----4-:R-:W1:Y:S04]  /*498c0*/  LDL.LU R30, [R1+0xd28] ;  /* 0x000d2800011e7983 */ /* 0x010e680000300800 */
        /* <DEDUP_REMOVED lines=73> */
[C---:B-1----:R-:W-:Y:S08]  /*49d60*/  HMMA.1688.F32.TF32 R28, R216.reuse, R14, R28 ;  /* 0x0000000ed81c723c */ /* 0x042ff0000008101c */
[----:B---3--:R-:W-:Y:S08]  /*49d70*/  HMMA.1688.F32.TF32 R32, R216, R18, R32 ;  /* 0x00000012d820723c */ /* 0x008ff00000081020 */
[C---:B--2---:R-:W-:Y:S08]  /*49d80*/  HMMA.1688.F32.TF32 R80, R220.reuse, R130, R80 ;  /* 0x00000082dc50723c */ /* 0x044ff00000081050 */
[C---:B----4-:R-:W-:Y:S08]  /*49d90*/  HMMA.1688.F32.TF32 R84, R220.reuse, R134, R84 ;  /* 0x00000086dc54723c */ /* 0x050ff00000081054 */
[C---:B------:R-:W-:Y:S08]  /*49da0*/  HMMA.1688.F32.TF32 R92, R220.reuse, R142, R92 ;  /* 0x0000008edc5c723c */ /* 0x040ff0000008105c */
[C---:B------:R-:W-:Y:S08]  /*49db0*/  HMMA.1688.F32.TF32 R96, R220.reuse, R14, R96 ;  /* 0x0000000edc60723c */ /* 0x040ff00000081060 */
[----:B------:R-:W-:Y:S01]  /*49dc0*/  HMMA.1688.F32.TF32 R88, R220, R138, R88 ;  /* 0x0000008adc58723c */ /* 0x000fe20000081058 */
[----:B------:R-:W-:Y:S04]  /*49dd0*/  LDS R220, [R3+0xc700] ;  /* 0x00c7000003dc7984 */ /* 0x000fe80000000800 */
[----:B------:R-:W-:Y:S10]  /*49de0*/  LDS R222, [R3+0xe700] ;  /* 0x00e7000003de7984 */ /* 0x000ff40000000800 */
        /* <DEDUP_REMOVED lines=10> */
[----:B------:R-:W-:Y:S04]  /*49e90*/  LDS R221, [R240+0xc700] ;  /* 0x00c70000f0dd7984 */ /* 0x000fe80000000800 */
[----:B------:R-:W2:Y:S01]  /*49ea0*/  LDS R223, [R240+0xe700] ;  /* 0x00e70000f0df7984 */ /* 0x000ea20000000800 */
[----:B-1----:R-:W-:Y:S01]  /*49eb0*/  HMMA.1688.F32.TF32 R80, R216, R26, R224 ;  /* 0x0000001ad850723c */ /* 0x002fe200000810e0 */
[----:B------:R-:W-:Y:S01]  /*49ec0*/  IMAD.MOV.U32 R84, RZ, RZ, R49 ;  /* 0x000000ffff547224 */ /* 0x000fe200078e0031 */
[----:B------:R-:W-:Y:S01]  /*49ed0*/  MOV R86, R44 ;  /* 0x0000002c00567202 */ /* 0x000fe20000000f00 */
[----:B------:R-:W-:Y:S01]  /*49ee0*/  IMAD.MOV.U32 R85, RZ, RZ, R45 ;  /* 0x000000ffff557224 */ /* 0x000fe200078e002d */
[----:B------:R-:W-:Y:S01]  /*49ef0*/  LDS R224, [R3+0xc780] ;  /* 0x00c7800003e07984 */ /* 0x000fe20000000800 */
[----:B------:R-:W-:-:S02]  /*49f00*/  IMAD.MOV.U32 R87, RZ, RZ, R48 ;  /* 0x000000ffff577224 */ /* 0x000fc400078e0030 */
[----:B------:R-:W-:Y:S01]  /*49f10*/  IMAD.MOV.U32 R90, RZ, RZ, R20 ;  /* 0x000000ffff5a7224 */ /* 0x000fe200078e0014 */
[----:B------:R-:W-:Y:S01]  /*49f20*/  LDS R226, [R3+0xe780] ;  /* 0x00e7800003e27984 */ /* 0x000fe20000000800 */
[----:B------:R-:W-:-:S03]  /*49f30*/  IMAD.MOV.U32 R91, RZ, RZ, R21 ;  /* 0x000000ffff5b7224 */ /* 0x000fc600078e0015 */
[----:B------:R-:W-:Y:S04]  /*49f40*/  LDS R225, [R240+0xc780] ;  /* 0x00c78000f0e17984 */ /* 0x000fe80000000800 */
[----:B------:R-:W1:Y:S07]  /*49f50*/  LDS R227, [R240+0xe780] ;  /* 0x00e78000f0e37984 */ /* 0x000e6e0000000800 */
[----:B------:R-:W-:Y:S04]  /*49f60*/  STL.64 [R1+0xef0], R80 ;  /* 0x000ef05001007387 */ /* 0x000fe80000100a00 */
[----:B------:R3:W-:Y:S02]  /*49f70*/  STL.64 [R1+0xef8], R82 ;  /* 0x000ef85201007387 */ /* 0x0007e40000100a00 */
[C---:B---3--:R-:W-:Y:S08]  /*49f80*/  HMMA.1688.F32.TF32 R80, R216.reuse, R22, R76 ;  /* 0x00000016d850723c */ /* 0x048ff0000008104c */
[C---:B------:R-:W-:Y:S08]  /*49f90*/  HMMA.1688.F32.TF32 R76, R216.reuse, R50, R72 ;  /* 0x00000032d84c723c */ /* 0x040ff00000081048 */
        /* <DEDUP_REMOVED lines=14> */
[C---:B---3--:R-:W-:Y:S03]  /*4a080*/  HMMA.1688.F32.TF32 R68, R216.reuse, R6, R116 ;  /* 0x00000006d844723c */ /* 0x048fe60000081074 */
[----:B------:R-:W-:Y:S04]  /*4a090*/  STL.64 [R1+0xfb0], R36 ;  /* 0x000fb02401007387 */ /* 0x000fe80000100a00 */
[----:B------:R3:W-:Y:S01]  /*4a0a0*/  STL.64 [R1+0xfb8], R38 ;  /* 0x000fb82601007387 */ /* 0x0007e20000100a00 */
[C---:B----4-:R-:W-:Y:S08]  /*4a0b0*/  HMMA.1688.F32.TF32 R40, R216.reuse, R66, R112 ;  /* 0x00000042d828723c */ /* 0x050ff00000081070 */
[C---:B---3--:R-:W-:Y:S07]  /*4a0c0*/  HMMA.1688.F32.TF32 R36, R216.reuse, R62, R108 ;  /* 0x0000003ed824723c */ /* 0x048fee000008106c */
        /* <DEDUP_REMOVED lines=14> */
[----:B------:R3:W-:Y:S04]  /*4a1b0*/  STL.64 [R1+0x1068], R38 ;  /* 0x0010682601007387 */ /* 0x0007e80000100a00 */
[----:B------:R-:W-:Y:S04]  /*4a1c0*/  STL.64 [R1+0x1050], R32 ;  /* 0x0010502001007387 */ /* 0x000fe80000100a00 */
[----:B------:R2:W-:Y:S01]  /*4a1d0*/  STL.64 [R1+0x1058], R34 ;  /* 0x0010582201007387 */ /* 0x0005e20000100a00 */
[----:B---3--:R-:W-:Y:S03]  /*4a1e0*/  HMMA.1688.F32.TF32 R36, R216, R130, R236 ;  /* 0x00000082d824723c */ /* 0x008fe600000810ec */
[----:B------:R-:W-:Y:S04]  /*4a1f0*/  STL.64 [R1+0x1040], R28 ;  /* 0x0010401c01007387 */ /* 0x000fe80000100a00 */
[----:B------:R3:W-:Y:S01]  /*4a200*/  STL.64 [R1+0x1048], R30 ;  /* 0x0010481e01007387 */ /* 0x0007e20000100a00 */
[C---:B--2---:R-:W-:Y:S08]  /*4a210*/  HMMA.1688.F32.TF32 R32, R220.reuse, R26, R248 ;  /* 0x0000001adc20723c */ /* 0x044ff000000810f8 */
[----:B---3--:R-:W-:Y:S01]  /*4a220*/  HMMA.1688.F32.TF32 R28, R220, R22, R244 ;  /* 0x00000016dc1c723c */ /* 0x008fe200000810f4 */
[----:B------:R-:W-:-:S06]  /*4a230*/  MOV R248, R24 ;  /* 0x0000001800f87202 */ /* 0x000fcc0000000f00 */
[----:B------:R-:W-:Y:S04]  /*4a240*/  STL.64 [R1+0x1010], R36 ;  /* 0x0010102401007387 */ /* 0x000fe80000100a00 */
[----:B------:R-:W-:Y:S04]  /*4a250*/  STL.64 [R1+0x1018], R38 ;  /* 0x0010182601007387 */ /* 0x000fe80000100a00 */
[----:B------:R-:W-:Y:S01]  /*4a260*/  STL.64 [R1+0x1030], R32 ;  /* 0x0010302001007387 */ /* 0x000fe20000100a00 */
[----:B------:R-:W-:-:S03]  /*4a270*/  IMAD.MOV.U32 R249, RZ, RZ, R25 ;  /* 0x000000fffff97224 */ /* 0x000fc600078e0019 */
[----:B------:R-:W-:Y:S01]  /*4a280*/  STL.64 [R1+0x1038], R34 ;  /* 0x0010382201007387 */ /* 0x000fe20000100a00 */
[----:B------:R-:W-:-:S03]  /*4a290*/  IMAD.MOV.U32 R236, RZ, RZ, R12 ;  /* 0x000000ffffec7224 */ /* 0x000fc600078e000c */
[----:B------:R-:W2:Y:S01]  /*4a2a0*/  LDL.LU R24, [R1+0x2c5c] ;  /* 0x002c5c0001187983 */ /* 0x000ea20000300800 */
[----:B------:R-:W-:-:S03]  /*4a2b0*/  IMAD.MOV.U32 R237, RZ, RZ, R13 ;  /* 0x000000ffffed7224 */ /* 0x000fc600078e000d */
[----:B------:R3:W-:Y:S01]  /*4a2c0*/  STL.64 [R1+0x10b0], R28 ;  /* 0x0010b01c01007387 */ /* 0x0007e20000100a00 */
[----:B------:R-:W-:-:S03]  /*4a2d0*/  IMAD.MOV.U32 R212, RZ, RZ, R16 ;  /* 0x000000ffffd47224 */ /* 0x000fc600078e0010 */
[----:B------:R4:W-:Y:S01]  /*4a2e0*/  STL.64 [R1+0x10b8], R30 ;  /* 0x0010b81e01007387 */ /* 0x0009e20000100a00 */
        /* <DEDUP_REMOVED lines=38> */
[----:B------:R-:W-:-:S03]  /*4a550*/  MOV R80, R60 ;  /* 0x0000003c00507202 */ /* 0x000fc60000000f00 */
[----:B------:R-:W1:Y:S01]  /*4a560*/  LDL.LU R72, [R1+0x1470] ;  /* 0x0014700001487983 */ /* 0x000e620000300800 */
[----:B------:R-:W-:-:S03]  /*4a570*/  IMAD.MOV.U32 R81, RZ, RZ, R61 ;  /* 0x000000ffff517224 */ /* 0x000fc600078e003d */
[----:B------:R-:W1:Y:S01]  /*4a580*/  LDL.LU R73, [R1+0x1474] ;  /* 0x0014740001497983 */ /* 0x000e620000300800 */
[----:B------:R-:W-:-:S03]  /*4a590*/  IMAD.MOV.U32 R82, RZ, RZ, R64 ;  /* 0x000000ffff527224 */ /* 0x000fc600078e0040 */
[----:B------:R-:W1:Y:S01]  /*4a5a0*/  LDL.LU R74, [R1+0x1478] ;  /* 0x00147800014a7983 */ /* 0x000e620000300800 */
[----:B------:R-:W-:-:S03]  /*4a5b0*/  MOV R83, R65 ;  /* 0x0000004100537202 */ /* 0x000fc60000000f00 */
[----:B------:R-:W1:Y:S04]  /*4a5c0*/  LDL.LU R75, [R1+0x147c] ;  /* 0x00147c00014b7983 */ /* 0x000e680000300800 */
[----:B------:R-:W3:Y:S04]  /*4a5d0*/  LDL.LU R60, [R1+0x2c44] ;  /* 0x002c4400013c7983 */ /* 0x000ee80000300800 */
[----:B------:R-:W3:Y:S04]  /*4a5e0*/  LDL.LU R61, [R1+0x2c40] ;  /* 0x002c4000013d7983 */ /* 0x000ee80000300800 */
[----:B------:R-:W3:Y:S04]  /*4a5f0*/  LDL.LU R64, [R1+0x2c3c] ;  /* 0x002c3c0001407983 */ /* 0x000ee80000300800 */
[----:B------:R-:W3:Y:S04]  /*4a600*/  LDL.LU R65, [R1+0x2c38] ;  /* 0x002c380001417983 */ /* 0x000ee80000300800 */
[----:B------:R-:W3:Y:S04]  /*4a610*/  LDL.LU R49, [R1+0x2c34] ;  /* 0x002c340001317983 */ /* 0x000ee80000300800 */
[----:B------:R-:W4:Y:S04]  /*4a620*/  LDL.LU R45, [R1+0x2c30] ;  /* 0x002c3000012d7983 */ /* 0x000f280000300800 */
[----:B------:R-:W4:Y:S04]  /*4a630*/  LDL.LU R44, [R1+0x2c2c] ;  /* 0x002c2c00012c7983 */ /* 0x000f280000300800 */
[----:B------:R-:W4:Y:S01]  /*4a640*/  LDL.LU R48, [R1+0x2c28] ;  /* 0x002c280001307983 */ /* 0x000f220000300800 */
[----:B--2---:R-:W-:Y:S01]  /*4a650*/  MOV R89, R24 ;  /* 0x0000001800597202 */ /* 0x004fe20000000f00 */
[----:B------:R-:W-:-:S02]  /*4a660*/  IMAD.MOV.U32 R88, RZ, RZ, R25 ;  /* 0x000000ffff587224 */ /* 0x000fc400078e0019 */
[----:B------:R-:W2:Y:S04]  /*4a670*/  LDL.LU R25, [R1+0x2c24] ;  /* 0x002c240001197983 */ /* 0x000ea80000300800 */
[----:B------:R-:W2:Y:S04]  /*4a680*/  LDL.LU R24, [R1+0x2c20] ;  /* 0x002c200001187983 */ /* 0x000ea80000300800 */
[----:B------:R-:W2:Y:S04]  /*4a690*/  LDL.LU R20, [R1+0x2c1c] ;  /* 0x002c1c0001147983 */ /* 0x000ea80000300800 */
[----:B------:R-:W2:Y:S01]  /*4a6a0*/  LDL.LU R21, [R1+0x2c18] ;  /* 0x002c180001157983 */ /* 0x000ea20000300800 */
[----:B---3--:R-:W-:Y:S01]  /*4a6b0*/  MOV R99, R49 ;  /* 0x0000003100637202 */ /* 0x008fe20000000f00 */
[----:B----4-:R-:W-:Y:S01]  /*4a6c0*/  IMAD.MOV.U32 R98, RZ, RZ, R45 ;  /* 0x000000ffff627224 */ /* 0x010fe200078e002d */
[----:B------:R-:W-:-:S02]  /*4a6d0*/  MOV R96, R44 ;  /* 0x0000002c00607202 */ /* 0x000fc40000000f00 */
[----:B------:R-:W3:Y:S01]  /*4a6e0*/  LDL.LU R44, [R1+0x2c14] ;  /* 0x002c1400012c7983 */ /* 0x000ee20000300800 */
[----:B------:R-:W-:-:S03]  /*4a6f0*/  IMAD.MOV.U32 R97, RZ, RZ, R48 ;  /* 0x000000ffff617224 */ /* 0x000fc600078e0030 */
[----:B------:R-:W4:Y:S04]  /*4a700*/  LDL.LU R48, [R1+0x2c10] ;  /* 0x002c100001307983 */ /* 0x000f280000300800 */
[----:B------:R-:W4:Y:S04]  /*4a710*/  LDL.LU R45, [R1+0x2c0c] ;  /* 0x002c0c00012d7983 */ /* 0x000f280000300800 */
[----:B------:R-:W4:Y:S01]  /*4a720*/  LDL.LU R49, [R1+0x2c08] ;  /* 0x002c080001317983 */ /* 0x000f220000300800 */
[----:B--2---:R-:W-:Y:S01]  /*4a730*/  IMAD.MOV.U32 R103, RZ, RZ, R25 ;  /* 0x000000ffff677224 */ /* 0x004fe200078e0019 */
[----:B------:R-:W-:Y:S01]  /*4a740*/  MOV R102, R24 ;  /* 0x0000001800667202 */ /* 0x000fe20000000f00 */
[----:B------:R-:W-:-:S02]  /*4a750*/  IMAD.MOV.U32 R100, RZ, RZ, R20 ;  /* 0x000000ffff647224 */ /* 0x000fc400078e0014 */
[----:B------:R-:W2:Y:S01]  /*4a760*/  LDL.LU R20, [R1+0x2c04] ;  /* 0x002c040001147983 */ /* 0x000ea20000300800 */
[----:B------:R-:W-:-:S03]  /*4a770*/  IMAD.MOV.U32 R101, RZ, RZ, R21 ;  /* 0x000000ffff657224 */ /* 0x000fc600078e0015 */
[----:B------:R-:W2:Y:S04]  /*4a780*/  LDL.LU R21, [R1+0x2c00] ;  /* 0x002c000001157983 */ /* 0x000ea80000300800 */
[----:B------:R-:W2:Y:S04]  /*4a790*/  LDL.LU R24, [R1+0x2bfc] ;  /* 0x002bfc0001187983 */ /* 0x000ea80000300800 */
[----:B------:R-:W2:Y:S01]  /*4a7a0*/  LDL.LU R25, [R1+0x2bf8] ;  /* 0x002bf80001197983 */ /* 0x000ea20000300800 */
[----:B---3--:R-:W-:Y:S02]  /*4a7b0*/  IMAD.MOV.U32 R107, RZ, RZ, R44 ;  /* 0x000000ffff6b7224 */ /* 0x008fe400078e002c */
[----:B----4-:R-:W-:-:S02]  /*4a7c0*/  IMAD.MOV.U32 R106, RZ, RZ, R48 ;  /* 0x000000ffff6a7224 */ /* 0x010fc400078e0030 */
[----:B------:R-:W-:Y:S02]  /*4a7d0*/  IMAD.MOV.U32 R104, RZ, RZ, R45 ;  /* 0x000000ffff687224 */ /* 0x000fe400078e002d */
[----:B------:R-:W3:Y:S01]  /*4a7e0*/  LDL.LU R45, [R1+0x2bf4] ;  /* 0x002bf400012d7983 */ /* 0x000ee20000300800 */
[----:B------:R-:W-:-:S03]  /*4a7f0*/  MOV R105, R49 ;  /* 0x0000003100697202 */ /* 0x000fc60000000f00 */
        /* <DEDUP_REMOVED lines=23> */
[----:B------:R-:W-:Y:S01]  /*4a970*/  IMAD.MOV.U32 R230, RZ, RZ, R13 ;  /* 0x000000ffffe67224 */ /* 0x000fe200078e000d */
[----:B---3--:R-:W-:Y:S01]  /*4a980*/  MOV R191, R45 ;  /* 0x0000002d00bf7202 */ /* 0x008fe20000000f00 */
[----:B----4-:R-:W-:-:S02]  /*4a990*/  IMAD.MOV.U32 R190, RZ, RZ, R49 ;  /* 0x000000ffffbe7224 */ /* 0x010fc400078e0031 */
[----:B--2---:R-:W-:Y:S01]  /*4a9a0*/  IMAD.MOV.U32 R189, RZ, RZ, R48 ;  /* 0x000000ffffbd7224 */ /* 0x004fe200078e0030 */
[----:B------:R-:W-:Y:S02]  /*4a9b0*/  MOV R188, R44 ;  /* 0x0000002c00bc7202 */ /* 0x000fe40000000f00 */
[----:B------:R-:W2:Y:S04]  /*4a9c0*/  LDL.LU R44, [R1+0x2be4] ;  /* 0x002be400012c7983 */ /* 0x000ea80000300800 */
[----:B------:R-:W3:Y:S04]  /*4a9d0*/  LDL.LU R48, [R1+0x2be0] ;  /* 0x002be00001307983 */ /* 0x000ee80000300800 */
[----:B------:R-:W4:Y:S04]  /*4a9e0*/  LDL.LU R49, [R1+0x2bdc] ;  /* 0x002bdc0001317983 */ /* 0x000f280000300800 */
[----:B------:R-:W4:Y:S01]  /*4a9f0*/  LDL.LU R45, [R1+0x2bd8] ;  /* 0x002bd800012d7983 */ /* 0x000f220000300800 */
[C---:B------:R-:W-:Y:S08]  /*4aa00*/  HMMA.1688.F32.TF32 R200, R220.reuse, R46, R200 ;  /* 0x0000002edcc8723c */ /* 0x040ff000000810c8 */
[C---:B------:R-:W-:Y:S08]  /*4aa10*/  HMMA.1688.F32.TF32 R124, R220.reuse, R50, R124 ;  /* 0x00000032dc7c723c */ /* 0x040ff0000008107c */
[C---:B------:R-:W-:Y:S11]  /*4aa20*/  HMMA.1688.F32.TF32 R196, R220.reuse, R58, R196 ;  /* 0x0000003adcc4723c */ /* 0x040ff600000810c4 */
[----:B------:R-:W-:Y:S04]  /*4aa30*/  @!UPT UIADD3 URZ, URZ, URZ, URZ ;  /* 0x0000003f3f3ff290 */ /* 0x000fe8000fffe03f */
[----:B------:R-:W-:Y:S04]  /*4aa40*/  STL.64 [R1+0x10d0], R124 ;  /* 0x0010d07c01007387 */ /* 0x000fe80000100a00 */
[----:B------:R1:W-:Y:S04]  /*4aa50*/  STL.64 [R1+0x10d8], R126 ;  /* 0x0010d87e01007387 */ /* 0x0003e80000100a00 */
[----:B-1----:R-:W4:Y:S04]  /*4aa60*/  LDL.LU.64 R126, [R1+0x2bd0] ;  /* 0x002bd000017e7983 */ /* 0x002f280000300a00 */
[----:B------:R-:W4:Y:S04]  /*4aa70*/  LDL.LU.64 R124, [R1+0x2bc8] ;  /* 0x002bc800017c7983 */ /* 0x000f280000300a00 */
        /* <DEDUP_REMOVED lines=8> */
[----:B------:R-:W4:Y:S01]  /*4ab00*/  LDL.LU R13, [R1+0x1538] ;  /* 0x00153800010d7983 */ /* 0x000f220000300800 */
[----:B------:R-:W-:Y:S01]  /*4ab10*/  HMMA.1688.F32.TF32 R216, R220, R54, R216 ;  /* 0x00000036dcd8723c */ /* 0x000fe200000810d8 */
[----:B------:R-:W-:Y:S01]  /*4ab20*/  IMAD.MOV.U32 R92, RZ, RZ, R65 ;  /* 0x000000ffff5c7224 */ /* 0x000fe200078e0041 */
[----:B------:R-:W-:Y:S01]  /*4ab30*/  MOV R94, R61 ;  /* 0x0000003d005e7202 */ /* 0x000fe20000000f00 */
[----:B------:R-:W-:-:S02]  /*4ab40*/  IMAD.MOV.U32 R93, RZ, RZ, R64 ;  /* 0x000000ffff5d7224 */ /* 0x000fc400078e0040 */
[----:B------:R-:W-:-:S03]  /*4ab50*/  IMAD.MOV.U32 R95, RZ, RZ, R60 ;  /* 0x000000ffff5f7224 */ /* 0x000fc600078e003c */
[C---:B------:R-:W-:Y:S08]  /*4ab60*/  HMMA.1688.F32.TF32 R192, R220.reuse, R10, R192 ;  /* 0x0000000adcc0723c */ /* 0x040ff000000810c0 */
[----:B------:R-:W-:Y:S01]  /*4ab70*/  HMMA.1688.F32.TF32 R188, R220, R6, R188 ;  /* 0x00000006dcbc723c */ /* 0x000fe200000810bc */
[----:B------:R-:W-:-:S07]  /*4ab80*/  IMAD.MOV.U32 R76, RZ, RZ, R57 ;  /* 0x000000ffff4c7224 */ /* 0x000fce00078e0039 */
[----:B------:R-:W-:Y:S01]  /*4ab90*/  HMMA.1688.F32.TF32 R104, R220, R66, R104 ;  /* 0x00000042dc68723c */ /* 0x000fe20000081068 */
[----:B------:R-:W-:Y:S01]  /*4aba0*/  MOV R77, R56 ;  /* 0x00000038004d7202 */ /* 0x000fe20000000f00 */
[----:B------:R-:W-:-:S06]  /*4abb0*/  IMAD.MOV.U32 R78, RZ, RZ, R53 ;  /* 0x000000ffff4e7224 */ /* 0x000fcc00078e0035 */
[----:B------:R-:W-:Y:S01]  /*4abc0*/  HMMA.1688.F32.TF32 R100, R220, R62, R100 ;  /* 0x0000003edc64723c */ /* 0x000fe20000081064 */
[----:B------:R-:W-:-:S07]  /*4abd0*/  IMAD.MOV.U32 R79, RZ, RZ, R52 ;  /* 0x000000ffff4f7224 */ /* 0x000fce00078e0034 */
[C---:B------:R-:W-:Y:S08]  /*4abe0*/  HMMA.1688.F32.TF32 R96, R220.reuse, R18, R96 ;  /* 0x00000012dc60723c */ /* 0x040ff00000081060 */
[----:B------:R-:W-:Y:S01]  /*4abf0*/  HMMA.1688.F32.TF32 R92, R220, R14, R92 ;  /* 0x0000000edc5c723c */ /* 0x000fe2000008105c */
[----:B------:R-:W-:-:S07]  /*4ac00*/  IMAD.MOV.U32 R108, RZ, RZ, R25 ;  /* 0x000000ffff6c7224 */ /* 0x000fce00078e0019 */
[----:B------:R-:W-:Y:S01]  /*4ac10*/  HMMA.1688.F32.TF32 R88, R220, R142, R88 ;  /* 0x0000008edc58723c */ /* 0x000fe20000081058 */
[----:B------:R-:W-:-:S07]  /*4ac20*/  IMAD.MOV.U32 R109, RZ, RZ, R24 ;  /* 0x000000ffff6d7224 */ /* 0x000fce00078e0018 */
[C---:B------:R-:W-:Y:S01]  /*4ac30*/  HMMA.1688.F32.TF32 R84, R220.reuse, R138, R84 ;  /* 0x0000008adc54723c */ /* 0x040fe20000081054 */
[----:B------:R-:W-:Y:S01]  /*4ac40*/  MOV R110, R21 ;  /* 0x00000015006e7202 */ /* 0x000fe20000000f00 */
[----:B------:R-:W-:Y:S01]  /*4ac50*/  IMAD.MOV.U32 R111, RZ, RZ, R20 ;  /* 0x000000ffff6f7224 */ /* 0x000fe200078e0014 */
[----:B------:R-:W-:Y:S05]  /*4ac60*/  STL.64 [R1+0x1150], R216 ;  /* 0x001150d801007387 */ /* 0x000fea0000100a00 */
[C---:B------:R-:W-:Y:S01]  /*4ac70*/  HMMA.1688.F32.TF32 R80, R220.reuse, R134, R80 ;  /* 0x00000086dc50723c */ /* 0x040fe20000081050 */
[----:B------:R-:W-:Y:S07]  /*4ac80*/  STL.64 [R1+0x1158], R218 ;  /* 0x001158da01007387 */ /* 0x000fee0000100a00 */
[----:B------:R-:W-:Y:S01]  /*4ac90*/  HMMA.1688.F32.TF32 R76, R220, R130, R76 ;  /* 0x00000082dc4c723c */ /* 0x000fe2000008104c */
[----:B------:R-:W-:Y:S07]  /*4aca0*/  STL.64 [R1+0x1170], R192 ;  /* 0x001170c001007387 */ /* 0x000fee0000100a00 */
        /* <DEDUP_REMOVED lines=16> */
[----:B--2---:R-:W-:-:S03]  /*4adb0*/  MOV R39, R44 ;  /* 0x0000002c00277202 */ /* 0x004fc60000000f00 */
[----:B------:R-:W-:Y:S01]  /*4adc0*/  STL.64 [R1+0x1288], R86 ;  /* 0x0012885601007387 */ /* 0x000fe20000100a00 */
[----:B---3--:R-:W-:-:S03]  /*4add0*/  IMAD.MOV.U32 R37, RZ, RZ, R48 ;  /* 0x000000ffff257224 */ /* 0x008fc600078e0030 */
[----:B------:R-:W-:Y:S01]  /*4ade0*/  STL.64 [R1+0x1270], R80 ;  /* 0x0012705001007387 */ /* 0x000fe20000100a00 */
[----:B----4-:R-:W-:Y:S01]  /*4adf0*/  MOV R36, R49 ;  /* 0x0000003100247202 */ /* 0x010fe20000000f00 */
[----:B------:R-:W-:Y:S02]  /*4ae00*/  IMAD.MOV.U32 R38, RZ, RZ, R45 ;  /* 0x000000ffff267224 */ /* 0x000fe400078e002d */
[----:B------:R-:W-:Y:S01]  /*4ae10*/  STL.64 [R1+0x1278], R82 ;  /* 0x0012785201007387 */ /* 0x000fe20000100a00 */
[C---:B------:R-:W-:Y:S03]  /*4ae20*/  HMMA.1688.F32.TF32 R40, R224.reuse, R50, R40 ;  /* 0x00000032e028723c */ /* 0x040fe60000081028 */
[----:B------:R-:W-:Y:S04]  /*4ae30*/  STL.64 [R1+0x11d0], R76 ;  /* 0x0011d04c01007387 */ /* 0x000fe80000100a00 */
[----:B------:R-:W-:Y:S04]  /*4ae40*/  STL.64 [R1+0x11d8], R78 ;  /* 0x0011d84e01007387 */ /* 0x000fe80000100a00 */
[----:B------:R-:W-:Y:S04]  /*4ae50*/  STL.64 [R1+0x11c0], R24 ;  /* 0x0011c01801007387 */ /* 0x000fe80000100a00 */
[----:B------:R1:W-:Y:S04]  /*4ae60*/  STL.64 [R1+0x11c8], R26 ;  /* 0x0011c81a01007387 */ /* 0x0003e80000100a00 */
[----:B------:R-:W-:Y:S04]  /*4ae70*/  STL.64 [R1+0x11b0], R20 ;  /* 0x0011b01401007387 */ /* 0x000fe80000100a00 */
[----:B------:R2:W-:Y:S01]  /*4ae80*/  STL.64 [R1+0x11b8], R22 ;  /* 0x0011b81601007387 */ /* 0x0005e20000100a00 */
[----:B-1----:R-:W-:Y:S01]  /*4ae90*/  HMMA.1688.F32.TF32 R24, R224, R46, R36 ;  /* 0x0000002ee018723c */ /* 0x002fe20000081024 */
[----:B------:R-:W-:Y:S01]  /*4aea0*/  MOV R244, R9 ;  /* 0x0000000900f47202 */ /* 0x000fe20000000f00 */
[----:B------:R-:W-:Y:S01]  /*4aeb0*/  IMAD.MOV.U32 R245, RZ, RZ, R8 ;  /* 0x000000fffff57224 */ /* 0x000fe200078e0008 */
[----:B------:R-:W-:Y:S01]  /*4aec0*/  MOV R247, R4 ;  /* 0x0000000400f77202 */ /* 0x000fe20000000f00 */
[----:B------:R-:W-:Y:S01]  /*4aed0*/  IMAD.MOV.U32 R246, RZ, RZ, R5 ;  /* 0x000000fffff67224 */ /* 0x000fe200078e0005 */
[----:B------:R-:W-:Y:S01]  /*4aee0*/  MOV R229, R16 ;  /* 0x0000001000e57202 */ /* 0x000fe20000000f00 */
[----:B------:R-:W-:-:S02]  /*4aef0*/  IMAD.MOV.U32 R228, RZ, RZ, R17 ;  /* 0x000000ffffe47224 */ /* 0x000fc400078e0011 */
[----:B------:R-:W-:Y:S01]  /*4af00*/  IMAD.MOV.U32 R214, RZ, RZ, R141 ;  /* 0x000000ffffd67224 */ /* 0x000fe200078e008d */
[C---:B--2---:R-:W-:Y:S01]  /*4af10*/  HMMA.1688.F32.TF32 R20, R224.reuse, R58, R120 ;  /* 0x0000003ae014723c */ /* 0x044fe20000081078 */
[----:B------:R-:W-:Y:S04]  /*4af20*/  STL.64 [R1+0x1260], R40 ;  /* 0x0012602801007387 */ /* 0x000fe80000100a00 */
[----:B------:R-:W-:Y:S03]  /*4af30*/  STL.64 [R1+0x1268], R42 ;  /* 0x0012682a01007387 */ /* 0x000fe60000100a00 */
[----:B------:R-:W-:Y:S01]  /*4af40*/  HMMA.1688.F32.TF32 R36, R224, R54, R116 ;  /* 0x00000036e024723c */ /* 0x000fe20000081074 */
[----:B------:R-:W-:-:S02]  /*4af50*/  IMAD.MOV.U32 R231, RZ, RZ, R12 ;  /* 0x000000ffffe77224 */ /* 0x000fc400078e000c */
[----:B------:R-:W-:Y:S01]  /*4af60*/  IMAD.MOV.U32 R215, RZ, RZ, R140 ;  /* 0x000000ffffd77224 */ /* 0x000fe200078e008c */
[----:B------:R-:W-:Y:S01]  /*4af70*/  MOV R238, R137 ;  /* 0x0000008900ee7202 */ /* 0x000fe20000000f00 */
[----:B------:R-:W-:Y:S01]  /*4af80*/  IMAD.MOV.U32 R239, RZ, RZ, R136 ;  /* 0x000000ffffef7224 */ /* 0x000fe200078e0088 */
[----:B------:R-:W-:Y:S04]  /*4af90*/  STL.64 [R1+0x1250], R24 ;  /* 0x0012501801007387 */ /* 0x000fe80000100a00 */
[----:B------:R1:W-:Y:S01]  /*4afa0*/  STL.64 [R1+0x1258], R26 ;  /* 0x0012581a01007387 */ /* 0x0003e20000100a00 */
[----:B------:R-:W-:Y:S01]  /*4afb0*/  IMAD.MOV.U32 R250, RZ, RZ, R133 ;  /* 0x000000fffffa7224 */ /* 0x000fe200078e0085 */
[----:B------:R-:W-:Y:S02]  /*4afc0*/  MOV R251, R132 ;  /* 0x0000008400fb7202 */ /* 0x000fe40000000f00 */
[----:B------:R-:W-:Y:S04]  /*4afd0*/  LDS R216, [R3+0x10000] ;  /* 0x0100000003d87984 */ /* 0x000fe80000000800 */
[----:B------:R-:W-:Y:S01]  /*4afe0*/  STL.64 [R1+0x1240], R20 ;  /* 0x0012401401007387 */ /* 0x000fe20000100a00 */
[C---:B-1----:R-:W-:Y:S03]  /*4aff0*/  HMMA.1688.F32.TF32 R24, R224.reuse, R10, R112 ;  /* 0x0000000ae018723c */ /* 0x042fe60000081070 */
[----:B------:R1:W-:Y:S04]  /*4b000*/  STL.64 [R1+0x1248], R22 ;  /* 0x0012481601007387 */ /* 0x0003e80000100a00 */
[----:B------:R-:W-:Y:S01]  /*4b010*/  LDS R218, [R3+0x12000] ;  /* 0x0120000003da7984 */ /* 0x000fe20000000800 */
[C---:B------:R-:W-:Y:S03]  /*4b020*/  HMMA.1688.F32.TF32 R8, R224.reuse, R66, R32 ;  /* 0x00000042e008723c */ /* 0x040fe60000081020 */
[----:B------:R-:W-:Y:S04]  /*4b030*/  LDS R217, [R240+0x10000] ;  /* 0x01000000f0d97984 */ /* 0x000fe80000000800 */
[----:B------:R-:W-:Y:S01]  /*4b040*/  LDS R219, [R240+0x12000] ;  /* 0x01200000f0db7984 */ /* 0x000fe20000000800 */
[C---:B-1----:R-:W-:Y:S03]  /*4b050*/  HMMA.1688.F32.TF32 R20, R224.reuse, R6, R108 ;  /* 0x00000006e014723c */ /* 0x042fe6000008106c */
[----:B------:R-:W-:Y:S04]  /*4b060*/  LDS R220, [R3+0x10080] ;  /* 0x0100800003dc7984 */ /* 0x000fe80000000800 */
[----:B------:R-:W-:Y:S01]  /*4b070*/  LDS R222, [R3+0x12080] ;  /* 0x0120800003de7984 */ /* 0x000fe20000000800 */
[C---:B------:R-:W-:Y:S03]  /*4b080*/  HMMA.1688.F32.TF32 R4, R224.reuse, R62, R28 ;  /* 0x0000003ee004723c */ /* 0x040fe6000008101c */
[----:B------:R-:W-:Y:S04]  /*4b090*/  STL.64 [R1+0x1230], R36 ;  /* 0x0012302401007387 */ /* 0x000fe80000100a00 */
[----:B------:R-:W-:Y:S04]  /*4b0a0*/  STL.64 [R1+0x1238], R38 ;  /* 0x0012382601007387 */ /* 0x000fe80000100a00 */
[----:B------:R-:W-:Y:S01]  /*4b0b0*/  STL.64 [R1+0x1220], R24 ;  /* 0x0012201801007387 */ /* 0x000fe20000100a00 */
[C---:B------:R-:W-:Y:S03]  /*4b0c0*/  HMMA.1688.F32.TF32 R16, R224.reuse, R18, R232 ;  /* 0x00000012e010723c */ /* 0x040fe600000810e8 */
        /* <DEDUP_REMOVED lines=11> */
[----:B------:R-:W-:Y:S04]  /*4b180*/  STL.64 [R1+0x11e0], R16 ;  /* 0x0011e01001007387 */ /* 0x000fe80000100a00 */
[----:B------:R1:W-:Y:S04]  /*4b190*/  STL.64 [R1+0x11e8], R18 ;  /* 0x0011e81201007387 */ /* 0x0003e80000100a00 */
[----:B------:R-:W2:Y:S04]  /*4b1a0*/  LDSM.16.M88.4 R140, [R13+0xa0080] ;  /* 0x0a0080000d8c783b */ /* 0x000ea80000000200 */
[----:B------:R-:W-:Y:S01]  /*4b1b0*/  LDSM.16.M88.4 R64, [R13+0xa6080] ;  /* 0x0a6080000d40783b */ /* 0x000fe20000000200 */
[C---:B-1----:R-:W-:Y:S03]  /*4b1c0*/  HMMA.1688.F32.TF32 R16, R224.reuse, R138, R236 ;  /* 0x0000008ae010723c */ /* 0x042fe600000810ec */
[----:B------:R-:W-:Y:S04]  /*4b1d0*/  STL.64 [R1+0x11a0], R8 ;  /* 0x0011a00801007387 */ /* 0x000fe80000100a00 */
[----:B------:R1:W-:Y:S04]  /*4b1e0*/  STL.64 [R1+0x11a8], R10 ;  /* 0x0011a80a01007387 */ /* 0x0003e80000100a00 */
[----:B------:R-:W-:Y:S04]  /*4b1f0*/  STL.64 [R1+0x1180], R4 ;  /* 0x0011800401007387 */ /* 0x000fe80000100a00 */
[----:B------:R3:W-:Y:S01]  /*4b200*/  STL.64 [R1+0x1188], R6 ;  /* 0x0011880601007387 */ /* 0x0007e20000100a00 */
[C---:B-1----:R-:W-:Y:S03]  /*4b210*/  HMMA.1688.F32.TF32 R8, R224.reuse, R134, R248 ;  /* 0x00000086e008723c */ /* 0x042fe600000810f8 */
[----:B------:R-:W1:Y:S04]  /*4b220*/  LDSM.16.M88.4 R136, [R13+0xa1080] ;  /* 0x0a1080000d88783b */ /* 0x000e680000000200 */
[----:B------:R-:W-:Y:S01]  /*4b230*/  LDSM.16.M88.4 R132, [R13+0xa4080] ;  /* 0x0a4080000d84783b */ /* 0x000fe20000000200 */
[----:B---3--:R-:W-:Y:S03]  /*4b240*/  HMMA.1688.F32.TF32 R4, R224, R130, R244 ;  /* 0x00000082e004723c */ /* 0x008fe600000810f4 */
[----:B------:R-:W-:Y:S04]  /*4b250*/  STL.64 [R1+0x1160], R16 ;  /* 0x0011601001007387 */ /* 0x000fe80000100a00 */
[----:B------:R-:W-:Y:S04]  /*4b260*/  STL.64 [R1+0x1168], R18 ;  /* 0x0011681201007387 */ /* 0x000fe80000100a00 */
[----:B------:R-:W3:Y:S04]  /*4b270*/  LDSM.16.M88.4 R16, [R13+0xa2080] ;  /* 0x0a2080000d10783b */ /* 0x000ee80000000200 */
[----:B------:R-:W-:Y:S04]  /*4b280*/  LDSM.16.M88.4 R128, [R13+0xa5080] ;  /* 0x0a5080000d80783b */ /* 0x000fe80000000200 */
[----:B------:R-:W-:Y:S04]  /*4b290*/  STL.64 [R1+0x1140], R8 ;  /* 0x0011400801007387 */ /* 0x000fe80000100a00 */
[----:B------:R-:W-:Y:S04]  /*4b2a0*/  STL.64 [R1+0x1148], R10 ;  /* 0x0011480a01007387 */ /* 0x000fe80000100a00 */
[----:B------:R-:W-:Y:S04]  /*4b2b0*/  STL.64 [R1+0x1100], R4 ;  /* 0x0011000401007387 */ /* 0x000fe80000100a00 */
[----:B------:R-:W-:Y:S04]  /*4b2c0*/  STL.64 [R1+0x1108], R6 ;  /* 0x0011080601007387 */ /* 0x000fe80000100a00 */
[----:B------:R-:W4:Y:S04]  /*4b2d0*/  LDSM.16.M88.4 R4, [R13+0xa3080] ;  /* 0x0a3080000d04783b */ /* 0x000f280000000200 */
[----:B------:R-:W1:Y:S04]  /*4b2e0*/  LDSM.16.M88.4 R60, [R13+0xa7080] ;  /* 0x0a7080000d3c783b */ /* 0x000e680000000200 */
[----:B------:R-:W3:Y:S04]  /*4b2f0*/  LDSM.16.M88.4 R56, [R13+0xa8080] ;  /* 0x0a8080000d38783b */ /* 0x000ee80000000200 */
[----:B------:R-:W3:Y:S04]  /*4b300*/  LDSM.16.M88.4 R52, [R13+0xa9080] ;  /* 0x0a9080000d34783b */ /* 0x000ee80000000200 */
[----:B------:R-:W4:Y:S04]  /*4b310*/  LDSM.16.M88.4 R48, [R13+0xaa080] ;  /* 0x0aa080000d30783b */ /* 0x000f280000000200 */
[----:B------:R-:W4:Y:S04]  /*4b320*/  LDSM.16.M88.4 R44, [R13+0xab080] ;  /* 0x0ab080000d2c783b */ /* 0x000f280000000200 */
[----:B------:R-:W4:Y:S04]  /*4b330*/  LDSM.16.M88.4 R24, [R13+0xac080] ;  /* 0x0ac080000d18783b */ /* 0x000f280000000200 */
[----:B------:R-:W4:Y:S04]  /*4b340*/  LDSM.16.M88.4 R20, [R13+0xad080] ;  /* 0x0ad080000d14783b */ /* 0x000f280000000200 */
[----:B------:R-:W4:Y:S04]  /*4b350*/  LDSM.16.M88.4 R8, [R13+0xae080] ;  /* 0x0ae080000d08783b */ /* 0x000f280000000200 */
[----:B--2---:R-:W-:Y:S04]  /*4b360*/  STL [R1+0x2970], R142 ;  /* 0x0029708e01007387 */ /* 0x004fe80000100800 */
[----:B------:R-:W-:Y:S04]  /*4b370*/  STL [R1+0x296c], R143 ;  /* 0x00296c8f01007387 */ /* 0x000fe80000100800 */
[----:B-1----:R-:W-:Y:S04]  /*4b380*/  STL [R1+0x2964], R138 ;  /* 0x0029648a01007387 */ /* 0x002fe80000100800 */
[----:B------:R-:W-:Y:S04]  /*4b390*/  STL [R1+0x2960], R139 ;  /* 0x0029608b01007387 */ /* 0x000fe80000100800 */
        /* <DEDUP_REMOVED lines=55> */
[----:B------:R-:W1:Y:S01]  /*4b710*/  LDSM.16.M88.4 R12, [R13+0xaf080] ;  /* 0x0af080000d0c783b */ /* 0x000e620000000200 */
[----:B------:R-:W-:-:S03]  /*4b720*/  IMAD.MOV.U32 R249, RZ, RZ, R252 ;  /* 0x000000fffff97224 */ /* 0x000fc600078e00fc */
[----:B-1----:R-:W-:Y:S04]  /*4b730*/  STL [R1+0x28cc], R14 ;  /* 0x0028cc0e01007387 */ /* 0x002fe80000100800 */
[----:B------:R-:W-:Y:S01]  /*4b740*/  STL [R1+0x28c8], R15 ;  /* 0x0028c80f01007387 */ /* 0x000fe20000100800 */
[----:B------:R-:W-:Y:S01]  /*4b750*/  IMAD.MOV.U32 R250, RZ, RZ, R243 ;  /* 0x000000fffffa7224 */ /* 0x000fe200078e00f3 */
[----:B------:R-:W-:Y:S01]  /*4b760*/  MOV R251, R242 ;  /* 0x000000f200fb7202 */ /* 0x000fe20000000f00 */
[----:B---3--:R-:W-:Y:S11]  /*4b770*/  HMMA.1688.F32.TF32 R32, R216, R140, R32 ;  /* 0x0000008cd820723c */ /* 0x008ff60000081020 */
[----:B------:R-:W-:Y:S11]  /*4b780*/  @!UPT UIADD3 URZ, URZ, URZ, URZ ;  /* 0x0000003f3f3ff290 */ /* 0x000ff6000fffe03f */
[----:B------:R-:W-:Y:S01]  /*4b790*/  @!UPT UIADD3 URZ, URZ, URZ, URZ ;  /* 0x0000003f3f3ff290 */ /* 0x000fe2000fffe03f */
[----:B------:R-:W-:Y:S01]  /*4b7a0*/  STL.64 [R1+0x1120], R32 ;  /* 0x0011202001007387 */ /* 0x000fe20000100a00 */
[----:B------:R-:W-:-:S03]  /*4b7b0*/  IMAD.MOV.U32 R252, RZ, RZ, R35 ;  /* 0x000000fffffc7224 */ /* 0x000fc600078e0023 */
[----:B------:R2:W-:Y:S02]  /*4b7c0*/  STL [R1+0x1128], R34 ;  /* 0x0011282201007387 */ /* 0x0005e40000100800 */
[C---:B--2---:R-:W-:Y:S02]  /*4b7d0*/  HMMA.1688.F32.TF32 R32, R216.reuse, R136, R244 ;  /* 0x00000088d820723c */ /* 0x044fe400000810f4 */
[----:B------:R-:W2:Y:S04]  /*4b7e0*/  LDL.LU R244, [R1+0x7d0] ;  /* 0x0007d00001f47983 */ /* 0x000ea80000300800 */
[----:B------:R-:W2:Y:S02]  /*4b7f0*/  LDL.LU R245, [R1+0x7d4] ;  /* 0x0007d40001f57983 */ /* 0x000ea40000300800 */
[C---:B------:R-:W-:Y:S01]  /*4b800*/  HMMA.1688.F32.TF32 R28, R216.reuse, R16, R28 ;  /* 0x00000010d81c723c */ /* 0x040fe2000008101c */
[----:B------:R-:W-:Y:S01]  /*4b810*/  MOV R246, R2 ;  /* 0x0000000200f67202 */ /* 0x000fe20000000f00 */
[----:B------:R-:W-:Y:S11]  /*4b820*/  IMAD.MOV.U32 R247, RZ, RZ, R0 ;  /* 0x000000fffff77224 */ /* 0x000ff600078e0000 */
[----:B------:R-:W-:Y:S11]  /*4b830*/  @!UPT UIADD3 URZ, URZ, URZ, URZ ;  /* 0x0000003f3f3ff290 */ /* 0x000ff6000fffe03f */
[----:B------:R-:W-:Y:S01]  /*4b840*/  IMAD.MOV.U32 R18, RZ, RZ, R28 ;  /* 0x000000ffff127224 */ /* 0x000fe200078e001c */
[----:B------:R-:W-:Y:S01]  /*4b850*/  MOV R142, R29 ;  /* 0x0000001d008e7202 */ /* 0x000fe20000000f00 */
[----:B------:R-:W-:Y:S02]  /*4b860*/  IMAD.MOV.U32 R2, RZ, RZ, R30 ;  /* 0x000000ffff027224 */ /* 0x000fe400078e001e */
[----:B------:R-:W-:Y:S02]  /*4b870*/  IMAD.MOV.U32 R0, RZ, RZ, R31 ;  /* 0x000000ffff007224 */ /* 0x000fe400078e001f */
[----:B----4-:R-:W-:Y:S01]  /*4b880*/  HMMA.1688.F32.TF32 R28, R216, R4, R232 ;  /* 0x00000004d81c723c */ /* 0x010fe200000810e8 */
[----:B------:R-:W-:Y:S01]  /*4b890*/  IMAD.MOV.U32 R6, RZ, RZ, R32 ;  /* 0x000000ffff067224 */ /* 0x000fe200078e0020 */
[----:B------:R-:W-:Y:S01]  /*4b8a0*/  MOV R7, R33 ;  /* 0x0000002100077202 */ /* 0x000fe20000000f00 */
[----:B------:R-:W-:Y:S02]  /*4b8b0*/  IMAD.MOV.U32 R243, RZ, RZ, R34 ;  /* 0x000000fffff37224 */ /* 0x000fe400078e0022 */
[----:B------:R-:W-:-:S03]  /*4b8c0*/  IMAD.MOV.U32 R242, RZ, RZ, R35 ;  /* 0x000000fffff27224 */ /* 0x000fc600078e0023 */
[C---:B------:R-:W-:Y:S08]  /*4b8d0*/  HMMA.1688.F32.TF32 R36, R216.reuse, R132, R228 ;  /* 0x00000084d824723c */ /* 0x040ff000000810e4 */
[----:B------:R-:W-:Y:S08]  /*4b8e0*/  HMMA.1688.F32.TF32 R32, R216, R128, R212 ;  /* 0x00000080d820723c */ /* 0x000ff000000810d4 */
[----:B------:R-:W-:Y:S01]  /*4b8f0*/  MOV R143, R28 ;  /* 0x0000001c008f7202 */ /* 0x000fe20000000f00 */
[----:B------:R-:W-:Y:S01]  /*4b900*/  IMAD.MOV.U32 R19, RZ, RZ, R29 ;  /* 0x000000ffff137224 */ /* 0x000fe200078e001d */
[----:B------:R-:W-:Y:S01]  /*4b910*/  MOV R139, R31 ;  /* 0x0000001f008b7202 */ /* 0x000fe20000000f00 */
[----:B------:R-:W-:-:S02]  /*4b920*/  IMAD.MOV.U32 R138, RZ, RZ, R30 ;  /* 0x000000ffff8a7224 */ /* 0x000fc400078e001e */
[----:B------:R-:W-:Y:S02]  /*4b930*/  HMMA.1688.F32.TF32 R28, R216, R64, R236 ;  /* 0x00000040d81c723c */ /* 0x000fe400000810ec */
[----:B------:R-:W-:Y:S04]  /*4b940*/  STL.64 [R1+0x10a0], R36 ;  /* 0x0010a02401007387 */ /* 0x000fe80000100a00 */
[----:B------:R-:W-:Y:S04]  /*4b950*/  STL.64 [R1+0x10a8], R38 ;  /* 0x0010a82601007387 */ /* 0x000fe80000100a00 */
[----:B------:R-:W-:Y:S04]  /*4b960*/  STL.64 [R1+0x1020], R32 ;  /* 0x0010202001007387 */ /* 0x000fe80000100a00 */
[----:B------:R-:W-:Y:S09]  /*4b970*/  STL.64 [R1+0x1028], R34 ;  /* 0x0010282201007387 */ /* 0x000ff20000100a00 */
[----:B------:R1:W-:Y:S01]  /*4b980*/  STL [R1+0x1000], R28 ;  /* 0x0010001c01007387 */ /* 0x0003e20000100800 */
[----:B------:R-:W-:Y:S01]  /*4b990*/  IMAD.MOV.U32 R10, RZ, RZ, R29 ;  /* 0x000000ffff0a7224 */ /* 0x000fe200078e001d */
[----:B------:R-:W-:Y:S01]  /*4b9a0*/  MOV R22, R31 ;  /* 0x0000001f00167202 */ /* 0x000fe20000000f00 */
[----:B------:R-:W-:-:S02]  /*4b9b0*/  IMAD.MOV.U32 R11, RZ, RZ, R30 ;  /* 0x000000ffff0b7224 */ /* 0x000fc400078e001e */
[----:B-1----:R-:W-:Y:S02]  /*4b9c0*/  HMMA.1688.F32.TF32 R28, R216, R60, R248 ;  /* 0x0000003cd81c723c */ /* 0x002fe400000810f8 */
[----:B------:R-:W-:Y:S04]  /*4b9d0*/  STL [R1+0x2938], R22 ;  /* 0x0029381601007387 */ /* 0x000fe80000100800 */
[----:B------:R-:W-:Y:S04]  /*4b9e0*/  STL [R1+0x2934], R11 ;  /* 0x0029340b01007387 */ /* 0x000fe80000100800 */
[----:B------:R-:W-:Y:S11]  /*4b9f0*/  STL [R1+0x2930], R10 ;  /* 0x0029300a01007387 */ /* 0x000ff60000100800 */
[----:B------:R-:W-:Y:S03]  /*4ba00*/  @!UPT UIADD3 URZ, URZ, URZ, URZ ;  /* 0x0000003f3f3ff290 */ /* 0x000fe6000fffe03f */
[----:B------:R-:W-:Y:S01]  /*4ba10*/  IMAD.MOV.U32 R47, RZ, RZ, R28 ;  /* 0x000000ffff2f7224 */ /* 0x000fe200078e001c */
[----:B------:R-:W-:Y:S01]  /*4ba20*/  MOV R51, R30 ;  /* 0x0000001e00337202 */ /* 0x000fe20000000f00 */
[----:B------:R-:W-:Y:S01]  /*4ba30*/  IMAD.MOV.U32 R50, RZ, RZ, R29 ;  /* 0x000000ffff327224 */ /* 0x000fe200078e001d */
[----:B------:R-:W3:Y:S01]  /*4ba40*/  LDL.LU R28, [R1+0x7c0] ;  /* 0x0007c000011c7983 */ /* 0x000ee20000300800 */
[----:B------:R-:W-:-:S03]  /*4ba50*/  IMAD.MOV.U32 R54, RZ, RZ, R31 ;  /* 0x000000ffff367224 */ /* 0x000fc600078e001f */
[----:B------:R-:W3:Y:S04]  /*4ba60*/  LDL.LU R29, [R1+0x7c4] ;  /* 0x0007c400011d7983 */ /* 0x000ee80000300800 */
[----:B------:R-:W3:Y:S04]  /*4ba70*/  LDL.LU R30, [R1+0x7c8] ;  /* 0x0007c800011e7983 */ /* 0x000ee80000300800 */
[----:B------:R-:W3:Y:S04]  /*4ba80*/  LDL.LU R31, [R1+0x7cc] ;  /* 0x0007cc00011f7983 */ /* 0x000ee80000300800 */
[----:B------:R-:W-:Y:S04]  /*4ba90*/  STL [R1+0x2948], R54 ;  /* 0x0029483601007387 */ /* 0x000fe80000100800 */
[----:B------:R-:W-:Y:S04]  /*4baa0*/  STL [R1+0x2944], R51 ;  /* 0x0029443301007387 */ /* 0x000fe80000100800 */
[----:B------:R-:W-:Y:S04]  /*4bab0*/  STL [R1+0x2940], R50 ;  /* 0x0029403201007387 */ /* 0x000fe80000100800 */
[----:B------:R1:W-:Y:S04]  /*4bac0*/  STL [R1+0x293c], R47 ;  /* 0x00293c2f01007387 */ /* 0x0003e80000100800 */
        /* <DEDUP_REMOVED lines=23> */
[----:B------:R-:W2:Y:S01]  /*4bc40*/  LDL.LU R250, [R1+0x778] ;  /* 0x0007780001fa7983 */ /* 0x000ea20000300800 */
[----:B------:R-:W-:Y:S01]  /*4bc50*/  MOV R251, R241 ;  /* 0x000000f100fb7202 */ /* 0x000fe20000000f00 */
[C---:B---3--:R-:W-:Y:S11]  /*4bc60*/  HMMA.1688.F32.TF32 R28, R216.reuse, R52, R28 ;  /* 0x00000034d81c723c */ /* 0x048ff6000008101c */
[----:B------:R-:W-:Y:S11]  /*4bc70*/  @!UPT UIADD3 URZ, URZ, URZ, URZ ;  /* 0x0000003f3f3ff290 */ /* 0x000ff6000fffe03f */
[----:B------:R-:W-:Y:S02]  /*4bc80*/  @!UPT UIADD3 URZ, URZ, URZ, URZ ;  /* 0x0000003f3f3ff290 */ /* 0x000fe4000fffe03f */
[----:B------:R-:W-:Y:S01]  /*4bc90*/  IMAD.MOV.U32 R63, RZ, RZ, R28 ;  /* 0x000000ffff3f7224 */ /* 0x000fe200078e001c */
[----:B------:R-:W-:Y:S01]  /*4bca0*/  MOV R134, R30 ;  /* 0x0000001e00867202 */ /* 0x000fe20000000f00 */
[----:B------:R-:W-:Y:S02]  /*4bcb0*/  IMAD.MOV.U32 R66, RZ, RZ, R29 ;  /* 0x000000ffff427224 */ /* 0x000fe400078e001d */
[----:B------:R-:W-:Y:S02]  /*4bcc0*/  IMAD.MOV.U32 R135, RZ, RZ, R31 ;  /* 0x000000ffff877224 */ /* 0x000fe400078e001f */
[C---:B----4-:R-:W-:Y:S11]  /*4bcd0*/  HMMA.1688.F32.TF32 R28, R216.reuse, R48, R232 ;  /* 0x00000030d81c723c */ /* 0x050ff600000810e8 */
        /* <DEDUP_REMOVED lines=9> */
[----:B------:R-:W-:Y:S01]  /*4bd70*/  MOV R130, R28 ;  /* 0x0000001c00827202 */ /* 0x000fe20000000f00 */
[----:B------:R-:W-:Y:S01]  /*4bd80*/  IMAD.MOV.U32 R131, RZ, RZ, R29 ;  /* 0x000000ffff837224 */ /* 0x000fe200078e001d */
[----:B------:R-:W-:Y:S01]  /*4bd90*/  MOV R241, R31 ;  /* 0x0000001f00f17202 */ /* 0x000fe20000000f00 */
[----:B------:R-:W-:Y:S02]  /*4bda0*/  IMAD.MOV.U32 R67, RZ, RZ, R30 ;  /* 0x000000ffff437224 */ /* 0x000fe400078e001e */
[C---:B------:R-:W-:Y:S01]  /*4bdb0*/  HMMA.1688.F32.TF32 R28, R216.reuse, R24, R212 ;  /* 0x00000018d81c723c */ /* 0x040fe200000810d4 */
[----:B------:R-:W-:Y:S01]  /*4bdc0*/  IMAD.MOV.U32 R62, RZ, RZ, R35 ;  /* 0x000000ffff3e7224 */ /* 0x000fe200078e0023 */
[----:B------:R-:W-:Y:S01]  /*4bdd0*/  MOV R58, R33 ;  /* 0x00000021003a7202 */ /* 0x000fe20000000f00 */
[----:B------:R-:W-:Y:S02]  /*4bde0*/  IMAD.MOV.U32 R59, RZ, RZ, R34 ;  /* 0x000000ffff3b7224 */ /* 0x000fe400078e0022 */
[----:B------:R-:W-:Y:S11]  /*4bdf0*/  IMAD.MOV.U32 R55, RZ, RZ, R32 ;  /* 0x000000ffff377224 */ /* 0x000ff600078e0020 */
[----:B------:R-:W-:Y:S08]  /*4be00*/  @!UPT UIADD3 URZ, URZ, URZ, URZ ;  /* 0x0000003f3f3ff290 */ /* 0x000ff0000fffe03f */
[----:B-1----:R-:W-:Y:S01]  /*4be10*/  IMAD.MOV.U32 R47, RZ, RZ, R28 ;  /* 0x000000ffff2f7224 */ /* 0x002fe200078e001c */
[----:B------:R-:W-:Y:S01]  /*4be20*/  MOV R11, R30 ;  /* 0x0000001e000b7202 */ /* 0x000fe20000000f00 */
[----:B------:R-:W-:Y:S02]  /*4be30*/  IMAD.MOV.U32 R22, RZ, RZ, R29 ;  /* 0x000000ffff167224 */ /* 0x000fe400078e001d */
[----:B------:R-:W-:Y:S02]  /*4be40*/  IMAD.MOV.U32 R10, RZ, RZ, R31 ;  /* 0x000000ffff0a7224 */ /* 0x000fe400078e001f */
[----:B------:R-:W-:Y:S01]  /*4be50*/  HMMA.1688.F32.TF32 R28, R216, R20, R236 ;  /* 0x00000014d81c723c */ /* 0x000fe200000810ec */
[----:B------:R-:W-:Y:S04]  /*4be60*/  STL [R1+0x2958], R62 ;  /* 0x0029583e01007387 */ /* 0x000fe80000100800 */
[----:B------:R-:W-:Y:S04]  /*4be70*/  STL [R1+0x2954], R59 ;  /* 0x0029543b01007387 */ /* 0x000fe80000100800 */
[----:B------:R-:W-:Y:S04]  /*4be80*/  STL [R1+0x2950], R58 ;  /* 0x0029503a01007387 */ /* 0x000fe80000100800 */
[----:B------:R1:W-:Y:S11]  /*4be90*/  STL [R1+0x294c], R55 ;  /* 0x00294c3701007387 */ /* 0x0003f60000100800 */
[----:B-1----:R-:W-:Y:S01]  /*4bea0*/  IMAD.MOV.U32 R55, RZ, RZ, R28 ;  /* 0x000000ffff377224 */ /* 0x002fe200078e001c */
[----:B------:R-:W-:Y:S01]  /*4beb0*/  MOV R54, R29 ;  /* 0x0000001d00367202 */ /* 0x000fe20000000f00 */
[----:B------:R-:W-:-:S02]  /*4bec0*/  IMAD.MOV.U32 R51, RZ, RZ, R30 ;  /* 0x000000ffff337224 */ /* 0x000fc400078e001e */
[----:B------:R-:W-:Y:S01]  /*4bed0*/  IMAD.MOV.U32 R50, RZ, RZ, R31 ;  /* 0x000000ffff327224 */ /* 0x000fe200078e001f */
[----:B------:R1:W-:Y:S01]  /*4bee0*/  STL [R1+0x295c], R63 ;  /* 0x00295c3f01007387 */ /* 0x0003e20000100800 */
[C---:B--2---:R-:W-:Y:S11]  /*4bef0*/  HMMA.1688.F32.TF32 R28, R216.reuse, R8, R248 ;  /* 0x00000008d81c723c */ /* 0x044ff600000810f8 */
[----:B------:R-:W-:Y:S11]  /*4bf00*/  @!UPT UIADD3 URZ, URZ, URZ, URZ ;  /* 0x0000003f3f3ff290 */ /* 0x000ff6000fffe03f */
[----:B------:R-:W-:Y:S02]  /*4bf10*/  @!UPT UIADD3 URZ, URZ, URZ, URZ ;  /* 0x0000003f3f3ff290 */ /* 0x000fe4000fffe03f */
[----:B-1----:R-:W-:Y:S01]  /*4bf20*/  MOV R63, R28 ;  /* 0x0000001c003f7202 */ /* 0x002fe20000000f00 */
[----:B------:R-:W-:Y:S01]  /*4bf30*/  IMAD.MOV.U32 R62, RZ, RZ, R29 ;  /* 0x000000ffff3e7224 */ /* 0x000fe200078e001d */
[----:B------:R-:W-:Y:S01]  /*4bf40*/  MOV R58, R31 ;  /* 0x0000001f003a7202 */ /* 0x000fe20000000f00 */
[----:B------:R-:W-:Y:S02]  /*4bf50*/  IMAD.MOV.U32 R59, RZ, RZ, R30 ;  /* 0x000000ffff3b7224 */ /* 0x000fe400078e001e */
[----:B------:R-:W-:Y:S01]  /*4bf60*/  HMMA.1688.F32.TF32 R28, R216, R12, R244 ;  /* 0x0000000cd81c723c */ /* 0x000fe200000810f4 */
[----:B------:R-:W2:Y:S04]  /*4bf70*/  LDL.LU R244, [R1+0x3a0] ;  /* 0x0003a00001f47983 */ /* 0x000ea80000300800 */
[----:B------:R-:W-:Y:S04]  /*4bf80*/  LDS R216, [R3+0x10100] ;  /* 0x0101000003d87984 */ /* 0x000fe80000000800 */
[----:B------:R-:W-:Y:S04]  /*4bf90*/  LDS R218, [R3+0x12100] ;  /* 0x0121000003da7984 */ /* 0x000fe80000000800 */
[----:B------:R-:W-:Y:S04]  /*4bfa0*/  LDS R217, [R240+0x10100] ;  /* 0x01010000f0d97984 */ /* 0x000fe80000000800 */
[----:B------:R-:W1:Y:S06]  /*4bfb0*/  LDS R219, [R240+0x12100] ;  /* 0x01210000f0db7984 */ /* 0x000e6c0000000800 */
        /* <DEDUP_REMOVED lines=85> */
[C---:B--2---:R-:W-:Y:S08]  /*4c510*/  HMMA.1688.F32.TF32 R36, R220.reuse, R56, R36 ;  /* 0x00000038dc24723c */ /* 0x044ff00000081024 */
[C---:B------:R-:W-:Y:S08]  /*4c520*/  HMMA.1688.F32.TF32 R40, R220.reuse, R60, R40 ;  /* 0x0000003cdc28723c */ /* 0x040ff00000081028 */
        /* <DEDUP_REMOVED lines=27> */
[C---:B--2---:R-:W-:Y:S07]  /*4c6e0*/  HMMA.1688.F32.TF32 R36, R220.reuse, R44, R112 ;  /* 0x0000002cdc24723c */ /* 0x044fee0000081070 */
[----:B------:R-:W-:Y:S04]  /*4c6f0*/  STL.64 [R1+0xda0], R68 ;  /* 0x000da04401007387 */ /* 0x000fe80000100a00 */
[----:B------:R-:W-:Y:S04]  /*4c700*/  STL.64 [R1+0xda8], R70 ;  /* 0x000da84601007387 */ /* 0x000fe80000100a00 */
[----:B------:R-:W-:Y:S04]  /*4c710*/  STL.64 [R1+0xd80], R40 ;  /* 0x000d802801007387 */ /* 0x000fe80000100a00 */
[----:B------:R-:W-:Y:S01]  /*4c720*/  STL.64 [R1+0xd88], R42 ;  /* 0x000d882a01007387 */ /* 0x000fe20000100a00 */
[----:B------:R-:W-:Y:S03]  /*4c730*/  HMMA.1688.F32.TF32 R32, R220, R20, R32 ;  /* 0x00000014dc20723c */ /* 0x000fe60000081020 */
[----:B------:R-:W-:Y:S01]  /*4c740*/  STL [R1+0xd60], R36 ;  /* 0x000d602401007387 */ /* 0x000fe20000100800 */
[----:B------:R-:W-:-:S02]  /*4c750*/  IMAD.MOV.U32 R14, RZ, RZ, R37 ;  /* 0x000000ffff0e7224 */ /* 0x000fc400078e0025 */
[----:B------:R-:W-:Y:S01]  /*4c760*/  IMAD.MOV.U32 R15, RZ, RZ, R38 ;  /* 0x000000ffff0f7224 */ /* 0x000fe200078e0026 */
[----:B------:R1:W-:Y:S02]  /*4c770*/  STL [R1+0xd6c], R39 ;  /* 0x000d6c2701007387 */ /* 0x0003e40000100800 */
[----:B-1----:R-:W-:Y:S02]  /*4c780*/  HMMA.1688.F32.TF32 R36, R220, R24, R108 ;  /* 0x00000018dc24723c */ /* 0x002fe4000008106c */
[----:B------:R1:W-:Y:S04]  /*4c790*/  STL [R1+0x28d4], R15 ;  /* 0x0028d40f01007387 */ /* 0x0003e80000100800 */
[----:B------:R2:W-:Y:S09]  /*4c7a0*/  STL [R1+0x28d0], R14 ;  /* 0x0028d00e01007387 */ /* 0x0005f20000100800 */
[----:B-1----:R-:W-:Y:S01]  /*4c7b0*/  MOV R15, R34 ;  /* 0x00000022000f7202 */ /* 0x002fe20000000f00 */
[----:B--2---:R-:W-:-:S07]  /*4c7c0*/  IMAD.MOV.U32 R14, RZ, RZ, R35 ;  /* 0x000000ffff0e7224 */ /* 0x004fce00078e0023 */
[----:B------:R-:W-:Y:S04]  /*4c7d0*/  STL.64 [R1+0xd40], R36 ;  /* 0x000d402401007387 */ /* 0x000fe80000100a00 */
[----:B------:R-:W-:Y:S04]  /*4c7e0*/  STL.64 [R1+0xd48], R38 ;  /* 0x000d482601007387 */ /* 0x000fe80000100a00 */
[----:B------:R3:W-:Y:S02]  /*4c7f0*/  STL.64 [R1+0xd20], R32 ;  /* 0x000d202001007387 */ /* 0x0007e40000100a00 */
[C---:B---3--:R-:W-:Y:S08]  /*4c800*/  HMMA.1688.F32.TF32 R32, R220.reuse, R8, R28 ;  /* 0x00000008dc20723c */ /* 0x048ff0000008101c */
[----:B------:R-:W-:Y:S01]  /*4c810*/  HMMA.1688.F32.TF32 R28, R220, R12, R232 ;  /* 0x0000000cdc1c723c */ /* 0x000fe200000810e8 */
[----:B------:R-:W-:Y:S04]  /*4c820*/  LDS R220, [R3+0x10180] ;  /* 0x0101800003dc7984 */ /* 0x000fe80000000800 */
[----:B------:R-:W-:Y:S03]  /*4c830*/  LDS R222, [R3+0x12180] ;  /* 0x0121800003de7984 */ /* 0x000fe60000000800 */
[C---:B------:R-:W-:Y:S01]  /*4c840*/  HMMA.1688.F32.TF32 R36, R216.reuse, R16, R236 ;  /* 0x00000010d824723c */ /* 0x040fe200000810ec */
[----:B------:R-:W-:Y:S04]  /*4c850*/  LDS R221, [R240+0x10180] ;  /* 0x01018000f0dd7984 */ /* 0x000fe80000000800 */
[----:B------:R-:W1:Y:S04]  /*4c860*/  LDS R223, [R240+0x12180] ;  /* 0x01218000f0df7984 */ /* 0x000e680000000800 */
[----:B------:R-:W-:Y:S04]  /*4c870*/  STL.64 [R1+0xd00], R32 ;  /* 0x000d002001007387 */ /* 0x000fe80000100a00 */
[----:B------:R2:W-:Y:S04]  /*4c880*/  STL.64 [R1+0xd08], R34 ;  /* 0x000d082201007387 */ /* 0x0005e80000100a00 */
[----:B------:R-:W-:Y:S04]  /*4c890*/  STL.64 [R1+0xca0], R28 ;  /* 0x000ca01c01007387 */ /* 0x000fe80000100a00 */
[----:B------:R4:W-:Y:S01]  /*4c8a0*/  STL.64 [R1+0xca8], R30 ;  /* 0x000ca81e01007387 */ /* 0x0009e20000100a00 */
[C---:B--2---:R-:W-:Y:S08]  /*4c8b0*/  HMMA.1688.F32.TF32 R32, R216.reuse, R140, R228 ;  /* 0x0000008cd820723c */ /* 0x044ff000000810e4 */
[C---:B----4-:R-:W-:Y:S11]  /*4c8c0*/  HMMA.1688.F32.TF32 R28, R216.reuse, R136, R212 ;  /* 0x00000088d81c723c */ /* 0x050ff600000810d4 */
[----:B------:R-:W-:Y:S04]  /*4c8d0*/  @!UPT UIADD3 URZ, URZ, URZ, URZ ;  /* 0x0000003f3f3ff290 */ /* 0x000fe8000fffe03f */
        /* <DEDUP_REMOVED lines=124> */
[C---:B------:R-:W-:Y:S11]  /*4d0a0*/  HMMA.1688.F32.TF32 R104, R216.reuse, R60, R104 ;  /* 0x0000003cd868723c */ /* 0x040ff60000081068 */
[----:B------:R-:W-:Y:S04]  /*4d0b0*/  @!UPT UIADD3 URZ, URZ, URZ, URZ ;  /* 0x0000003f3f3ff290 */ /* 0x000fe8000fffe03f */
[----:B------:R-:W-:Y:S04]  /*4d0c0*/  STL.64 [R1+0xb80], R192 ;  /* 0x000b80c001007387 */ /* 0x000fe80000100a00 */
[----:B------:R2:W-:Y:S04]  /*4d0d0*/  STL.64 [R1+0xb88], R194 ;  /* 0x000b88c201007387 */ /* 0x0005e80000100a00 */
[----:B--2---:R-:W2:Y:S04]  /*4d0e0*/  LDL.LU.64 R194, [R1+0x2ba0] ;  /* 0x002ba00001c27983 */ /* 0x004ea80000300a00 */
[----:B------:R-:W2:Y:S04]  /*4d0f0*/  LDL.LU.64 R192, [R1+0x2b98] ;  /* 0x002b980001c07983 */ /* 0x000ea80000300a00 */
[----:B------:R-:W-:Y:S04]  /*4d100*/  STL.64 [R1+0xae0], R188 ;  /* 0x000ae0bc01007387 */ /* 0x000fe80000100a00 */
[----:B------:R3:W-:Y:S04]  /*4d110*/  STL.64 [R1+0xae8], R190 ;  /* 0x000ae8be01007387 */ /* 0x0007e80000100a00 */
[----:B---3--:R-:W3:Y:S04]  /*4d120*/  LDL.LU.64 R190, [R1+0x2b90] ;  /* 0x002b900001be7983 */ /* 0x008ee80000300a00 */
[----:B------:R-:W3:Y:S04]  /*4d130*/  LDL.LU.64 R188, [R1+0x2b88] ;  /* 0x002b880001bc7983 */ /* 0x000ee80000300a00 */
[----:B------:R-:W-:Y:S04]  /*4d140*/  STL.64 [R1+0xab0], R104 ;  /* 0x000ab06801007387 */ /* 0x000fe80000100a00 */
[----:B------:R4:W-:Y:S04]  /*4d150*/  STL.64 [R1+0xab8], R106 ;  /* 0x000ab86a01007387 */ /* 0x0009e80000100a00 */
[----:B----4-:R-:W4:Y:S04]  /*4d160*/  LDL.LU.64 R106, [R1+0x2b80] ;  /* 0x002b8000016a7983 */ /* 0x010f280000300a00 */
[----:B------:R-:W4:Y:S04]  /*4d170*/  LDL.LU.64 R104, [R1+0x2b78] ;  /* 0x002b780001687983 */ /* 0x000f280000300a00 */
[----:B------:R-:W-:Y:S04]  /*4d180*/  STL.64 [R1+0xa80], R100 ;  /* 0x000a806401007387 */ /* 0x000fe80000100a00 */
[----:B------:R1:W-:Y:S04]  /*4d190*/  STL.64 [R1+0xa88], R102 ;  /* 0x000a886601007387 */ /* 0x0003e80000100a00 */
[----:B-1----:R-:W2:Y:S04]  /*4d1a0*/  LDL.LU.64 R102, [R1+0x2b70] ;  /* 0x002b700001667983 */ /* 0x002ea80000300a00 */
[----:B------:R-:W2:Y:S04]  /*4d1b0*/  LDL.LU.64 R100, [R1+0x2b68] ;  /* 0x002b680001647983 */ /* 0x000ea80000300a00 */
[----:B------:R-:W-:Y:S04]  /*4d1c0*/  STL.64 [R1+0xa50], R244 ;  /* 0x000a50f401007387 */ /* 0x000fe80000100a00 */
[----:B------:R1:W-:Y:S04]  /*4d1d0*/  STL.64 [R1+0xa58], R246 ;  /* 0x000a58f601007387 */ /* 0x0003e80000100a00 */
[----:B-1----:R-:W2:Y:S04]  /*4d1e0*/  LDL.LU.64 R246, [R1+0x2b60] ;  /* 0x002b600001f67983 */ /* 0x002ea80000300a00 */
[----:B------:R-:W3:Y:S01]  /*4d1f0*/  LDL.LU.64 R244, [R1+0x2b58] ;  /* 0x002b580001f47983 */ /* 0x000ee20000300a00 */
[C---:B------:R-:W-:Y:S08]  /*4d200*/  HMMA.1688.F32.TF32 R224, R216.reuse, R48, R224 ;  /* 0x00000030d8e0723c */ /* 0x040ff000000810e0 */
[C---:B------:R-:W-:Y:S08]  /*4d210*/  HMMA.1688.F32.TF32 R96, R216.reuse, R44, R96 ;  /* 0x0000002cd860723c */ /* 0x040ff00000081060 */
[C---:B------:R-:W-:Y:S08]  /*4d220*/  HMMA.1688.F32.TF32 R92, R216.reuse, R24, R92 ;  /* 0x00000018d85c723c */ /* 0x040ff0000008105c */
[C---:B------:R-:W-:Y:S08]  /*4d230*/  HMMA.1688.F32.TF32 R88, R216.reuse, R20, R88 ;  /* 0x00000014d858723c */ /* 0x040ff00000081058 */
[C---:B------:R-:W-:Y:S08]  /*4d240*/  HMMA.1688.F32.TF32 R84, R216.reuse, R8, R84 ;  /* 0x00000008d854723c */ /* 0x040ff00000081054 */
[----:B------:R-:W-:Y:S08]  /*4d250*/  HMMA.1688.F32.TF32 R80, R216, R12, R80 ;  /* 0x0000000cd850723c */ /* 0x000ff00000081050 */
        /* <DEDUP_REMOVED lines=28> */
[C---:B------:R-:W-:Y:S02]  /*4d420*/  HMMA.1688.F32.TF32 R40, R220.reuse, R64, R116 ;  /* 0x00000040dc28723c */ /* 0x040fe40000081074 */
[----:B------:R-:W-:Y:S04]  /*4d430*/  LDS R216, [R3+0x10200] ;  /* 0x0102000003d87984 */ /* 0x000fe80000000800 */
[----:B------:R-:W-:Y:S02]  /*4d440*/  LDS R218, [R3+0x12200] ;  /* 0x0122000003da7984 */ /* 0x000fe40000000800 */
[C---:B-1----:R-:W-:Y:S02]  /*4d450*/  HMMA.1688.F32.TF32 R36, R220.reuse, R60, R112 ;  /* 0x0000003cdc24723c */ /* 0x042fe40000081070 */
[----:B------:R-:W-:Y:S04]  /*4d460*/  LDS R217, [R240+0x10200] ;  /* 0x01020000f0d97984 */ /* 0x000fe80000000800 */
[----:B------:R-:W1:Y:S04]  /*4d470*/  LDS R219, [R240+0x12200] ;  /* 0x01220000f0db7984 */ /* 0x000e680000000800 */
        /* <DEDUP_REMOVED lines=8> */
[C---:B-1----:R-:W-:Y:S08]  /*4d500*/  HMMA.1688.F32.TF32 R36, R220.reuse, R48, R28 ;  /* 0x00000030dc24723c */ /* 0x042ff0000008101c */
        /* <DEDUP_REMOVED lines=13> */
[C---:B----4-:R-:W-:Y:S08]  /*4d5e0*/  HMMA.1688.F32.TF32 R32, R220.reuse, R8, R236 ;  /* 0x00000008dc20723c */ /* 0x050ff000000810ec */
[----:B-1----:R-:W-:Y:S01]  /*4d5f0*/  HMMA.1688.F32.TF32 R28, R220, R12, R248 ;  /* 0x0000000cdc1c723c */ /* 0x002fe200000810f8 */
[----:B------:R-:W-:Y:S04]  /*4d600*/  LDS R220, [R3+0x10280] ;  /* 0x0102800003dc7984 */ /* 0x000fe80000000800 */
[----:B------:R-:W-:Y:S04]  /*4d610*/  LDS R222, [R3+0x12280] ;  /* 0x0122800003de7984 */ /* 0x000fe80000000800 */
[----:B------:R1:W-:Y:S04]  /*4d620*/  STL.64 [R1+0x790], R36 ;  /* 0x0007902401007387 */ /* 0x0003e80000100a00 */
[----:B------:R4:W-:Y:S04]  /*4d630*/  STL.64 [R1+0x798], R38 ;  /* 0x0007982601007387 */ /* 0x0009e80000100a00 */
[----:B------:R-:W-:Y:S04]  /*4d640*/  STL.64 [R1+0x780], R32 ;  /* 0x0007802001007387 */ /* 0x000fe80000100a00 */
[----:B------:R-:W-:Y:S01]  /*4d650*/  STL.64 [R1+0x788], R34 ;  /* 0x0007882201007387 */ /* 0x000fe20000100a00 */
[----:B--2---:R-:W-:Y:S01]  /*4d660*/  MOV R225, R247 ;  /* 0x000000f700e17202 */ /* 0x004fe20000000f00 */
[----:B---3--:R-:W-:-:S02]  /*4d670*/  IMAD.MOV.U32 R224, RZ, RZ, R245 ;  /* 0x000000ffffe07224 */ /* 0x008fc400078e00f5 */
[----:B------:R-:W-:Y:S01]  /*4d680*/  LDS R221, [R240+0x10280] ;  /* 0x01028000f0dd7984 */ /* 0x000fe20000000800 */
[----:B------:R-:W-:-:S03]  /*4d690*/  IMAD.MOV.U32 R226, RZ, RZ, R244 ;  /* 0x000000ffffe27224 */ /* 0x000fc600078e00f4 */
[----:B------:R-:W2:Y:S01]  /*4d6a0*/  LDL.LU R245, [R1+0x2b54] ;  /* 0x002b540001f57983 */ /* 0x000ea20000300800 */
[----:B------:R-:W-:-:S03]  /*4d6b0*/  IMAD.MOV.U32 R227, RZ, RZ, R246 ;  /* 0x000000ffffe37224 */ /* 0x000fc600078e00f6 */
[----:B------:R3:W-:Y:S04]  /*4d6c0*/  STL.64 [R1+0x770], R28 ;  /* 0x0007701c01007387 */ /* 0x0007e80000100a00 */
        /* <DEDUP_REMOVED lines=8> */
[----:B------:R-:W1:Y:S01]  /*4d750*/  LDS R223, [R240+0x12280] ;  /* 0x01228000f0df7984 */ /* 0x000e620000000800 */
[----:B--2---:R-:W-:Y:S01]  /*4d760*/  MOV R239, R245 ;  /* 0x000000f500ef7202 */ /* 0x004fe20000000f00 */
[----:B---3--:R-:W-:Y:S01]  /*4d770*/  IMAD.MOV.U32 R238, RZ, RZ, R247 ;  /* 0x000000ffffee7224 */ /* 0x008fe200078e00f7 */
[----:B----4-:R-:W-:-:S02]  /*4d780*/  MOV R236, R244 ;  /* 0x000000f400ec7202 */ /* 0x010fc40000000f00 */
[----:B------:R-:W2:Y:S01]  /*4d790*/  LDL.LU R244, [R1+0x2b44] ;  /* 0x002b440001f47983 */ /* 0x000ea20000300800 */
[----:B------:R-:W-:-:S03]  /*4d7a0*/  IMAD.MOV.U32 R237, RZ, RZ, R246 ;  /* 0x000000ffffed7224 */ /* 0x000fc600078e00f6 */
        /* <DEDUP_REMOVED lines=63> */
[----:B--2---:R-:W-:-:S03]  /*4dba0*/  IMAD.MOV.U32 R231, RZ, RZ, R244 ;  /* 0x000000ffffe77224 */ /* 0x004fc600078e00f4 */
[----:B------:R-:W2:Y:S01]  /*4dbb0*/  LDL.LU R244, [R1+0x90] ;  /* 0x0000900001f47983 */ /* 0x000ea20000300800 */
[----:B---3--:R-:W-:Y:S02]  /*4dbc0*/  IMAD.MOV.U32 R229, RZ, RZ, R246 ;  /* 0x000000ffffe57224 */ /* 0x008fe400078e00f6 */
[----:B----4-:R-:W-:Y:S01]  /*4dbd0*/  IMAD.MOV.U32 R228, RZ, RZ, R247 ;  /* 0x000000ffffe47224 */ /* 0x010fe200078e00f7 */
[----:B------:R-:W-:Y:S02]  /*4dbe0*/  MOV R230, R245 ;  /* 0x000000f500e67202 */ /* 0x000fe40000000f00 */
        /* <DEDUP_REMOVED lines=15> */
[C---:B------:R-:W-:Y:S08]  /*4dce0*/  HMMA.1688.F32.TF32 R112, R216.reuse, R24, R112 ;  /* 0x00000018d870723c */ /* 0x040ff00000081070 */
        /* <DEDUP_REMOVED lines=9> */
[C---:B------:R-:W-:Y:S11]  /*4dd80*/  HMMA.1688.F32.TF32 R88, R216.reuse, R16, R88 ;  /* 0x00000010d858723c */ /* 0x040ff60000081058 */
[----:B------:R-:W-:Y:S04]  /*4dd90*/  @!UPT UIADD3 URZ, URZ, URZ, URZ ;  /* 0x0000003f3f3ff290 */ /* 0x000fe8000fffe03f */
[----:B------:R-:W-:Y:S04]  /*4dda0*/  STL.64 [R1+0x760], R96 ;  /* 0x0007606001007387 */ /* 0x000fe80000100a00 */
[----:B------:R1:W-:Y:S01]  /*4ddb0*/  STL.64 [R1+0x768], R98 ;  /* 0x0007686201007387 */ /* 0x0003e20000100a00 */
[C---:B------:R-:W-:Y:S03]  /*4ddc0*/  HMMA.1688.F32.TF32 R72, R216.reuse, R64, R72 ;  /* 0x00000040d848723c */ /* 0x040fe60000081048 */
[----:B-1----:R-:W3:Y:S04]  /*4ddd0*/  LDL.LU.64 R98, [R1+0x2b30] ;  /* 0x002b300001627983 */ /* 0x002ee80000300a00 */
[----:B------:R-:W3:Y:S04]  /*4dde0*/  LDL.LU.64 R96, [R1+0x2b28] ;  /* 0x002b280001607983 */ /* 0x000ee80000300a00 */
[----:B------:R-:W-:Y:S04]  /*4ddf0*/  STL.64 [R1+0x750], R92 ;  /* 0x0007505c01007387 */ /* 0x000fe80000100a00 */
[----:B------:R1:W-:Y:S01]  /*4de00*/  STL.64 [R1+0x758], R94 ;  /* 0x0007585e01007387 */ /* 0x0003e20000100a00 */
[C---:B------:R-:W-:Y:S03]  /*4de10*/  HMMA.1688.F32.TF32 R120, R216.reuse, R48, R120 ;  /* 0x00000030d878723c */ /* 0x040fe60000081078 */
        /* <DEDUP_REMOVED lines=16> */
[----:B------:R1:W-:Y:S01]  /*4df20*/  STL.64 [R1+0x718], R78 ;  /* 0x0007184e01007387 */ /* 0x0003e20000100a00 */
[----:B--2---:R-:W-:Y:S03]  /*4df30*/  HMMA.1688.F32.TF32 R244, R216, R8, R244 ;  /* 0x00000008d8f4723c */ /* 0x004fe600000810f4 */
        /* <DEDUP_REMOVED lines=37> */
[----:B------:R-:W2:Y:S01]  /*4e190*/  LDL.LU.64 R244, [R1+0x2a48] ;  /* 0x002a480001f47983 */ /* 0x000ea20000300a00 */
[C---:B----4-:R-:W-:Y:S08]  /*4e1a0*/  HMMA.1688.F32.TF32 R32, R220.reuse, R140, R32 ;  /* 0x0000008cdc20723c */ /* 0x050ff00000081020 */
[C---:B---3--:R-:W-:Y:S08]  /*4e1b0*/  HMMA.1688.F32.TF32 R28, R220.reuse, R136, R28 ;  /* 0x00000088dc1c723c */ /* 0x048ff0000008101c */
[C---:B------:R-:W-:Y:S08]  /*4e1c0*/  HMMA.1688.F32.TF32 R232, R220.reuse, R16, R232 ;  /* 0x00000010dce8723c */ /* 0x040ff000000810e8 */
[C---:B------:R-:W-:Y:S08]  /*4e1d0*/  HMMA.1688.F32.TF32 R228, R220.reuse, R4, R228 ;  /* 0x00000004dce4723c */ /* 0x040ff000000810e4 */
[C---:B------:R-:W-:Y:S08]  /*4e1e0*/  HMMA.1688.F32.TF32 R212, R220.reuse, R132, R212 ;  /* 0x00000084dcd4723c */ /* 0x040ff000000810d4 */
[C---:B------:R-:W-:Y:S08]  /*4e1f0*/  HMMA.1688.F32.TF32 R236, R220.reuse, R128, R236 ;  /* 0x00000080dcec723c */ /* 0x040ff000000810ec */
[----:B------:R-:W-:Y:S08]  /*4e200*/  HMMA.1688.F32.TF32 R248, R220, R64, R248 ;  /* 0x00000040dcf8723c */ /* 0x000ff000000810f8 */
[----:B--2---:R-:W-:Y:S01]  /*4e210*/  HMMA.1688.F32.TF32 R216, R216, R12, R244 ;  /* 0x0000000cd8d8723c */ /* 0x004fe200000810f4 */
[----:B------:R-:W2:Y:S11]  /*4e220*/  LDL.LU R244, [R1+0x10] ;  /* 0x0000100001f47983 */ /* 0x000eb60000300800 */
[----:B------:R-:W-:Y:S11]  /*4e230*/  @!UPT UIADD3 URZ, URZ, URZ, URZ ;  /* 0x0000003f3f3ff290 */ /* 0x000ff6000fffe03f */
[----:B------:R-:W-:Y:S04]  /*4e240*/  STL.64 [R1+0x670], R216 ;  /* 0x000670d801007387 */ /* 0x000fe80000100a00 */
[----:B------:R-:W-:Y:S04]  /*4e250*/  STL.64 [R1+0x678], R218 ;  /* 0x000678da01007387 */ /* 0x000fe80000100a00 */
[----:B------:R-:W2:Y:S04]  /*4e260*/  LDL.LU R245, [R1+0x14] ;  /* 0x0000140001f57983 */ /* 0x000ea80000300800 */
[----:B------:R-:W2:Y:S04]  /*4e270*/  LDL.LU R246, [R1+0x18] ;  /* 0x0000180001f67983 */ /* 0x000ea80000300800 */
[----:B------:R-:W2:Y:S04]  /*4e280*/  LDL.LU R247, [R1+0x1c] ;  /* 0x00001c0001f77983 */ /* 0x000ea80000300800 */
[----:B------:R-:W-:Y:S04]  /*4e290*/  STL.64 [R1+0x660], R32 ;  /* 0x0006602001007387 */ /* 0x000fe80000100a00 */
[----:B------:R1:W-:Y:S01]  /*4e2a0*/  STL.64 [R1+0x668], R34 ;  /* 0x0006682201007387 */ /* 0x0003e20000100a00 */
[C---:B------:R-:W-:Y:S03]  /*4e2b0*/  HMMA.1688.F32.TF32 R224, R220.reuse, R56, R224 ;  /* 0x00000038dce0723c */ /* 0x040fe600000810e0 */
[----:B------:R-:W-:Y:S04]  /*4e2c0*/  LDS R216, [R3+0x10300] ;  /* 0x0103000003d87984 */ /* 0x000fe80000000800 */
[----:B------:R-:W-:Y:S04]  /*4e2d0*/  LDS R218, [R3+0x12300] ;  /* 0x0123000003da7984 */ /* 0x000fe80000000800 */
[----:B-1----:R-:W3:Y:S04]  /*4e2e0*/  LDL.LU.64 R34, [R1+0x2a40] ;  /* 0x002a400001227983 */ /* 0x002ee80000300a00 */
[----:B------:R-:W3:Y:S04]  /*4e2f0*/  LDL.LU.64 R32, [R1+0x2a38] ;  /* 0x002a380001207983 */ /* 0x000ee80000300a00 */
[----:B------:R-:W-:Y:S04]  /*4e300*/  STL.64 [R1+0x650], R28 ;  /* 0x0006501c01007387 */ /* 0x000fe80000100a00 */
[----:B------:R1:W-:Y:S04]  /*4e310*/  STL.64 [R1+0x658], R30 ;  /* 0x0006581e01007387 */ /* 0x0003e80000100a00 */
[----:B------:R-:W-:Y:S04]  /*4e320*/  LDS R217, [R240+0x10300] ;  /* 0x01030000f0d97984 */ /* 0x000fe80000000800 */
[----:B------:R-:W4:Y:S04]  /*4e330*/  LDS R219, [R240+0x12300] ;  /* 0x01230000f0db7984 */ /* 0x000f280000000800 */
        /* <DEDUP_REMOVED lines=21> */
[----:B------:R-:W4:Y:S01]  /*4e490*/  LDL.LU.64 R248, [R1+0x29d8] ;  /* 0x0029d80001f87983 */ /* 0x000f220000300a00 */
[C---:B--2---:R-:W-:Y:S11]  /*4e4a0*/  HMMA.1688.F32.TF32 R244, R220.reuse, R60, R244 ;  /* 0x0000003cdcf4723c */ /* 0x044ff600000810f4 */
[----:B------:R-:W-:Y:S11]  /*4e4b0*/  @!UPT UIADD3 URZ, URZ, URZ, URZ ;  /* 0x0000003f3f3ff290 */ /* 0x000ff6000fffe03f */
[----:B------:R-:W-:Y:S01]  /*4e4c0*/  @!UPT UIADD3 URZ, URZ, URZ, URZ ;  /* 0x0000003f3f3ff290 */ /* 0x000fe2000fffe03f */
[----:B------:R-:W-:Y:S04]  /*4e4d0*/  STL.64 [R1+0x5f0], R244 ;  /* 0x0005f0f401007387 */ /* 0x000fe80000100a00 */
[----:B------:R-:W-:Y:S04]  /*4e4e0*/  STL.64 [R1+0x5f8], R246 ;  /* 0x0005f8f601007387 */ /* 0x000fe80000100a00 */
[----:B------:R-:W-:Y:S04]  /*4e4f0*/  STL.64 [R1+0x5e0], R224 ;  /* 0x0005e0e001007387 */ /* 0x000fe80000100a00 */
[----:B------:R1:W-:Y:S01]  /*4e500*/  STL.64 [R1+0x5e8], R226 ;  /* 0x0005e8e201007387 */ /* 0x0003e20000100a00 */
[C---:B---3--:R-:W-:Y:S08]  /*4e510*/  HMMA.1688.F32.TF32 R32, R220.reuse, R12, R32 ;  /* 0x0000000cdc20723c */ /* 0x048ff00000081020 */
[C---:B----4-:R-:W-:Y:S08]  /*4e520*/  HMMA.1688.F32.TF32 R228, R220.reuse, R24, R228 ;  /* 0x00000018dce4723c */ /* 0x050ff000000810e4 */
[C---:B------:R-:W-:Y:S08]  /*4e530*/  HMMA.1688.F32.TF32 R212, R220.reuse, R44, R212 ;  /* 0x0000002cdcd4723c */ /* 0x040ff000000810d4 */
[C---:B-1----:R-:W-:Y:S01]  /*4e540*/  HMMA.1688.F32.TF32 R224, R220.reuse, R48, R236 ;  /* 0x00000030dce0723c */ /* 0x042fe200000810ec */
[----:B------:R-:W-:Y:S04]  /*4e550*/  LDS R236, [R3+0x10400] ;  /* 0x0104000003ec7984 */ /* 0x000fe80000000800 */
[----:B------:R-:W-:Y:S04]  /*4e560*/  LDS R238, [R3+0x12400] ;  /* 0x0124000003ee7984 */ /* 0x000fe80000000800 */
[----:B------:R-:W-:Y:S04]  /*4e570*/  LDS R237, [R240+0x10400] ;  /* 0x01040000f0ed7984 */ /* 0x000fe80000000800 */
[----:B------:R-:W-:Y:S01]  /*4e580*/  LDS R239, [R240+0x12400] ;  /* 0x01240000f0ef7984 */ /* 0x000fe20000000800 */
[C---:B------:R-:W-:Y:S11]  /*4e590*/  HMMA.1688.F32.TF32 R244, R220.reuse, R52, R248 ;  /* 0x00000034dcf4723c */ /* 0x040ff600000810f8 */
[----:B------:R-:W-:Y:S11]  /*4e5a0*/  @!UPT UIADD3 URZ, URZ, URZ, URZ ;  /* 0x0000003f3f3ff290 */ /* 0x000ff6000fffe03f */
[----:B------:R-:W-:Y:S01]  /*4e5b0*/  @!UPT UIADD3 URZ, URZ, URZ, URZ ;  /* 0x0000003f3f3ff290 */ /* 0x000fe2000fffe03f */
[----:B------:R-:W-:Y:S04]  /*4e5c0*/  STL.64 [R1+0x5d0], R244 ;  /* 0x0005d0f401007387 */ /* 0x000fe80000100a00 */
[----:B------:R-:W-:Y:S04]  /*4e5d0*/  STL.64 [R1+0x5d8], R246 ;  /* 0x0005d8f601007387 */ /* 0x000fe80000100a00 */
[----:B------:R-:W-:Y:S04]  /*4e5e0*/  STL.64 [R1+0x5c0], R224 ;  /* 0x0005c0e001007387 */ /* 0x000fe80000100a00 */
[----:B------:R1:W-:Y:S04]  /*4e5f0*/  STL.64 [R1+0x5c8], R226 ;  /* 0x0005c8e201007387 */ /* 0x0003e80000100a00 */
[----:B------:R-:W-:Y:S04]  /*4e600*/  STL.64 [R1+0x5b0], R212 ;  /* 0x0005b0d401007387 */ /* 0x000fe80000100a00 */
[----:B------:R2:W-:Y:S01]  /*4e610*/  STL.64 [R1+0x5b8], R214 ;  /* 0x0005b8d601007387 */ /* 0x0005e20000100a00 */
[C---:B-1----:R-:W-:Y:S08]  /*4e620*/  HMMA.1688.F32.TF32 R224, R220.reuse, R20, R232 ;  /* 0x00000014dce0723c */ /* 0x042ff000000810e8 */
[----:B--2---:R-:W-:Y:S01]  /*4e630*/  HMMA.1688.F32.TF32 R212, R220, R8, R28 ;  /* 0x00000008dcd4723c */ /* 0x004fe2000008101c */
[----:B------:R-:W-:Y:S04]  /*4e640*/  STL.64 [R1+0x5a0], R228 ;  /* 0x0005a0e401007387 */ /* 0x000fe80000100a00 */
[----:B------:R-:W-:Y:S04]  /*4e650*/  STL.64 [R1+0x5a8], R230 ;  /* 0x0005a8e601007387 */ /* 0x000fe80000100a00 */
[----:B------:R-:W-:Y:S04]  /*4e660*/  LDS R28, [R3+0x10380] ;  /* 0x01038000031c7984 */ /* 0x000fe80000000800 */
[----:B------:R-:W-:Y:S04]  /*4e670*/  LDS R30, [R3+0x12380] ;  /* 0x01238000031e7984 */ /* 0x000fe80000000800 */
        /* <DEDUP_REMOVED lines=8> */
[C---:B-1----:R-:W-:Y:S08]  /*4e700*/  HMMA.1688.F32.TF32 R32, R216.reuse, R140, R108 ;  /* 0x0000008cd820723c */ /* 0x042ff0000008106c */
        /* <DEDUP_REMOVED lines=10> */
[----:B------:R-:W-:Y:S01]  /*4e7b0*/  STL.64 [R1+0x530], R32 ;  /* 0x0005302001007387 */ /* 0x000fe20000100a00 */
[C---:B------:R-:W-:Y:S03]  /*4e7c0*/  HMMA.1688.F32.TF32 R36, R216.reuse, R128, R40 ;  /* 0x00000080d824723c */ /* 0x040fe60000081028 */
[----:B------:R1:W-:Y:S05]  /*4e7d0*/  STL.64 [R1+0x538], R34 ;  /* 0x0005382201007387 */ /* 0x0003ea0000100a00 */
[C---:B-1----:R-:W-:Y:S06]  /*4e7e0*/  HMMA.1688.F32.TF32 R32, R216.reuse, R64, R68 ;  /* 0x00000040d820723c */ /* 0x042fec0000081044 */
[----:B------:R-:W-:Y:S04]  /*4e7f0*/  STL.64 [R1+0x520], R108 ;  /* 0x0005206c01007387 */ /* 0x000fe80000100a00 */
[----:B------:R-:W-:Y:S01]  /*4e800*/  STL.64 [R1+0x528], R110 ;  /* 0x0005286e01007387 */ /* 0x000fe20000100a00 */
[C---:B------:R-:W-:Y:S04]  /*4e810*/  HMMA.1688.F32.TF32 R40, R216.reuse, R60, R72 ;  /* 0x0000003cd828723c */ /* 0x040fe80000081048 */
[----:B------:R-:W-:Y:S04]  /*4e820*/  STL.64 [R1+0x510], R36 ;  /* 0x0005102401007387 */ /* 0x000fe80000100a00 */
[----:B------:R1:W-:Y:S04]  /*4e830*/  STL.64 [R1+0x518], R38 ;  /* 0x0005182601007387 */ /* 0x0003e80000100a00 */
[----:B------:R-:W-:Y:S01]  /*4e840*/  STL.64 [R1+0x500], R32 ;  /* 0x0005002001007387 */ /* 0x000fe20000100a00 */
[----:B-1----:R-:W-:Y:S03]  /*4e850*/  HMMA.1688.F32.TF32 R36, R216, R56, R76 ;  /* 0x00000038d824723c */ /* 0x002fe6000008104c */
[----:B------:R1:W-:Y:S01]  /*4e860*/  STL.64 [R1+0x508], R34 ;  /* 0x0005082201007387 */ /* 0x0003e20000100a00 */
[----:B------:R-:W-:Y:S01]  /*4e870*/  IMAD.MOV.U32 R212, RZ, RZ, R211 ;  /* 0x000000ffffd47224 */ /* 0x000fe200078e00d3 */
[----:B------:R-:W-:Y:S01]  /*4e880*/  MOV R213, R208 ;  /* 0x000000d000d57202 */ /* 0x000fe20000000f00 */
[----:B------:R-:W-:Y:S01]  /*4e890*/  IMAD.MOV.U32 R214, RZ, RZ, R209 ;  /* 0x000000ffffd67224 */ /* 0x000fe200078e00d1 */
[----:B------:R-:W-:Y:S01]  /*4e8a0*/  MOV R220, R205 ;  /* 0x000000cd00dc7202 */ /* 0x000fe20000000f00 */
[----:B------:R-:W-:-:S02]  /*4e8b0*/  IMAD.MOV.U32 R215, RZ, RZ, R206 ;  /* 0x000000ffffd77224 */ /* 0x000fc400078e00ce */
[----:B------:R-:W-:Y:S01]  /*4e8c0*/  IMAD.MOV.U32 R221, RZ, RZ, R204 ;  /* 0x000000ffffdd7224 */ /* 0x000fe200078e00cc */
[----:B------:R-:W-:Y:S01]  /*4e8d0*/  MOV R223, R210 ;  /* 0x000000d200df7202 */ /* 0x000fe20000000f00 */
[----:B------:R-:W-:Y:S01]  /*4e8e0*/  IMAD.MOV.U32 R232, RZ, RZ, R207 ;  /* 0x000000ffffe87224 */ /* 0x000fe200078e00cf */
[----:B------:R-:W-:Y:S01]  /*4e8f0*/  LDS R76, [R3+0x10580] ;  /* 0x01058000034c7984 */ /* 0x000fe20000000800 */
[C---:B-1----:R-:W-:Y:S03]  /*4e900*/  HMMA.1688.F32.TF32 R32, R216.reuse, R52, R80 ;  /* 0x00000034d820723c */ /* 0x042fe60000081050 */
[----:B------:R-:W-:Y:S04]  /*4e910*/  STL.64 [R1+0x4f0], R40 ;  /* 0x0004f02801007387 */ /* 0x000fe80000100a00 */
[----:B------:R1:W-:Y:S04]  /*4e920*/  STL.64 [R1+0x4f8], R42 ;  /* 0x0004f82a01007387 */ /* 0x0003e80000100a00 */
[----:B------:R-:W-:Y:S04]  /*4e930*/  STL.64 [R1+0x4e0], R36 ;  /* 0x0004e02401007387 */ /* 0x000fe80000100a00 */
[----:B------:R3:W-:Y:S01]  /*4e940*/  STL.64 [R1+0x4e8], R38 ;  /* 0x0004e82601007387 */ /* 0x0007e20000100a00 */
[C---:B-1----:R-:W-:Y:S03]  /*4e950*/  HMMA.1688.F32.TF32 R40, R216.reuse, R48, R84 ;  /* 0x00000030d828723c */ /* 0x042fe60000081054 */
[----:B------:R-:W-:Y:S04]  /*4e960*/  LDS R78, [R3+0x12580] ;  /* 0x01258000034e7984 */ /* 0x000fe80000000800 */
[----:B------:R-:W-:Y:S01]  /*4e970*/  STL.64 [R1+0x4d0], R32 ;  /* 0x0004d02001007387 */ /* 0x000fe20000100a00 */
[C---:B---3--:R-:W-:Y:S03]  /*4e980*/  HMMA.1688.F32.TF32 R36, R216.reuse, R44, R88 ;  /* 0x0000002cd824723c */ /* 0x048fe60000081058 */
[----:B------:R1:W-:Y:S04]  /*4e990*/  STL.64 [R1+0x4d8], R34 ;  /* 0x0004d82201007387 */ /* 0x0003e80000100a00 */
[----:B------:R-:W-:Y:S04]  /*4e9a0*/  LDS R77, [R240+0x10580] ;  /* 0x01058000f04d7984 */ /* 0x000fe80000000800 */
[----:B------:R-:W-:Y:S01]  /*4e9b0*/  LDS R79, [R240+0x12580] ;  /* 0x01258000f04f7984 */ /* 0x000fe20000000800 */
[C---:B-1----:R-:W-:Y:S03]  /*4e9c0*/  HMMA.1688.F32.TF32 R32, R216.reuse, R24, R92 ;  /* 0x00000018d820723c */ /* 0x042fe6000008105c */
[----:B------:R-:W-:Y:S04]  /*4e9d0*/  STL.64 [R1+0x4c0], R40 ;  /* 0x0004c02801007387 */ /* 0x000fe80000100a00 */
[----:B------:R1:W-:Y:S04]  /*4e9e0*/  STL.64 [R1+0x4c8], R42 ;  /* 0x0004c82a01007387 */ /* 0x0003e80000100a00 */
[----:B------:R-:W-:Y:S04]  /*4e9f0*/  STL.64 [R1+0x4b0], R36 ;  /* 0x0004b02401007387 */ /* 0x000fe80000100a00 */
[----:B------:R3:W-:Y:S01]  /*4ea00*/  STL.64 [R1+0x4b8], R38 ;  /* 0x0004b82601007387 */ /* 0x0007e20000100a00 */
[C---:B-1----:R-:W-:Y:S07]  /*4ea10*/  HMMA.1688.F32.TF32 R40, R216.reuse, R20, R96 ;  /* 0x00000014d828723c */ /* 0x042fee0000081060 */
[----:B------:R-:W-:Y:S01]  /*4ea20*/  STL.64 [R1+0x4a0], R32 ;  /* 0x0004a02001007387 */ /* 0x000fe20000100a00 */
[C---:B---3--:R-:W-:Y:S03]  /*4ea30*/  HMMA.1688.F32.TF32 R36, R216.reuse, R8, R100 ;  /* 0x00000008d824723c */ /* 0x048fe60000081064 */
[----:B------:R1:W-:Y:S05]  /*4ea40*/  STL.64 [R1+0x4a8], R34 ;  /* 0x0004a82201007387 */ /* 0x0003ea0000100a00 */
[----:B-1----:R-:W-:Y:S07]  /*4ea50*/  HMMA.1688.F32.TF32 R32, R216, R12, R104 ;  /* 0x0000000cd820723c */ /* 0x002fee0000081068 */
[----:B------:R-:W-:Y:S04]  /*4ea60*/  STL.64 [R1+0x490], R40 ;  /* 0x0004902801007387 */ /* 0x000fe80000100a00 */
[----:B------:R2:W-:Y:S04]  /*4ea70*/  STL.64 [R1+0x498], R42 ;  /* 0x0004982a01007387 */ /* 0x0005e80000100a00 */
[----:B------:R-:W-:Y:S04]  /*4ea80*/  STL.64 [R1+0x480], R36 ;  /* 0x0004802401007387 */ /* 0x000fe80000100a00 */
[----:B------:R1:W-:Y:S01]  /*4ea90*/  STL.64 [R1+0x488], R38 ;  /* 0x0004882601007387 */ /* 0x0003e20000100a00 */
[C---:B--2---:R-:W-:Y:S03]  /*4eaa0*/  HMMA.1688.F32.TF32 R40, R28.reuse, R140, R188 ;  /* 0x0000008c1c28723c */ /* 0x044fe600000810bc */
[----:B------:R-:W-:Y:S05]  /*4eab0*/  STL.64 [R1+0x470], R32 ;  /* 0x0004702001007387 */ /* 0x000fea0000100a00 */
[C---:B-1----:R-:W-:Y:S01]  /*4eac0*/  HMMA.1688.F32.TF32 R36, R28.reuse, R136, R192 ;  /* 0x000000881c24723c */ /* 0x042fe200000810c0 */
[----:B------:R1:W-:Y:S07]  /*4ead0*/  STL.64 [R1+0x478], R34 ;  /* 0x0004782201007387 */ /* 0x0003ee0000100a00 */
[C---:B-1----:R-:W-:Y:S07]  /*4eae0*/  HMMA.1688.F32.TF32 R32, R28.reuse, R16, R196 ;  /* 0x000000101c20723c */ /* 0x042fee00000810c4 */
[----:B------:R-:W-:Y:S04]  /*4eaf0*/  STL.64 [R1+0x460], R40 ;  /* 0x0004602801007387 */ /* 0x000fe80000100a00 */
[----:B------:R1:W-:Y:S04]  /*4eb00*/  STL.64 [R1+0x468], R42 ;  /* 0x0004682a01007387 */ /* 0x0003e80000100a00 */
[----:B------:R-:W-:Y:S04]  /*4eb10*/  STL.64 [R1+0x450], R36 ;  /* 0x0004502401007387 */ /* 0x000fe80000100a00 */
[----:B------:R2:W-:Y:S01]  /*4eb20*/  STL.64 [R1+0x458], R38 ;  /* 0x0004582601007387 */ /* 0x0005e20000100a00 */
[C---:B-1----:R-:W-:Y:S03]  /*4eb30*/  HMMA.1688.F32.TF32 R40, R28.reuse, R4, R200 ;  /* 0x000000041c28723c */ /* 0x042fe600000810c8 */
[----:B------:R-:W-:Y:S05]  /*4eb40*/  STL.64 [R1+0x440], R32 ;  /* 0x0004402001007387 */ /* 0x000fea0000100a00 */
[C---:B--2---:R-:W-:Y:S01]  /*4eb50*/  HMMA.1688.F32.TF32 R36, R28.reuse, R132, R124 ;  /* 0x000000841c24723c */ /* 0x044fe2000008107c */
        /* <DEDUP_REMOVED lines=28> */
[C---:B-1----:R-:W-:Y:S08]  /*4ed20*/  HMMA.1688.F32.TF32 R32, R28.reuse, R8, R180 ;  /* 0x000000081c20723c */ /* 0x042ff000000810b4 */
[----:B------:R-:W-:Y:S01]  /*4ed30*/  HMMA.1688.F32.TF32 R28, R28, R12, R184 ;  /* 0x0000000c1c1c723c */ /* 0x000fe200000810b8 */
[----:B------:R-:W-:Y:S04]  /*4ed40*/  STL.64 [R1+0x3a0], R40 ;  /* 0x0003a02801007387 */ /* 0x000fe80000100a00 */
[----:B------:R-:W-:Y:S04]  /*4ed50*/  STL.64 [R1+0x3a8], R42 ;  /* 0x0003a82a01007387 */ /* 0x000fe80000100a00 */
[----:B------:R1:W-:Y:S04]  /*4ed60*/  STL.64 [R1+0x380], R36 ;  /* 0x0003802401007387 */ /* 0x0003e80000100a00 */
[----:B------:R2:W-:Y:S04]  /*4ed70*/  STL.64 [R1+0x388], R38 ;  /* 0x0003882601007387 */ /* 0x0005e80000100a00 */
[----:B------:R-:W-:Y:S04]  /*4ed80*/  STL.64 [R1+0x370], R32 ;  /* 0x0003702001007387 */ /* 0x000fe80000100a00 */
[----:B------:R-:W-:Y:S04]  /*4ed90*/  STL.64 [R1+0x378], R34 ;  /* 0x0003782201007387 */ /* 0x000fe80000100a00 */
[----:B------:R-:W3:Y:S04]  /*4eda0*/  LDL.LU R211, [R1+0x29d0] ;  /* 0x0029d00001d37983 */ /* 0x000ee80000300800 */
[----:B------:R-:W-:Y:S04]  /*4edb0*/  STL.64 [R1+0x1d0], R28 ;  /* 0x0001d01c01007387 */ /* 0x000fe80000100a00 */
[----:B------:R4:W-:Y:S04]  /*4edc0*/  STL.64 [R1+0x1d8], R30 ;  /* 0x0001d81e01007387 */ /* 0x0009e80000100a00 */
[----:B------:R-:W2:Y:S04]  /*4edd0*/  LDL.LU R208, [R1+0x29cc] ;  /* 0x0029cc0001d07983 */ /* 0x000ea80000300800 */
[----:B------:R-:W4:Y:S04]  /*4ede0*/  LDL.LU R209, [R1+0x29c8] ;  /* 0x0029c80001d17983 */ /* 0x000f280000300800 */
[----:B------:R-:W4:Y:S04]  /*4edf0*/  LDL.LU R206, [R1+0x29c4] ;  /* 0x0029c40001ce7983 */ /* 0x000f280000300800 */
[----:B------:R-:W4:Y:S04]  /*4ee00*/  LDL.LU R205, [R1+0x29c0] ;  /* 0x0029c00001cd7983 */ /* 0x000f280000300800 */
[----:B------:R-:W4:Y:S04]  /*4ee10*/  LDL.LU R204, [R1+0x29bc] ;  /* 0x0029bc0001cc7983 */ /* 0x000f280000300800 */
[----:B------:R-:W-:Y:S04]  /*4ee20*/  LDS R32, [R3+0x10480] ;  /* 0x0104800003207984 */ /* 0x000fe80000000800 */
[----:B------:R-:W-:Y:S04]  /*4ee30*/  LDS R34, [R3+0x12480] ;  /* 0x0124800003227984 */ /* 0x000fe80000000800 */
[----:B------:R-:W-:Y:S04]  /*4ee40*/  LDS R33, [R240+0x10480] ;  /* 0x01048000f0217984 */ /* 0x000fe80000000800 */
[----:B------:R-:W1:Y:S01]  /*4ee50*/  LDS R35, [R240+0x12480] ;  /* 0x01248000f0237984 */ /* 0x000e620000000800 */
[----:B---3--:R-:W-:-:S03]  /*4ee60*/  IMAD.MOV.U32 R222, RZ, RZ, R211 ;  /* 0x000000ffffde7224 */ /* 0x008fc600078e00d3 */
[----:B------:R-:W3:Y:S04]  /*4ee70*/  LDL.LU R211, [R1+0x29b8] ;  /* 0x0029b80001d37983 */ /* 0x000ee80000300800 */
[----:B------:R-:W3:Y:S01]  /*4ee80*/  LDL.LU R210, [R1+0x29b4] ;  /* 0x0029b40001d27983 */ /* 0x000ee20000300800 */
[----:B--2---:R-:W-:Y:S02]  /*4ee90*/  IMAD.MOV.U32 R109, RZ, RZ, R208 ;  /* 0x000000ffff6d7224 */ /* 0x004fe400078e00d0 */
[----:B----4-:R-:W-:Y:S02]  /*4eea0*/  IMAD.MOV.U32 R108, RZ, RZ, R209 ;  /* 0x000000ffff6c7224 */ /* 0x010fe400078e00d1 */
[----:B------:R-:W2:Y:S04]  /*4eeb0*/  LDL.LU R209, [R1+0x29b0] ;  /* 0x0029b00001d17983 */ /* 0x000ea80000300800 */
[----:B------:R-:W4:Y:S04]  /*4eec0*/  LDL.LU R208, [R1+0x29ac] ;  /* 0x0029ac0001d07983 */ /* 0x000f280000300800 */
[----:B------:R-:W4:Y:S04]  /*4eed0*/  LDL.LU R110, [R1+0x308] ;  /* 0x00030800016e7983 */ /* 0x000f280000300800 */
[----:B------:R-:W4:Y:S04]  /*4eee0*/  LDL.LU R111, [R1+0x30c] ;  /* 0x00030c00016f7983 */ /* 0x000f280000300800 */
[----:B------:R-:W4:Y:S01]  /*4eef0*/  LDL.LU R116, [R1+0x190] ;  /* 0x0001900001747983 */ /* 0x000f220000300800 */
[----:B---3--:R-:W-:-:S03]  /*4ef00*/  MOV R117, R210 ;  /* 0x000000d200757202 */ /* 0x008fc60000000f00 */
[----:B------:R-:W3:Y:S01]  /*4ef10*/  LDL.LU R210, [R1+0x29a8] ;  /* 0x0029a80001d27983 */ /* 0x000ee20000300800 */
[----:B--2---:R-:W-:-:S03]  /*4ef20*/  IMAD.MOV.U32 R118, RZ, RZ, R209 ;  /* 0x000000ffff767224 */ /* 0x004fc600078e00d1 */
[----:B------:R-:W2:Y:S01]  /*4ef30*/  LDL.LU R209, [R1+0x29a4] ;  /* 0x0029a40001d17983 */ /* 0x000ea20000300800 */
[----:B----4-:R-:W-:-:S03]  /*4ef40*/  IMAD.MOV.U32 R119, RZ, RZ, R208 ;  /* 0x000000ffff777224 */ /* 0x010fc600078e00d0 */
[----:B------:R-:W4:Y:S04]  /*4ef50*/  LDL.LU R208, [R1+0x29a0] ;  /* 0x0029a00001d07983 */ /* 0x000f280000300800 */
[----:B------:R-:W4:Y:S04]  /*4ef60*/  LDL.LU R120, [R1+0x180] ;  /* 0x0001800001787983 */ /* 0x000f280000300800 */
[----:B------:R-:W4:Y:S04]  /*4ef70*/  LDL.LU R121, [R1+0x184] ;  /* 0x0001840001797983 */ /* 0x000f280000300800 */
[----:B------:R-:W4:Y:S04]  /*4ef80*/  LDL.LU R122, [R1+0x188] ;  /* 0x00018800017a7983 */ /* 0x000f280000300800 */
[----:B------:R-:W4:Y:S04]  /*4ef90*/  LDL.LU R123, [R1+0x18c] ;  /* 0x00018c00017b7983 */ /* 0x000f280000300800 */
[----:B-1----:R-:W4:Y:S01]  /*4efa0*/  LDL.LU R36, [R1+0x170] ;  /* 0x0001700001247983 */ /* 0x002f220000300800 */
[----:B------:R-:W-:Y:S01]  /*4efb0*/  MOV R112, R211 ;  /* 0x000000d300707202 */ /* 0x000fe20000000f00 */
[----:B------:R-:W-:Y:S01]  /*4efc0*/  IMAD.MOV.U32 R113, RZ, RZ, R204 ;  /* 0x000000ffff717224 */ /* 0x000fe200078e00cc */
[----:B------:R-:W-:Y:S01]  /*4efd0*/  MOV R115, R206 ;  /* 0x000000ce00737202 */ /* 0x000fe20000000f00 */
[----:B------:R-:W-:-:S02]  /*4efe0*/  IMAD.MOV.U32 R114, RZ, RZ, R205 ;  /* 0x000000ffff727224 */ /* 0x000fc400078e00cd */
[----:B---3--:R-:W-:Y:S02]  /*4eff0*/  IMAD.MOV.U32 R39, RZ, RZ, R210 ;  /* 0x000000ffff277224 */ /* 0x008fe400078e00d2 */
[----:B--2---:R-:W-:Y:S01]  /*4f000*/  IMAD.MOV.U32 R38, RZ, RZ, R209 ;  /* 0x000000ffff267224 */ /* 0x004fe200078e00d1 */
[----:B----4-:R-:W-:Y:S02]  /*4f010*/  MOV R37, R208 ;  /* 0x000000d000257202 */ /* 0x010fe40000000f00 */
[----:B------:R-:W2:Y:S04]  /*4f020*/  LDL.LU R208, [R1+0x299c] ;  /* 0x00299c0001d07983 */ /* 0x000ea80000300800 */
[----:B------:R-:W2:Y:S04]  /*4f030*/  LDL.LU R209, [R1+0x2998] ;  /* 0x0029980001d17983 */ /* 0x000ea80000300800 */
[----:B------:R-:W2:Y:S04]  /*4f040*/  LDL.LU R210, [R1+0x2994] ;  /* 0x0029940001d27983 */ /* 0x000ea80000300800 */
[----:B------:R-:W3:Y:S04]  /*4f050*/  LDL.LU R40, [R1+0x160] ;  /* 0x0001600001287983 */ /* 0x000ee80000300800 */
[----:B------:R-:W3:Y:S04]  /*4f060*/  LDL.LU R41, [R1+0x164] ;  /* 0x0001640001297983 */ /* 0x000ee80000300800 */
[----:B------:R-:W3:Y:S04]  /*4f070*/  LDL.LU R42, [R1+0x168] ;  /* 0x00016800012a7983 */ /* 0x000ee80000300800 */
[----:B------:R-:W3:Y:S04]  /*4f080*/  LDL.LU R43, [R1+0x16c] ;  /* 0x00016c00012b7983 */ /* 0x000ee80000300800 */
        /* <DEDUP_REMOVED lines=10> */
[----:B------:R-:W-:Y:S04]  /*4f130*/  LDS R208, [R3+0x10680] ;  /* 0x0106800003d07984 */ /* 0x000fe80000000800 */
[----:B------:R-:W-:Y:S04]  /*4f140*/  LDS R210, [R3+0x12680] ;  /* 0x0126800003d27984 */ /* 0x000fe80000000800 */
[----:B------:R-:W-:Y:S04]  /*4f150*/  LDS R209, [R240+0x10680] ;  /* 0x01068000f0d17984 */ /* 0x000fe80000000800 */
[----:B------:R-:W-:Y:S01]  /*4f160*/  LDS R211, [R240+0x12680] ;  /* 0x01268000f0d37984 */ /* 0x000fe20000000800 */
[C---:B----4-:R-:W-:Y:S11]  /*4f170*/  HMMA.1688.F32.TF32 R68, R236.reuse, R140, R204 ;  /* 0x0000008cec44723c */ /* 0x050ff600000810cc */
[----:B------:R-:W-:Y:S11]  /*4f180*/  @!UPT UIADD3 URZ, URZ, URZ, URZ ;  /* 0x0000003f3f3ff290 */ /* 0x000ff6000fffe03f */
[----:B------:R-:W-:Y:S01]  /*4f190*/  @!UPT UIADD3 URZ, URZ, URZ, URZ ;  /* 0x0000003f3f3ff290 */ /* 0x000fe2000fffe03f */
[----:B------:R-:W-:Y:S04]  /*4f1a0*/  STL.64 [R1+0x1c0], R68 ;  /* 0x0001c04401007387 */ /* 0x000fe80000100a00 */
[----:B------:R-:W-:Y:S04]  /*4f1b0*/  STL.64 [R1+0x1c8], R70 ;  /* 0x0001c84601007387 */ /* 0x000fe80000100a00 */
[----:B------:R-:W-:Y:S04]  /*4f1c0*/  STL.64 [R1+0xb0], R28 ;  /* 0x0000b01c01007387 */ /* 0x000fe80000100a00 */
[----:B------:R3:W-:Y:S04]  /*4f1d0*/  STL.64 [R1+0xb8], R30 ;  /* 0x0000b81e01007387 */ /* 0x0007e80000100a00 */
[----:B------:R-:W2:Y:S04]  /*4f1e0*/  LDL.LU R225, [R1+0x904] ;  /* 0x0009040001e17983 */ /* 0x000ea80000300800 */
[----:B------:R-:W2:Y:S04]  /*4f1f0*/  LDL.LU R226, [R1+0x908] ;  /* 0x0009080001e27983 */ /* 0x000ea80000300800 */
[----:B------:R-:W2:Y:S01]  /*4f200*/  LDL.LU R227, [R1+0x90c] ;  /* 0x00090c0001e37983 */ /* 0x000ea20000300800 */
[C---:B---3--:R-:W-:Y:S03]  /*4f210*/  HMMA.1688.F32.TF32 R28, R236.reuse, R16, R40 ;  /* 0x00000010ec1c723c */ /* 0x048fe60000081028 */
[----:B------:R-:W3:Y:S04]  /*4f220*/  LDL.LU R248, [R1+0x8e0] ;  /* 0x0008e00001f87983 */ /* 0x000ee80000300800 */
[----:B------:R-:W3:Y:S04]  /*4f230*/  LDL.LU R249, [R1+0x8e4] ;  /* 0x0008e40001f97983 */ /* 0x000ee80000300800 */
[----:B------:R-:W3:Y:S04]  /*4f240*/  LDL.LU R250, [R1+0x8e8] ;  /* 0x0008e80001fa7983 */ /* 0x000ee80000300800 */
[----:B------:R-:W3:Y:S04]  /*4f250*/  LDL.LU R251, [R1+0x8ec] ;  /* 0x0008ec0001fb7983 */ /* 0x000ee80000300800 */
[----:B------:R-:W4:Y:S04]  /*4f260*/  LDL.LU R228, [R1+0x8f0] ;  /* 0x0008f00001e47983 */ /* 0x000f280000300800 */
[----:B------:R-:W4:Y:S01]  /*4f270*/  LDL.LU R229, [R1+0x8f4] ;  /* 0x0008f40001e57983 */ /* 0x000f220000300800 */
[C---:B------:R-:W-:Y:S03]  /*4f280*/  HMMA.1688.F32.TF32 R40, R236.reuse, R4, R36 ;  /* 0x00000004ec28723c */ /* 0x040fe60000081024 */
[----:B------:R-:W4:Y:S04]  /*4f290*/  LDL.LU R230, [R1+0x8f8] ;  /* 0x0008f80001e67983 */ /* 0x000f280000300800 */
[----:B------:R-:W4:Y:S04]  /*4f2a0*/  LDL.LU R231, [R1+0x8fc] ;  /* 0x0008fc0001e77983 */ /* 0x000f280000300800 */
[----:B------:R-:W3:Y:S01]  /*4f2b0*/  LDL.LU R244, [R1+0x8d0] ;  /* 0x0008d00001f47983 */ /* 0x000ee20000300800 */
[C---:B------:R-:W-:Y:S03]  /*4f2c0*/  HMMA.1688.F32.TF32 R36, R236.reuse, R132, R120 ;  /* 0x00000084ec24723c */ /* 0x040fe60000081078 */
[----:B------:R-:W3:Y:S04]  /*4f2d0*/  LDL.LU R245, [R1+0x8d4] ;  /* 0x0008d40001f57983 */ /* 0x000ee80000300800 */
[----:B------:R-:W4:Y:S04]  /*4f2e0*/  LDL.LU R246, [R1+0x8d8] ;  /* 0x0008d80001f67983 */ /* 0x000f280000300800 */
[----:B------:R-:W4:Y:S04]  /*4f2f0*/  LDL.LU R247, [R1+0x8dc] ;  /* 0x0008dc0001f77983 */ /* 0x000f280000300800 */
[----:B------:R-:W-:Y:S04]  /*4f300*/  STL.64 [R1+0xa0], R28 ;  /* 0x0000a01c01007387 */ /* 0x000fe80000100a00 */
[----:B------:R1:W-:Y:S02]  /*4f310*/  STL.64 [R1+0xa8], R30 ;  /* 0x0000a81e01007387 */ /* 0x0003e40000100a00 */
[C---:B-1----:R-:W-:Y:S02]  /*4f320*/  HMMA.1688.F32.TF32 R28, R236.reuse, R128, R116 ;  /* 0x00000080ec1c723c */ /* 0x042fe40000081074 */
[----:B------:R-:W-:Y:S04]  /*4f330*/  STL.64 [R1+0x90], R40 ;  /* 0x0000902801007387 */ /* 0x000fe80000100a00 */
[----:B------:R1:W-:Y:S04]  /*4f340*/  STL.64 [R1+0x98], R42 ;  /* 0x0000982a01007387 */ /* 0x0003e80000100a00 */
[----:B------:R-:W-:Y:S04]  /*4f350*/  STL.64 [R1+0x80], R36 ;  /* 0x0000802401007387 */ /* 0x000fe80000100a00 */
[----:B------:R1:W-:Y:S02]  /*4f360*/  STL.64 [R1+0x88], R38 ;  /* 0x0000882601007387 */ /* 0x0003e40000100a00 */
[C---:B-1----:R-:W-:Y:S07]  /*4f370*/  HMMA.1688.F32.TF32 R40, R236.reuse, R64, R112 ;  /* 0x00000040ec28723c */ /* 0x042fee0000081070 */
[----:B------:R-:W-:Y:S01]  /*4f380*/  STL.64 [R1+0x70], R28 ;  /* 0x0000701c01007387 */ /* 0x000fe20000100a00 */
[C---:B------:R-:W-:Y:S03]  /*4f390*/  HMMA.1688.F32.TF32 R36, R236.reuse, R60, R108 ;  /* 0x0000003cec24723c */ /* 0x040fe6000008106c */
[----:B------:R1:W-:Y:S05]  /*4f3a0*/  STL.64 [R1+0x78], R30 ;  /* 0x0000781e01007387 */ /* 0x0003ea0000100a00 */
[C---:B-1----:R-:W-:Y:S07]  /*4f3b0*/  HMMA.1688.F32.TF32 R28, R236.reuse, R56, R220 ;  /* 0x00000038ec1c723c */ /* 0x042fee00000810dc */
[----:B------:R-:W-:Y:S04]  /*4f3c0*/  STL.64 [R1+0x60], R40 ;  /* 0x0000602801007387 */ /* 0x000fe80000100a00 */
[----:B------:R-:W-:Y:S04]  /*4f3d0*/  STL.64 [R1+0x68], R42 ;  /* 0x0000682a01007387 */ /* 0x000fe80000100a00 */
[----:B------:R-:W4:Y:S04]  /*4f3e0*/  LDL.LU R108, [R1+0x890] ;  /* 0x00089000016c7983 */ /* 0x000f280000300800 */
[----:B------:R-:W-:Y:S04]  /*4f3f0*/  STL.64 [R1+0x50], R36 ;  /* 0x0000502401007387 */ /* 0x000fe80000100a00 */
[----:B------:R1:W-:Y:S04]  /*4f400*/  STL.64 [R1+0x58], R38 ;  /* 0x0000582601007387 */ /* 0x0003e80000100a00 */
[----:B------:R-:W-:Y:S04]  /*4f410*/  STL.64 [R1+0x40], R28 ;  /* 0x0000401c01007387 */ /* 0x000fe80000100a00 */
[----:B------:R1:W-:Y:S02]  /*4f420*/  STL.64 [R1+0x48], R30 ;  /* 0x0000481e01007387 */ /* 0x0003e40000100a00 */
[C---:B-1----:R-:W-:Y:S02]  /*4f430*/  HMMA.1688.F32.TF32 R36, R236.reuse, R52, R232 ;  /* 0x00000034ec24723c */ /* 0x042fe400000810e8 */
[----:B------:R-:W4:Y:S04]  /*4f440*/  LDL.LU R109, [R1+0x894] ;  /* 0x00089400016d7983 */ /* 0x000f280000300800 */
[----:B------:R-:W4:Y:S02]  /*4f450*/  LDL.LU R110, [R1+0x898] ;  /* 0x00089800016e7983 */ /* 0x000f240000300800 */
[C---:B------:R-:W-:Y:S02]  /*4f460*/  HMMA.1688.F32.TF32 R28, R236.reuse, R48, R212 ;  /* 0x00000030ec1c723c */ /* 0x040fe400000810d4 */
[----:B------:R-:W4:Y:S04]  /*4f470*/  LDL.LU R111, [R1+0x89c] ;  /* 0x00089c00016f7983 */ /* 0x000f280000300800 */
[----:B------:R-:W4:Y:S09]  /*4f480*/  LDL.LU R220, [R1+0x910] ;  /* 0x0009100001dc7983 */ /* 0x000f320000300800 */
        /* <DEDUP_REMOVED lines=12> */
[----:B------:R-:W2:Y:S11]  /*4f550*/  LDL.LU R224, [R1+0x940] ;  /* 0x0009400001e07983 */ /* 0x000eb60000300800 */
[----:B------:R-:W-:Y:S09]  /*4f560*/  @!UPT UIADD3 URZ, URZ, URZ, URZ ;  /* 0x0000003f3f3ff290 */ /* 0x000ff2000fffe03f */
[----:B------:R-:W-:Y:S04]  /*4f570*/  STL.64 [R1+0x10], R28 ;  /* 0x0000101c01007387 */ /* 0x000fe80000100a00 */
[----:B------:R4:W-:Y:S04]  /*4f580*/  STL.64 [R1+0x18], R30 ;  /* 0x0000181e01007387 */ /* 0x0009e80000100a00 */
[----:B------:R-:W2:Y:S04]  /*4f590*/  LDL.LU R225, [R1+0x944] ;  /* 0x0009440001e17983 */ /* 0x000ea80000300800 */
[----:B------:R-:W2:Y:S04]  /*4f5a0*/  LDL.LU R226, [R1+0x948] ;  /* 0x0009480001e27983 */ /* 0x000ea80000300800 */
[----:B------:R-:W2:Y:S01]  /*4f5b0*/  LDL.LU R227, [R1+0x94c] ;  /* 0x00094c0001e37983 */ /* 0x000ea20000300800 */
[C---:B---3--:R-:W-:Y:S08]  /*4f5c0*/  HMMA.1688.F32.TF32 R248, R236.reuse, R20, R248 ;  /* 0x00000014ecf8723c */ /* 0x048ff000000810f8 */
[C---:B----4-:R-:W-:Y:S08]  /*4f5d0*/  HMMA.1688.F32.TF32 R28, R236.reuse, R24, R228 ;  /* 0x00000018ec1c723c */ /* 0x050ff000000810e4 */
[C---:B------:R-:W-:Y:S07]  /*4f5e0*/  HMMA.1688.F32.TF32 R244, R236.reuse, R8, R244 ;  /* 0x00000008ecf4723c */ /* 0x040fee00000810f4 */
[----:B------:R-:W-:Y:S08]  /*4f5f0*/  STL.64 [R1+0x27d8], R250 ;  /* 0x0027d8fa01007387 */ /* 0x000ff00000100a00 */
[----:B------:R-:W-:Y:S04]  /*4f600*/  STL.64 [R1], R28 ;  /* 0x0000001c01007387 */ /* 0x000fe80000100a00 */
[----:B------:R-:W-:Y:S04]  /*4f610*/  STL.64 [R1+0x8], R30 ;  /* 0x0000081e01007387 */ /* 0x000fe80000100a00 */
[----:B------:R-:W-:Y:S04]  /*4f620*/  STL.64 [R1+0x27d0], R248 ;  /* 0x0027d0f801007387 */ /* 0x000fe80000100a00 */
        /* <DEDUP_REMOVED lines=8> */
[----:B------:R-:W-:Y:S04]  /*4f6b0*/  STL.64 [R1+0x27e8], R246 ;  /* 0x0027e8f601007387 */ /* 0x000fe80000100a00 */
[----:B------:R-:W-:Y:S04]  /*4f6c0*/  STL.64 [R1+0x27e0], R244 ;  /* 0x0027e0f401007387 */ /* 0x000fe80000100a00 */
[----:B------:R-:W-:Y:S04]  /*4f6d0*/  LDS R28, [R3+0x10500] ;  /* 0x01050000031c7984 */ /* 0x000fe80000000800 */
[----:B------:R-:W-:Y:S04]  /*4f6e0*/  LDS R30, [R3+0x12500] ;  /* 0x01250000031e7984 */ /* 0x000fe80000000800 */
[----:B------:R-:W-:Y:S04]  /*4f6f0*/  LDS R29, [R240+0x10500] ;  /* 0x01050000f01d7984 */ /* 0x000fe80000000800 */
[----:B------:R-:W1:Y:S01]  /*4f700*/  LDS R31, [R240+0x12500] ;  /* 0x01250000f01f7984 */ /* 0x000e620000000800 */
[----:B------:R-:W-:Y:S08]  /*4f710*/  HMMA.1688.F32.TF32 R236, R236, R12, R108 ;  /* 0x0000000cecec723c */ /* 0x000ff0000008106c */
[C---:B------:R-:W-:Y:S08]  /*4f720*/  HMMA.1688.F32.TF32 R40, R32.reuse, R140, R220 ;  /* 0x0000008c2028723c */ /* 0x040ff000000810dc */
[C---:B------:R-:W-:Y:S07]  /*4f730*/  HMMA.1688.F32.TF32 R36, R32.reuse, R136, R212 ;  /* 0x000000882024723c */ /* 0x040fee00000810d4 */
[----:B------:R-:W-:Y:S04]  /*4f740*/  STL [R1+0x27fc], R236 ;  /* 0x0027fcec01007387 */ /* 0x000fe80000100800 */
[----:B------:R-:W-:Y:S04]  /*4f750*/  STL [R1+0x27f8], R237 ;  /* 0x0027f8ed01007387 */ /* 0x000fe80000100800 */
[----:B------:R-:W-:Y:S04]  /*4f760*/  STL [R1+0x27f4], R238 ;  /* 0x0027f4ee01007387 */ /* 0x000fe80000100800 */
[----:B------:R-:W-:Y:S04]  /*4f770*/  STL [R1+0x27f0], R239 ;  /* 0x0027f0ef01007387 */ /* 0x000fe80000100800 */
[----:B------:R-:W4:Y:S04]  /*4f780*/  LDL.LU R212, [R1+0x990] ;  /* 0x0009900001d47983 */ /* 0x000f280000300800 */
[----:B------:R-:W-:Y:S04]  /*4f790*/  STL.64 [R1+0x1b0], R40 ;  /* 0x0001b02801007387 */ /* 0x000fe80000100a00 */
[----:B------:R-:W-:Y:S04]  /*4f7a0*/  STL.64 [R1+0x1b8], R42 ;  /* 0x0001b82a01007387 */ /* 0x000fe80000100a00 */
[----:B------:R-:W-:Y:S04]  /*4f7b0*/  STL.64 [R1+0x1a0], R36 ;  /* 0x0001a02401007387 */ /* 0x000fe80000100a00 */
[----:B------:R2:W-:Y:S04]  /*4f7c0*/  STL.64 [R1+0x1a8], R38 ;  /* 0x0001a82601007387 */ /* 0x0005e80000100a00 */
[----:B------:R-:W4:Y:S04]  /*4f7d0*/  LDL.LU R213, [R1+0x994] ;  /* 0x0009940001d57983 */ /* 0x000f280000300800 */
[----:B------:R-:W4:Y:S04]  /*4f7e0*/  LDL.LU R214, [R1+0x998] ;  /* 0x0009980001d67983 */ /* 0x000f280000300800 */
[----:B------:R-:W4:Y:S01]  /*4f7f0*/  LDL.LU R215, [R1+0x99c] ;  /* 0x00099c0001d77983 */ /* 0x000f220000300800 */
[----:B--2---:R-:W-:Y:S03]  /*4f800*/  HMMA.1688.F32.TF32 R36, R32, R16, R224 ;  /* 0x000000102024723c */ /* 0x004fe600000810e0 */
[----:B------:R-:W2:Y:S04]  /*4f810*/  LDL.LU R224, [R1+0x9a0] ;  /* 0x0009a00001e07983 */ /* 0x000ea80000300800 */
[----:B------:R-:W2:Y:S04]  /*4f820*/  LDL.LU R225, [R1+0x9a4] ;  /* 0x0009a40001e17983 */ /* 0x000ea80000300800 */
[----:B------:R-:W2:Y:S04]  /*4f830*/  LDL.LU R226, [R1+0x9a8] ;  /* 0x0009a80001e27983 */ /* 0x000ea80000300800 */
[----:B------:R-:W2:Y:S09]  /*4f840*/  LDL.LU R227, [R1+0x9ac] ;  /* 0x0009ac0001e37983 */ /* 0x000eb20000300800 */
[----:B------:R-:W-:Y:S01]  /*4f850*/  IMAD.MOV.U32 R247, RZ, RZ, R36 ;  /* 0x000000fffff77224 */ /* 0x000fe200078e0024 */
[----:B------:R-:W-:Y:S01]  /*4f860*/  MOV R246, R37 ;  /* 0x0000002500f67202 */ /* 0x000fe20000000f00 */
[----:B------:R-:W-:-:S02]  /*4f870*/  IMAD.MOV.U32 R245, RZ, RZ, R38 ;  /* 0x000000fffff57224 */ /* 0x000fc400078e0026 */
[----:B------:R-:W-:-:S05]  /*4f880*/  IMAD.MOV.U32 R244, RZ, RZ, R39 ;  /* 0x000000fffff47224 */ /* 0x000fca00078e0027 */
[----:B------:R-:W-:Y:S04]  /*4f890*/  STL [R1+0x280c], R244 ;  /* 0x00280cf401007387 */ /* 0x000fe80000100800 */
[----:B------:R-:W-:Y:S01]  /*4f8a0*/  STL [R1+0x2808], R246 ;  /* 0x002808f601007387 */ /* 0x000fe20000100800 */
[C---:B---3--:R-:W-:Y:S08]  /*4f8b0*/  HMMA.1688.F32.TF32 R36, R32.reuse, R132, R228 ;  /* 0x000000842024723c */ /* 0x048ff000000810e4 */
[----:B------:R-:W-:Y:S01]  /*4f8c0*/  HMMA.1688.F32.TF32 R40, R32, R4, R232 ;  /* 0x000000042028723c */ /* 0x000fe200000810e8 */
[----:B------:R-:W-:Y:S04]  /*4f8d0*/  STL [R1+0x2804], R247 ;  /* 0x002804f701007387 */ /* 0x000fe80000100800 */
[----:B------:R3:W-:Y:S11]  /*4f8e0*/  STL [R1+0x2800], R245 ;  /* 0x002800f501007387 */ /* 0x0007f60000100800 */
[----:B------:R-:W-:Y:S01]  /*4f8f0*/  MOV R251, R36 ;  /* 0x0000002400fb7202 */ /* 0x000fe20000000f00 */
[----:B------:R-:W-:Y:S01]  /*4f900*/  IMAD.MOV.U32 R250, RZ, RZ, R37 ;  /* 0x000000fffffa7224 */ /* 0x000fe200078e0025 */
[----:B------:R-:W-:Y:S01]  /*4f910*/  MOV R248, R39 ;  /* 0x0000002700f87202 */ /* 0x000fe20000000f00 */
[----:B------:R-:W-:-:S04]  /*4f920*/  IMAD.MOV.U32 R249, RZ, RZ, R38 ;  /* 0x000000fffff97224 */ /* 0x000fc800078e0026 */
        /* <DEDUP_REMOVED lines=10> */
[----:B------:R-:W-:Y:S04]  /*4f9d0*/  STL [R1+0x281c], R248 ;  /* 0x00281cf801007387 */ /* 0x000fe80000100800 */
[----:B------:R-:W-:Y:S04]  /*4f9e0*/  STL [R1+0x2818], R249 ;  /* 0x002818f901007387 */ /* 0x000fe80000100800 */
[----:B------:R-:W-:Y:S04]  /*4f9f0*/  STL [R1+0x2814], R250 ;  /* 0x002814fa01007387 */ /* 0x000fe80000100800 */
[----:B------:R-:W-:Y:S01]  /*4fa00*/  STL [R1+0x2810], R251 ;  /* 0x002810fb01007387 */ /* 0x000fe20000100800 */
[----:B----4-:R-:W-:Y:S11]  /*4fa10*/  HMMA.1688.F32.TF32 R36, R32, R128, R212 ;  /* 0x000000802024723c */ /* 0x010ff600000810d4 */
[----:B------:R-:W-:Y:S11]  /*4fa20*/  @!UPT UIADD3 URZ, URZ, URZ, URZ ;  /* 0x0000003f3f3ff290 */ /* 0x000ff6000fffe03f */
[----:B------:R-:W-:Y:S01]  /*4fa30*/  @!UPT UIADD3 URZ, URZ, URZ, URZ ;  /* 0x0000003f3f3ff290 */ /* 0x000fe2000fffe03f */
[----:B------:R2:W-:Y:S04]  /*4fa40*/  STL.64 [R1+0x168], R38 ;  /* 0x0001682601007387 */ /* 0x0005e80000100a00 */
[----:B------:R-:W4:Y:S04]  /*4fa50*/  LDL.LU R232, [R1+0x9d0] ;  /* 0x0009d00001e87983 */ /* 0x000f280000300800 */
[----:B------:R-:W4:Y:S04]  /*4fa60*/  LDL.LU R233, [R1+0x9d4] ;  /* 0x0009d40001e97983 */ /* 0x000f280000300800 */
[----:B------:R-:W4:Y:S04]  /*4fa70*/  LDL.LU R234, [R1+0x9d8] ;  /* 0x0009d80001ea7983 */ /* 0x000f280000300800 */
[----:B------:R-:W4:Y:S01]  /*4fa80*/  LDL.LU R235, [R1+0x9dc] ;  /* 0x0009dc0001eb7983 */ /* 0x000f220000300800 */
[----:B---3--:R-:W-:-:S02]  /*4fa90*/  IMAD.MOV.U32 R245, RZ, RZ, R37 ;  /* 0x000000fffff57224 */ /* 0x008fc400078e0025 */
[----:B------:R-:W-:-:S03]  /*4faa0*/  IMAD.MOV.U32 R247, RZ, RZ, R36 ;  /* 0x000000fffff77224 */ /* 0x000fc600078e0024 */
[----:B------:R3:W-:Y:S04]  /*4fab0*/  STL [R1+0x2824], R245 ;  /* 0x002824f501007387 */ /* 0x0007e80000100800 */
[----:B------:R1:W-:Y:S04]  /*4fac0*/  STL [R1+0x2820], R247 ;  /* 0x002820f701007387 */ /* 0x0003e80000100800 */
[----:B------:R-:W4:Y:S04]  /*4fad0*/  LDL.LU R228, [R1+0x9f0] ;  /* 0x0009f00001e47983 */ /* 0x000f280000300800 */
[----:B------:R-:W4:Y:S04]  /*4fae0*/  LDL.LU R229, [R1+0x9f4] ;  /* 0x0009f40001e57983 */ /* 0x000f280000300800 */
[----:B------:R-:W4:Y:S04]  /*4faf0*/  LDL.LU R230, [R1+0x9f8] ;  /* 0x0009f80001e67983 */ /* 0x000f280000300800 */
[----:B------:R-:W4:Y:S01]  /*4fb00*/  LDL.LU R231, [R1+0x9fc] ;  /* 0x0009fc0001e77983 */ /* 0x000f220000300800 */
[----:B--2---:R-:W-:Y:S03]  /*4fb10*/  HMMA.1688.F32.TF32 R36, R32, R64, R224 ;  /* 0x000000402024723c */ /* 0x004fe600000810e0 */
        /* <DEDUP_REMOVED lines=9> */
[----:B------:R-:W-:Y:S01]  /*4fbb0*/  IMAD.MOV.U32 R251, RZ, RZ, R37 ;  /* 0x000000fffffb7224 */ /* 0x000fe200078e0025 */
[----:B------:R-:W-:Y:S01]  /*4fbc0*/  MOV R246, R39 ;  /* 0x0000002700f67202 */ /* 0x000fe20000000f00 */
[----:B------:R-:W-:-:S04]  /*4fbd0*/  IMAD.MOV.U32 R244, RZ, RZ, R38 ;  /* 0x000000fffff47224 */ /* 0x000fc800078e0026 */
[----:B------:R1:W-:Y:S04]  /*4fbe0*/  STL [R1+0x2834], R246 ;  /* 0x002834f601007387 */ /* 0x0003e80000100800 */
[----:B------:R1:W-:Y:S04]  /*4fbf0*/  STL [R1+0x2830], R244 ;  /* 0x002830f401007387 */ /* 0x0003e80000100800 */
[----:B------:R1:W-:Y:S04]  /*4fc00*/  STL [R1+0x282c], R250 ;  /* 0x00282cfa01007387 */ /* 0x0003e80000100800 */
[----:B------:R1:W-:Y:S01]  /*4fc10*/  STL [R1+0x2828], R251 ;  /* 0x002828fb01007387 */ /* 0x0003e20000100800 */
[C---:B------:R-:W-:Y:S11]  /*4fc20*/  HMMA.1688.F32.TF32 R36, R32.reuse, R56, R220 ;  /* 0x000000382024723c */ /* 0x040ff600000810dc */
[----:B------:R-:W-:Y:S11]  /*4fc30*/  @!UPT UIADD3 URZ, URZ, URZ, URZ ;  /* 0x0000003f3f3ff290 */ /* 0x000ff6000fffe03f */
[----:B------:R-:W-:Y:S02]  /*4fc40*/  @!UPT UIADD3 URZ, URZ, URZ, URZ ;  /* 0x0000003f3f3ff290 */ /* 0x000fe4000fffe03f */
[----:B---3--:R-:W-:Y:S01]  /*4fc50*/  IMAD.MOV.U32 R245, RZ, RZ, R36 ;  /* 0x000000fffff57224 */ /* 0x008fe200078e0024 */
[----:B------:R-:W-:Y:S01]  /*4fc60*/  MOV R248, R38 ;  /* 0x0000002600f87202 */ /* 0x000fe20000000f00 */
[----:B-1----:R-:W-:Y:S02]  /*4fc70*/  IMAD.MOV.U32 R247, RZ, RZ, R37 ;  /* 0x000000fffff77224 */ /* 0x002fe400078e0025 */
[----:B------:R-:W-:Y:S01]  /*4fc80*/  IMAD.MOV.U32 R249, RZ, RZ, R39 ;  /* 0x000000fffff97224 */ /* 0x000fe200078e0027 */
[C---:B------:R-:W-:Y:S11]  /*4fc90*/  HMMA.1688.F32.TF32 R40, R32.reuse, R60, R108 ;  /* 0x0000003c2028723c */ /* 0x040ff6000008106c */
[----:B------:R-:W-:Y:S11]  /*4fca0*/  @!UPT UIADD3 URZ, URZ, URZ, URZ ;  /* 0x0000003f3f3ff290 */ /* 0x000ff6000fffe03f */
[----:B------:R-:W-:Y:S01]  /*4fcb0*/  @!UPT UIADD3 URZ, URZ, URZ, URZ ;  /* 0x0000003f3f3ff290 */ /* 0x000fe2000fffe03f */
[----:B------:R-:W-:Y:S04]  /*4fcc0*/  STL.64 [R1+0x140], R40 ;  /* 0x0001402801007387 */ /* 0x000fe80000100a00 */
[----:B------:R-:W-:Y:S04]  /*4fcd0*/  STL.64 [R1+0x148], R42 ;  /* 0x0001482a01007387 */ /* 0x000fe80000100a00 */
[----:B------:R-:W-:Y:S04]  /*4fce0*/  STL [R1+0x2844], R249 ;  /* 0x002844f901007387 */ /* 0x000fe80000100800 */
[----:B------:R-:W-:Y:S04]  /*4fcf0*/  STL [R1+0x2840], R248 ;  /* 0x002840f801007387 */ /* 0x000fe80000100800 */
[----:B------:R-:W-:Y:S04]  /*4fd00*/  STL [R1+0x283c], R245 ;  /* 0x00283cf501007387 */ /* 0x000fe80000100800 */
[----:B------:R1:W-:Y:S01]  /*4fd10*/  STL [R1+0x2838], R247 ;  /* 0x002838f701007387 */ /* 0x0003e20000100800 */
[C---:B----4-:R-:W-:Y:S11]  /*4fd20*/  HMMA.1688.F32.TF32 R36, R32.reuse, R52, R232 ;  /* 0x000000342024723c */ /* 0x050ff600000810e8 */
[----:B------:R-:W-:Y:S11]  /*4fd30*/  @!UPT UIADD3 URZ, URZ, URZ, URZ ;  /* 0x0000003f3f3ff290 */ /* 0x000ff6000fffe03f */
[----:B------:R-:W-:Y:S02]  /*4fd40*/  @!UPT UIADD3 URZ, URZ, URZ, URZ ;  /* 0x0000003f3f3ff290 */ /* 0x000fe4000fffe03f */
[----:B------:R-:W-:Y:S01]  /*4fd50*/  IMAD.MOV.U32 R246, RZ, RZ, R36 ;  /* 0x000000fffff67224 */ /* 0x000fe200078e0024 */
[----:B------:R-:W-:Y:S01]  /*4fd60*/  MOV R244, R37 ;  /* 0x0000002500f47202 */ /* 0x000fe20000000f00 */
[----:B------:R-:W-:Y:S02]  /*4fd70*/  IMAD.MOV.U32 R250, RZ, RZ, R38 ;  /* 0x000000fffffa7224 */ /* 0x000fe400078e0026 */
[----:B------:R-:W-:Y:S02]  /*4fd80*/  IMAD.MOV.U32 R251, RZ, RZ, R39 ;  /* 0x000000fffffb7224 */ /* 0x000fe400078e0027 */
[----:B------:R-:W-:Y:S03]  /*4fd90*/  HMMA.1688.F32.TF32 R36, R32, R48, R228 ;  /* 0x000000302024723c */ /* 0x000fe600000810e4 */
[----:B------:R3:W-:Y:S04]  /*4fda0*/  STL [R1+0x2854], R251 ;  /* 0x002854fb01007387 */ /* 0x0007e80000100800 */
[----:B------:R-:W-:Y:S04]  /*4fdb0*/  STL [R1+0x2850], R250 ;  /* 0x002850fa01007387 */ /* 0x000fe80000100800 */
[----:B------:R4:W-:Y:S04]  /*4fdc0*/  STL [R1+0x284c], R246 ;  /* 0x00284cf601007387 */ /* 0x0009e80000100800 */
[----:B------:R2:W-:Y:S09]  /*4fdd0*/  STL [R1+0x2848], R244 ;  /* 0x002848f401007387 */ /* 0x0005f20000100800 */
[----:B-1----:R-:W-:Y:S01]  /*4fde0*/  MOV R247, R39 ;  /* 0x0000002700f77202 */ /* 0x002fe20000000f00 */
[----:B------:R-:W-:Y:S01]  /*4fdf0*/  IMAD.MOV.U32 R245, RZ, RZ, R38 ;  /* 0x000000fffff57224 */ /* 0x000fe200078e0026 */
[----:B------:R-:W-:Y:S01]  /*4fe00*/  MOV R249, R36 ;  /* 0x0000002400f97202 */ /* 0x000fe20000000f00 */
[----:B------:R-:W-:-:S02]  /*4fe10*/  IMAD.MOV.U32 R248, RZ, RZ, R37 ;  /* 0x000000fffff87224 */ /* 0x000fc400078e0025 */
[----:B------:R1:W-:Y:S04]  /*4fe20*/  STL [R1+0x2864], R247 ;  /* 0x002864f701007387 */ /* 0x0003e80000100800 */
[----:B------:R1:W-:Y:S04]  /*4fe30*/  STL [R1+0x2860], R245 ;  /* 0x002860f501007387 */ /* 0x0003e80000100800 */
[----:B------:R1:W-:Y:S04]  /*4fe40*/  STL [R1+0x285c], R249 ;  /* 0x00285cf901007387 */ /* 0x0003e80000100800 */
[----:B------:R1:W-:Y:S01]  /*4fe50*/  STL [R1+0x2858], R248 ;  /* 0x002858f801007387 */ /* 0x0003e20000100800 */
[C---:B--2---:R-:W-:Y:S11]  /*4fe60*/  HMMA.1688.F32.TF32 R40, R32.reuse, R44, R212 ;  /* 0x0000002c2028723c */ /* 0x044ff600000810d4 */
[----:B------:R-:W-:Y:S11]  /*4fe70*/  @!UPT UIADD3 URZ, URZ, URZ, URZ ;  /* 0x0000003f3f3ff290 */ /* 0x000ff6000fffe03f */
[----:B------:R-:W-:Y:S01]  /*4fe80*/  @!UPT UIADD3 URZ, URZ, URZ, URZ ;  /* 0x0000003f3f3ff290 */ /* 0x000fe2000fffe03f */
[----:B------:R-:W-:Y:S04]  /*4fe90*/  STL.64 [R1+0x100], R40 ;  /* 0x0001002801007387 */ /* 0x000fe80000100a00 */
[----:B------:R-:W-:Y:S04]  /*4fea0*/  STL.64 [R1+0x108], R42 ;  /* 0x0001082a01007387 */ /* 0x000fe80000100a00 */
[----:B------:R-:W2:Y:S04]  /*4feb0*/  LDL.LU R116, [R1+0xa10] ;  /* 0x000a100001747983 */ /* 0x000ea80000300800 */
[----:B------:R-:W2:Y:S04]  /*4fec0*/  LDL.LU R117, [R1+0xa14] ;  /* 0x000a140001757983 */ /* 0x000ea80000300800 */
[----:B------:R-:W2:Y:S04]  /*4fed0*/  LDL.LU R118, [R1+0xa18] ;  /* 0x000a180001767983 */ /* 0x000ea80000300800 */
[----:B------:R-:W2:Y:S01]  /*4fee0*/  LDL.LU R119, [R1+0xa1c] ;  /* 0x000a1c0001777983 */ /* 0x000ea20000300800 */
[----:B------:R-:W-:Y:S03]  /*4fef0*/  HMMA.1688.F32.TF32 R36, R32, R24, R224 ;  /* 0x000000182024723c */ /* 0x000fe600000810e0 */
        /* <DEDUP_REMOVED lines=28> */
[----:B---3--:R-:W-:Y:S01]  /*500c0*/  IMAD.MOV.U32 R251, RZ, RZ, R36 ;  /* 0x000000fffffb7224 */ /* 0x008fe200078e0024 */
[----:B----4-:R-:W-:Y:S01]  /*500d0*/  MOV R246, R38 ;  /* 0x0000002600f67202 */ /* 0x010fe20000000f00 */
[----:B------:R-:W-:-:S02]  /*500e0*/  IMAD.MOV.U32 R250, RZ, RZ, R37 ;  /* 0x000000fffffa7224 */ /* 0x000fc400078e0025 */
[----:B------:R-:W-:-:S05]  /*500f0*/  IMAD.MOV.U32 R244, RZ, RZ, R39 ;  /* 0x000000fffff47224 */ /* 0x000fca00078e0027 */
[----:B------:R3:W-:Y:S04]  /*50100*/  STL [R1+0x2874], R244 ;  /* 0x002874f401007387 */ /* 0x0007e80000100800 */
[----:B------:R4:W-:Y:S04]  /*50110*/  STL [R1+0x2870], R246 ;  /* 0x002870f601007387 */ /* 0x0009e80000100800 */
[----:B------:R-:W-:Y:S04]  /*50120*/  STL [R1+0x286c], R251 ;  /* 0x00286cfb01007387 */ /* 0x000fe80000100800 */
[----:B------:R1:W-:Y:S01]  /*50130*/  STL [R1+0x2868], R250 ;  /* 0x002868fa01007387 */ /* 0x0003e20000100800 */
[C---:B--2---:R-:W-:Y:S11]  /*50140*/  HMMA.1688.F32.TF32 R36, R32.reuse, R20, R116 ;  /* 0x000000142024723c */ /* 0x044ff60000081074 */
[----:B------:R-:W-:Y:S11]  /*50150*/  @!UPT UIADD3 URZ, URZ, URZ, URZ ;  /* 0x0000003f3f3ff290 */ /* 0x000ff6000fffe03f */
[----:B------:R-:W-:Y:S02]  /*50160*/  @!UPT UIADD3 URZ, URZ, URZ, URZ ;  /* 0x0000003f3f3ff290 */ /* 0x000fe4000fffe03f */
[----:B-1----:R-:W-:Y:S01]  /*50170*/  IMAD.MOV.U32 R247, RZ, RZ, R36 ;  /* 0x000000fffff77224 */ /* 0x002fe200078e0024 */
[----:B------:R-:W-:Y:S01]  /*50180*/  MOV R245, R37 ;  /* 0x0000002500f57202 */ /* 0x000fe20000000f00 */
[----:B------:R-:W-:Y:S02]  /*50190*/  IMAD.MOV.U32 R249, RZ, RZ, R38 ;  /* 0x000000fffff97224 */ /* 0x000fe400078e0026 */
[----:B------:R-:W-:Y:S02]  /*501a0*/  IMAD.MOV.U32 R248, RZ, RZ, R39 ;  /* 0x000000fffff87224 */ /* 0x000fe400078e0027 */
[C---:B------:R-:W-:Y:S08]  /*501b0*/  HMMA.1688.F32.TF32 R36, R32.reuse, R8, R112 ;  /* 0x000000082024723c */ /* 0x040ff00000081070 */
[----:B------:R-:W-:Y:S11]  /*501c0*/  HMMA.1688.F32.TF32 R32, R32, R12, R108 ;  /* 0x0000000c2020723c */ /* 0x000ff6000008106c */
[----:B------:R-:W-:Y:S05]  /*501d0*/  @!UPT UIADD3 URZ, URZ, URZ, URZ ;  /* 0x0000003f3f3ff290 */ /* 0x000fea000fffe03f */
[----:B---3--:R-:W-:Y:S01]  /*501e0*/  MOV R244, R36 ;  /* 0x0000002400f47202 */ /* 0x008fe20000000f00 */
[----:B----4-:R-:W-:Y:S01]  /*501f0*/  IMAD.MOV.U32 R246, RZ, RZ, R37 ;  /* 0x000000fffff67224 */ /* 0x010fe200078e0025 */
[----:B------:R-:W-:Y:S01]  /*50200*/  MOV R250, R39 ;  /* 0x0000002700fa7202 */ /* 0x000fe20000000f00 */
[----:B------:R-:W-:-:S05]  /*50210*/  IMAD.MOV.U32 R251, RZ, RZ, R38 ;  /* 0x000000fffffb7224 */ /* 0x000fca00078e0026 */
[----:B------:R-:W-:Y:S01]  /*50220*/  IMAD.MOV.U32 R236, RZ, RZ, R32 ;  /* 0x000000ffffec7224 */ /* 0x000fe200078e0020 */
[----:B------:R-:W-:Y:S01]  /*50230*/  MOV R238, R34 ;  /* 0x0000002200ee7202 */ /* 0x000fe20000000f00 */
[----:B------:R-:W-:Y:S02]  /*50240*/  IMAD.MOV.U32 R237, RZ, RZ, R33 ;  /* 0x000000ffffed7224 */ /* 0x000fe400078e0021 */
[----:B------:R-:W-:Y:S01]  /*50250*/  IMAD.MOV.U32 R239, RZ, RZ, R35 ;  /* 0x000000ffffef7224 */ /* 0x000fe200078e0023 */
[C---:B------:R-:W-:Y:S01]  /*50260*/  HMMA.1688.F32.TF32 R36, R28.reuse, R140, R220 ;  /* 0x0000008c1c24723c */ /* 0x040fe200000810dc */
[----:B------:R-:W-:Y:S07]  /*50270*/  STL.64 [R1+0x2890], R250 ;  /* 0x002890fa01007387 */ /* 0x000fee0000100a00 */
[C---:B------:R-:W-:Y:S01]  /*50280*/  HMMA.1688.F32.TF32 R32, R28.reuse, R136, R232 ;  /* 0x000000881c20723c */ /* 0x040fe200000810e8 */
[----:B------:R-:W-:Y:S04]  /*50290*/  STL.64 [R1+0x2888], R248 ;  /* 0x002888f801007387 */ /* 0x000fe80000100a00 */
[----:B------:R-:W-:Y:S04]  /*502a0*/  STL.64 [R1+0x2880], R246 ;  /* 0x002880f601007387 */ /* 0x000fe80000100a00 */
        /* <DEDUP_REMOVED lines=38> */
[----:B---3--:R-:W2:Y:S04]  /*50510*/  LDL.LU R38, [R1+0xbb8] ;  /* 0x000bb80001267983 */ /* 0x008ea80000300800 */
[----:B------:R-:W2:Y:S04]  /*50520*/  LDL.LU R39, [R1+0xbbc] ;  /* 0x000bbc0001277983 */ /* 0x000ea80000300800 */
[----:B------:R-:W3:Y:S04]  /*50530*/  LDL.LU R40, [R1+0xba0] ;  /* 0x000ba00001287983 */ /* 0x000ee80000300800 */
[----:B------:R-:W3:Y:S04]  /*50540*/  LDL.LU R41, [R1+0xba4] ;  /* 0x000ba40001297983 */ /* 0x000ee80000300800 */
[----:B------:R-:W3:Y:S04]  /*50550*/  LDL.LU R42, [R1+0xba8] ;  /* 0x000ba800012a7983 */ /* 0x000ee80000300800 */
        /* <DEDUP_REMOVED lines=70> */
[C---:B------:R-:W-:Y:S07]  /*509c0*/  HMMA.1688.F32.TF32 R124, R28.reuse, R60, R216 ;  /* 0x0000003c1c7c723c */ /* 0x040fee00000810d8 */
[----:B------:R-:W-:Y:S04]  /*509d0*/  STL.64 [R1+0x310], R32 ;  /* 0x0003102001007387 */ /* 0x000fe80000100a00 */
[----:B------:R1:W-:Y:S02]  /*509e0*/  STL.64 [R1+0x318], R34 ;  /* 0x0003182201007387 */ /* 0x0003e40000100a00 */
[C---:B-1----:R-:W-:Y:S02]  /*509f0*/  HMMA.1688.F32.TF32 R32, R28.reuse, R56, R104 ;  /* 0x000000381c20723c */ /* 0x042fe40000081068 */
[----:B------:R-:W-:Y:S04]  /*50a00*/  STL.64 [R1+0x300], R144 ;  /* 0x0003009001007387 */ /* 0x000fe80000100a00 */
[----:B------:R-:W-:Y:S04]  /*50a10*/  STL.64 [R1+0x308], R146 ;  /* 0x0003089201007387 */ /* 0x000fe80000100a00 */
[----:B------:R-:W-:Y:S04]  /*50a20*/  STL.64 [R1+0x2f0], R124 ;  /* 0x0002f07c01007387 */ /* 0x000fe80000100a00 */
[----:B------:R-:W-:Y:S01]  /*50a30*/  STL.64 [R1+0x2f8], R126 ;  /* 0x0002f87e01007387 */ /* 0x000fe20000100a00 */
[----:B------:R-:W-:Y:S03]  /*50a40*/  HMMA.1688.F32.TF32 R88, R28, R24, R88 ;  /* 0x000000181c58723c */ /* 0x000fe60000081058 */
[----:B------:R-:W-:Y:S04]  /*50a50*/  LDS R144, [R3+0x10600] ;  /* 0x0106000003907984 */ /* 0x000fe80000000800 */
[----:B------:R-:W-:Y:S04]  /*50a60*/  LDS R146, [R3+0x12600] ;  /* 0x0126000003927984 */ /* 0x000fe80000000800 */
[----:B------:R-:W-:Y:S04]  /*50a70*/  STL.64 [R1+0x250], R32 ;  /* 0x0002502001007387 */ /* 0x000fe80000100a00 */
[----:B------:R1:W-:Y:S01]  /*50a80*/  STL.64 [R1+0x258], R34 ;  /* 0x0002582201007387 */ /* 0x0003e20000100a00 */
[----:B------:R-:W-:Y:S03]  /*50a90*/  HMMA.1688.F32.TF32 R40, R76, R136, R40 ;  /* 0x000000884c28723c */ /* 0x000fe60000081028 */
[----:B------:R-:W-:Y:S04]  /*50aa0*/  LDS R145, [R240+0x10600] ;  /* 0x01060000f0917984 */ /* 0x000fe80000000800 */
[----:B------:R-:W2:Y:S01]  /*50ab0*/  LDS R147, [R240+0x12600] ;  /* 0x01260000f0937984 */ /* 0x000ea20000000800 */
[C---:B-1----:R-:W-:Y:S03]  /*50ac0*/  HMMA.1688.F32.TF32 R32, R28.reuse, R44, R92 ;  /* 0x0000002c1c20723c */ /* 0x042fe6000008105c */
[----:B------:R-:W-:Y:S04]  /*50ad0*/  STL.64 [R1+0x240], R100 ;  /* 0x0002406401007387 */ /* 0x000fe80000100a00 */
[----:B------:R-:W-:Y:S04]  /*50ae0*/  STL.64 [R1+0x248], R102 ;  /* 0x0002486601007387 */ /* 0x000fe80000100a00 */
[----:B------:R-:W-:Y:S04]  /*50af0*/  STL.64 [R1+0x230], R96 ;  /* 0x0002306001007387 */ /* 0x000fe80000100a00 */
[----:B------:R-:W-:Y:S08]  /*50b00*/  STL.64 [R1+0x238], R98 ;  /* 0x0002386201007387 */ /* 0x000ff00000100a00 */
[----:B------:R-:W-:Y:S04]  /*50b10*/  STL.64 [R1+0x220], R32 ;  /* 0x0002202001007387 */ /* 0x000fe80000100a00 */
[----:B------:R1:W-:Y:S02]  /*50b20*/  STL.64 [R1+0x228], R34 ;  /* 0x0002282201007387 */ /* 0x0003e40000100a00 */
[C---:B-1----:R-:W-:Y:S08]  /*50b30*/  HMMA.1688.F32.TF32 R32, R28.reuse, R8, R80 ;  /* 0x000000081c20723c */ /* 0x042ff00000081050 */
        /* <DEDUP_REMOVED lines=8> */
[----:B------:R1:W-:Y:S02]  /*50bc0*/  STL.64 [R1+0x1e8], R30 ;  /* 0x0001e81e01007387 */ /* 0x0003e40000100a00 */
[C---:B-1----:R-:W-:Y:S08]  /*50bd0*/  HMMA.1688.F32.TF32 R28, R76.reuse, R140, R68 ;  /* 0x0000008c4c1c723c */ /* 0x042ff00000081044 */
[C---:B------:R-:W-:Y:S11]  /*50be0*/  HMMA.1688.F32.TF32 R32, R76.reuse, R16, R36 ;  /* 0x000000104c20723c */ /* 0x040ff60000081024 */
[----:B------:R-:W-:Y:S04]  /*50bf0*/  @!UPT UIADD3 URZ, URZ, URZ, URZ ;  /* 0x0000003f3f3ff290 */ /* 0x000fe8000fffe03f */
[----:B------:R-:W-:Y:S04]  /*50c00*/  STL.64 [R1+0x2e0], R28 ;  /* 0x0002e01c01007387 */ /* 0x000fe80000100a00 */
[----:B------:R1:W-:Y:S02]  /*50c10*/  STL.64 [R1+0x2e8], R30 ;  /* 0x0002e81e01007387 */ /* 0x0003e40000100a00 */
[C---:B-1----:R-:W-:Y:S02]  /*50c20*/  HMMA.1688.F32.TF32 R28, R76.reuse, R4, R120 ;  /* 0x000000044c1c723c */ /* 0x042fe40000081078 */
[----:B------:R-:W-:Y:S04]  /*50c30*/  STL.64 [R1+0x2d0], R40 ;  /* 0x0002d02801007387 */ /* 0x000fe80000100a00 */
[----:B------:R-:W-:Y:S02]  /*50c40*/  STL.64 [R1+0x2d8], R42 ;  /* 0x0002d82a01007387 */ /* 0x000fe40000100a00 */
[C---:B------:R-:W-:Y:S02]  /*50c50*/  HMMA.1688.F32.TF32 R36, R76.reuse, R132, R116 ;  /* 0x000000844c24723c */ /* 0x040fe40000081074 */
[----:B------:R-:W-:Y:S04]  /*50c60*/  STL.64 [R1+0x2c0], R32 ;  /* 0x0002c02001007387 */ /* 0x000fe80000100a00 */
[----:B------:R1:W-:Y:S09]  /*50c70*/  STL.64 [R1+0x2c8], R34 ;  /* 0x0002c82201007387 */ /* 0x0003f20000100a00 */
[----:B------:R-:W-:Y:S01]  /*50c80*/  STL.64 [R1+0x2b0], R28 ;  /* 0x0002b01c01007387 */ /* 0x000fe20000100a00 */
[C---:B-1----:R-:W-:Y:S03]  /*50c90*/  HMMA.1688.F32.TF32 R32, R76.reuse, R128, R112 ;  /* 0x000000804c20723c */ /* 0x042fe60000081070 */
[----:B------:R1:W-:Y:S05]  /*50ca0*/  STL.64 [R1+0x2b8], R30 ;  /* 0x0002b81e01007387 */ /* 0x0003ea0000100a00 */
[C---:B-1----:R-:W-:Y:S01]  /*50cb0*/  HMMA.1688.F32.TF32 R28, R76.reuse, R64, R108 ;  /* 0x000000404c1c723c */ /* 0x042fe2000008106c */
[----:B------:R-:W-:Y:S04]  /*50cc0*/  STL.64 [R1+0x2a0], R36 ;  /* 0x0002a02401007387 */ /* 0x000fe80000100a00 */
[----:B------:R1:W-:Y:S10]  /*50cd0*/  STL.64 [R1+0x2a8], R38 ;  /* 0x0002a82601007387 */ /* 0x0003f40000100a00 */
        /* <DEDUP_REMOVED lines=8> */
[----:B------:R-:W-:Y:S11]  /*50d60*/  STL.64 [R1+0x278], R38 ;  /* 0x0002782601007387 */ /* 0x000ff60000100a00 */
[----:B------:R-:W-:Y:S01]  /*50d70*/  @!UPT UIADD3 URZ, URZ, URZ, URZ ;  /* 0x0000003f3f3ff290 */ /* 0x000fe2000fffe03f */
[----:B------:R-:W-:Y:S04]  /*50d80*/  STL.64 [R1+0x2678], R30 ;  /* 0x0026781e01007387 */ /* 0x000fe80000100a00 */
[----:B------:R-:W-:Y:S04]  /*50d90*/  STL.64 [R1+0x260], R32 ;  /* 0x0002602001007387 */ /* 0x000fe80000100a00 */
[----:B------:R1:W-:Y:S02]  /*50da0*/  STL.64 [R1+0x268], R34 ;  /* 0x0002682201007387 */ /* 0x0003e40000100a00 */
[C---:B-1----:R-:W-:Y:S02]  /*50db0*/  HMMA.1688.F32.TF32 R32, R76.reuse, R48, R212 ;  /* 0x000000304c20723c */ /* 0x042fe400000810d4 */
[----:B------:R1:W-:Y:S11]  /*50dc0*/  STL.64 [R1+0x2670], R28 ;  /* 0x0026701c01007387 */ /* 0x0003f60000100a00 */
[----:B------:R-:W-:Y:S10]  /*50dd0*/  @!UPT UIADD3 URZ, URZ, URZ, URZ ;  /* 0x0000003f3f3ff290 */ /* 0x000ff4000fffe03f */
        /* <DEDUP_REMOVED lines=34> */
[C---:B------:R-:W-:Y:S03]  /*51000*/  HMMA.1688.F32.TF32 R36, R76.reuse, R44, R224 ;  /* 0x0000002c4c24723c */ /* 0x040fe600000810e0 */
[----:B------:R-:W2:Y:S04]  /*51010*/  LDL.LU R224, [R1+0xd70] ;  /* 0x000d700001e07983 */ /* 0x000ea80000300800 */
[----:B------:R-:W2:Y:S04]  /*51020*/  LDL.LU R225, [R1+0xd74] ;  /* 0x000d740001e17983 */ /* 0x000ea80000300800 */
[----:B------:R-:W2:Y:S04]  /*51030*/  LDL.LU R226, [R1+0xd78] ;  /* 0x000d780001e27983 */ /* 0x000ea80000300800 */
[----:B------:R-:W2:Y:S08]  /*51040*/  LDL.LU R227, [R1+0xd7c] ;  /* 0x000d7c0001e37983 */ /* 0x000eb00000300800 */
[----:B------:R-:W-:Y:S04]  /*51050*/  STL.64 [R1+0x2698], R38 ;  /* 0x0026982601007387 */ /* 0x000fe80000100a00 */
[----:B------:R-:W-:Y:S01]  /*51060*/  STL.64 [R1+0x2690], R36 ;  /* 0x0026902401007387 */ /* 0x000fe20000100a00 */
[C---:B---3--:R-:W-:Y:S08]  /*51070*/  HMMA.1688.F32.TF32 R68, R76.reuse, R20, R116 ;  /* 0x000000144c44723c */ /* 0x048ff00000081074 */
[C---:B----4-:R-:W-:Y:S08]  /*51080*/  HMMA.1688.F32.TF32 R40, R76.reuse, R24, R120 ;  /* 0x000000184c28723c */ /* 0x050ff00000081078 */
[C---:B--2---:R-:W-:Y:S08]  /*51090*/  HMMA.1688.F32.TF32 R72, R76.reuse, R8, R112 ;  /* 0x000000084c48723c */ /* 0x044ff00000081070 */
[----:B------:R-:W-:Y:S07]  /*510a0*/  HMMA.1688.F32.TF32 R76, R76, R12, R108 ;  /* 0x0000000c4c4c723c */ /* 0x000fee000008106c */
[----:B------:R-:W-:Y:S01]  /*510b0*/  STL.64 [R1+0x26a8], R42 ;  /* 0x0026a82a01007387 */ /* 0x000fe20000100a00 */
[C---:B------:R-:W-:Y:S08]  /*510c0*/  HMMA.1688.F32.TF32 R156, R144.reuse, R136, R232 ;  /* 0x00000088909c723c */ /* 0x040ff000000810e8 */
        /* <DEDUP_REMOVED lines=68> */
[C---:B------:R-:W-:Y:S08]  /*51510*/  HMMA.1688.F32.TF32 R100, R144.reuse, R60, R120 ;  /* 0x0000003c9064723c */ /* 0x040ff00000081078 */
[C---:B------:R-:W-:Y:S07]  /*51520*/  HMMA.1688.F32.TF32 R104, R144.reuse, R56, R116 ;  /* 0x000000389068723c */ /* 0x040fee0000081074 */
[----:B------:R-:W-:Y:S01]  /*51530*/  STL.64 [R1+0x2738], R94 ;  /* 0x0027385e01007387 */ /* 0x000fe20000100a00 */
[C---:B------:R-:W-:Y:S03]  /*51540*/  HMMA.1688.F32.TF32 R108, R144.reuse, R52, R108 ;  /* 0x00000034906c723c */ /* 0x040fe6000008106c */
[----:B------:R-:W-:Y:S05]  /*51550*/  STL.64 [R1+0x2730], R92 ;  /* 0x0027305c01007387 */ /* 0x000fea0000100a00 */
[C---:B------:R-:W-:Y:S01]  /*51560*/  HMMA.1688.F32.TF32 R116, R144.reuse, R44, R220 ;  /* 0x0000002c9074723c */ /* 0x040fe200000810dc */
[----:B------:R-:W-:Y:S07]  /*51570*/  STL.64 [R1+0x2748], R98 ;  /* 0x0027486201007387 */ /* 0x000fee0000100a00 */
[C---:B------:R-:W-:Y:S08]  /*51580*/  HMMA.1688.F32.TF32 R220, R144.reuse, R8, R212 ;  /* 0x0000000890dc723c */ /* 0x040ff000000810d4 */
[C---:B------:R-:W-:Y:S01]  /*51590*/  HMMA.1688.F32.TF32 R120, R144.reuse, R24, R232 ;  /* 0x000000189078723c */ /* 0x040fe200000810e8 */
[----:B------:R-:W-:Y:S04]  /*515a0*/  STL.64 [R1+0x2740], R96 ;  /* 0x0027406001007387 */ /* 0x000fe80000100a00 */
[----:B------:R-:W-:Y:S03]  /*515b0*/  STL.64 [R1+0x2758], R102 ;  /* 0x0027586601007387 */ /* 0x000fe60000100a00 */
        /* <DEDUP_REMOVED lines=67> */
[----:B------:R-:W-:Y:S04]  /*519f0*/  LDS R232, [R3+0x10700] ;  /* 0x0107000003e87984 */ /* 0x000fe80000000800 */
[----:B------:R-:W-:Y:S04]  /*51a00*/  LDS R234, [R3+0x12700] ;  /* 0x0127000003ea7984 */ /* 0x000fe80000000800 */
[----:B------:R-:W-:Y:S04]  /*51a10*/  LDS R233, [R240+0x10700] ;  /* 0x01070000f0e97984 */ /* 0x000fe80000000800 */
[----:B------:R-:W1:Y:S04]  /*51a20*/  LDS R235, [R240+0x12700] ;  /* 0x01270000f0eb7984 */ /* 0x000e680000000800 */
[----:B------:R-:W-:Y:S04]  /*51a30*/  LDS R228, [R3+0x10780] ;  /* 0x0107800003e47984 */ /* 0x000fe80000000800 */
[----:B------:R-:W-:Y:S04]  /*51a40*/  LDS R230, [R3+0x12780] ;  /* 0x0127800003e67984 */ /* 0x000fe80000000800 */
[----:B------:R-:W-:Y:S04]  /*51a50*/  LDS R229, [R240+0x10780] ;  /* 0x01078000f0e57984 */ /* 0x000fe80000000800 */
[----:B------:R-:W1:Y:S01]  /*51a60*/  LDS R231, [R240+0x12780] ;  /* 0x01278000f0e77984 */ /* 0x000e620000000800 */
        /* <DEDUP_REMOVED lines=13> */
[----:B------:R-:W3:Y:S01]  /*51b40*/  LDL.LU R203, [R1+0x105c] ;  /* 0x00105c0001cb7983 */ /* 0x000ee20000300800 */
[C---:B----4-:R-:W-:Y:S11]  /*51b50*/  HMMA.1688.F32.TF32 R188, R208.reuse, R48, R188 ;  /* 0x00000030d0bc723c */ /* 0x050ff600000810bc */
[----:B------:R-:W-:Y:S11]  /*51b60*/  @!UPT UIADD3 URZ, URZ, URZ, URZ ;  /* 0x0000003f3f3ff290 */ /* 0x000ff6000fffe03f */
[----:B------:R-:W-:Y:S01]  /*51b70*/  @!UPT UIADD3 URZ, URZ, URZ, URZ ;  /* 0x0000003f3f3ff290 */ /* 0x000fe2000fffe03f */
[----:B------:R-:W-:Y:S04]  /*51b80*/  STL [R1+0x25c8], R188 ;  /* 0x0025c8bc01007387 */ /* 0x000fe80000100800 */
[----:B------:R-:W-:Y:S04]  /*51b90*/  STL [R1+0x25c4], R189 ;  /* 0x0025c4bd01007387 */ /* 0x000fe80000100800 */
[----:B------:R-:W-:Y:S04]  /*51ba0*/  STL [R1+0x25c0], R190 ;  /* 0x0025c0be01007387 */ /* 0x000fe80000100800 */
[----:B------:R-:W-:Y:S04]  /*51bb0*/  STL [R1+0x25bc], R191 ;  /* 0x0025bcbf01007387 */ /* 0x000fe80000100800 */
        /* <DEDUP_REMOVED lines=8> */
[----:B------:R-:W4:Y:S01]  /*51c40*/  LDL.LU R239, [R1+0x101c] ;  /* 0x00101c0001ef7983 */ /* 0x000f220000300800 */
[C---:B------:R-:W-:Y:S07]  /*51c50*/  HMMA.1688.F32.TF32 R184, R208.reuse, R52, R196 ;  /* 0x00000034d0b8723c */ /* 0x040fee00000810c4 */
[----:B------:R-:W-:Y:S04]  /*51c60*/  STL [R1+0x25d8], R192 ;  /* 0x0025d8c001007387 */ /* 0x000fe80000100800 */
[----:B------:R-:W-:Y:S04]  /*51c70*/  STL [R1+0x25d4], R193 ;  /* 0x0025d4c101007387 */ /* 0x000fe80000100800 */
[----:B------:R-:W-:Y:S04]  /*51c80*/  STL [R1+0x25d0], R194 ;  /* 0x0025d0c201007387 */ /* 0x000fe80000100800 */
[----:B------:R-:W-:Y:S01]  /*51c90*/  STL [R1+0x25cc], R195 ;  /* 0x0025ccc301007387 */ /* 0x000fe20000100800 */
[C---:B--2---:R-:W-:Y:S03]  /*51ca0*/  HMMA.1688.F32.TF32 R196, R208.reuse, R24, R212 ;  /* 0x00000018d0c4723c */ /* 0x044fe600000810d4 */
[----:B------:R-:W2:Y:S04]  /*51cb0*/  LDL.LU R212, [R1+0x1030] ;  /* 0x0010300001d47983 */ /* 0x000ea80000300800 */
[----:B------:R-:W2:Y:S04]  /*51cc0*/  LDL.LU R213, [R1+0x1034] ;  /* 0x0010340001d57983 */ /* 0x000ea80000300800 */
[----:B------:R-:W2:Y:S04]  /*51cd0*/  LDL.LU R214, [R1+0x1038] ;  /* 0x0010380001d67983 */ /* 0x000ea80000300800 */
[----:B------:R-:W2:Y:S08]  /*51ce0*/  LDL.LU R215, [R1+0x103c] ;  /* 0x00103c0001d77983 */ /* 0x000eb00000300800 */
        /* <DEDUP_REMOVED lines=13> */
[C---:B------:R-:W-:Y:S08]  /*51dc0*/  HMMA.1688.F32.TF32 R224, R208.reuse, R136, R224 ;  /* 0x00000088d0e0723c */ /* 0x040ff000000810e0 */
[C---:B----4-:R-:W-:Y:S07]  /*51dd0*/  HMMA.1688.F32.TF32 R204, R208.reuse, R8, R204 ;  /* 0x00000008d0cc723c */ /* 0x050fee00000810cc */
[----:B------:R-:W-:Y:S04]  /*51de0*/  STL [R1+0x25ec], R200 ;  /* 0x0025ecc801007387 */ /* 0x000fe80000100800 */
[----:B------:R-:W-:Y:S04]  /*51df0*/  STL [R1+0x25e8], R201 ;  /* 0x0025e8c901007387 */ /* 0x000fe80000100800 */
[----:B------:R-:W-:Y:S01]  /*51e00*/  STL [R1+0x25e4], R202 ;  /* 0x0025e4ca01007387 */ /* 0x000fe20000100800 */
[C---:B------:R-:W-:Y:S03]  /*51e10*/  HMMA.1688.F32.TF32 R216, R208.reuse, R16, R216 ;  /* 0x00000010d0d8723c */ /* 0x040fe600000810d8 */
[----:B------:R-:W-:Y:S05]  /*51e20*/  STL [R1+0x25e0], R203 ;  /* 0x0025e0cb01007387 */ /* 0x000fea0000100800 */
[C---:B------:R-:W-:Y:S01]  /*51e30*/  HMMA.1688.F32.TF32 R160, R208.reuse, R4, R160 ;  /* 0x00000004d0a0723c */ /* 0x040fe200000810a0 */
[----:B------:R-:W-:Y:S07]  /*51e40*/  STL [R1+0x25fc], R204 ;  /* 0x0025fccc01007387 */ /* 0x000fee0000100800 */
[C---:B------:R-:W-:Y:S01]  /*51e50*/  HMMA.1688.F32.TF32 R164, R208.reuse, R132, R164 ;  /* 0x00000084d0a4723c */ /* 0x040fe200000810a4 */
[----:B------:R-:W-:Y:S04]  /*51e60*/  STL [R1+0x25f8], R205 ;  /* 0x0025f8cd01007387 */ /* 0x000fe80000100800 */
[----:B------:R-:W-:Y:S03]  /*51e70*/  STL [R1+0x25f4], R206 ;  /* 0x0025f4ce01007387 */ /* 0x000fe60000100800 */
[C---:B------:R-:W-:Y:S01]  /*51e80*/  HMMA.1688.F32.TF32 R168, R208.reuse, R128, R168 ;  /* 0x00000080d0a8723c */ /* 0x040fe200000810a8 */
[----:B------:R-:W-:Y:S04]  /*51e90*/  STL [R1+0x25f0], R207 ;  /* 0x0025f0cf01007387 */ /* 0x000fe80000100800 */
[----:B-1----:R-:W3:Y:S03]  /*51ea0*/  LDL.LU R28, [R1+0x1110] ;  /* 0x00111000011c7983 */ /* 0x002ee60000300800 */
[C---:B------:R-:W-:Y:S01]  /*51eb0*/  HMMA.1688.F32.TF32 R176, R208.reuse, R60, R176 ;  /* 0x0000003cd0b0723c */ /* 0x040fe200000810b0 */
[----:B------:R-:W3:Y:S04]  /*51ec0*/  LDL.LU R29, [R1+0x1114] ;  /* 0x00111400011d7983 */ /* 0x000ee80000300800 */
[----:B------:R-:W3:Y:S03]  /*51ed0*/  LDL.LU R30, [R1+0x1118] ;  /* 0x00111800011e7983 */ /* 0x000ee60000300800 */
[C---:B------:R-:W-:Y:S01]  /*51ee0*/  HMMA.1688.F32.TF32 R180, R208.reuse, R56, R180 ;  /* 0x00000038d0b4723c */ /* 0x040fe200000810b4 */
[----:B------:R-:W3:Y:S07]  /*51ef0*/  LDL.LU R31, [R1+0x111c] ;  /* 0x00111c00011f7983 */ /* 0x000eee0000300800 */
[----:B------:R-:W-:Y:S11]  /*51f00*/  HMMA.1688.F32.TF32 R208, R208, R12, R236 ;  /* 0x0000000cd0d0723c */ /* 0x000ff600000810ec */
        /* <DEDUP_REMOVED lines=10> */
[C---:B--2---:R-:W-:Y:S08]  /*51fb0*/  HMMA.1688.F32.TF32 R212, R232.reuse, R140, R212 ;  /* 0x0000008ce8d4723c */ /* 0x044ff000000810d4 */
[C---:B------:R-:W-:Y:S11]  /*51fc0*/  HMMA.1688.F32.TF32 R32, R232.reuse, R136, R248 ;  /* 0x00000088e820723c */ /* 0x040ff600000810f8 */
[----:B------:R-:W-:Y:S04]  /*51fd0*/  @!UPT UIADD3 URZ, URZ, URZ, URZ ;  /* 0x0000003f3f3ff290 */ /* 0x000fe8000fffe03f */
[----:B------:R-:W-:Y:S04]  /*51fe0*/  STL [R1+0x261c], R212 ;  /* 0x00261cd401007387 */ /* 0x000fe80000100800 */
[----:B------:R-:W-:Y:S04]  /*51ff0*/  STL [R1+0x2618], R213 ;  /* 0x002618d501007387 */ /* 0x000fe80000100800 */
[----:B------:R-:W-:Y:S04]  /*52000*/  STL [R1+0x2614], R214 ;  /* 0x002614d601007387 */ /* 0x000fe80000100800 */
[----:B------:R-:W-:Y:S04]  /*52010*/  STL [R1+0x2610], R215 ;  /* 0x002610d701007387 */ /* 0x000fe80000100800 */
[----:B------:R-:W2:Y:S04]  /*52020*/  LDL.LU R248, [R1+0x1150] ;  /* 0x0011500001f87983 */ /* 0x000ea80000300800 */
[----:B------:R-:W-:Y:S04]  /*52030*/  STL.64 [R1+0x390], R32 ;  /* 0x0003902001007387 */ /* 0x000fe80000100a00 */
[----:B------:R1:W-:Y:S04]  /*52040*/  STL.64 [R1+0x398], R34 ;  /* 0x0003982201007387 */ /* 0x0003e80000100a00 */
[----:B------:R-:W2:Y:S04]  /*52050*/  LDL.LU R249, [R1+0x1154] ;  /* 0x0011540001f97983 */ /* 0x000ea80000300800 */
[----:B------:R-:W2:Y:S04]  /*52060*/  LDL.LU R250, [R1+0x1158] ;  /* 0x0011580001fa7983 */ /* 0x000ea80000300800 */
[----:B------:R-:W2:Y:S01]  /*52070*/  LDL.LU R251, [R1+0x115c] ;  /* 0x00115c0001fb7983 */ /* 0x000ea20000300800 */
[C---:B-1----:R-:W-:Y:S03]  /*52080*/  HMMA.1688.F32.TF32 R32, R232.reuse, R16, R244 ;  /* 0x00000010e820723c */ /* 0x042fe600000810f4 */
[----:B------:R-:W2:Y:S04]  /*52090*/  LDL.LU R244, [R1+0x1170] ;  /* 0x0011700001f47983 */ /* 0x000ea80000300800 */
[----:B------:R-:W2:Y:S04]  /*520a0*/  LDL.LU R245, [R1+0x1174] ;  /* 0x0011740001f57983 */ /* 0x000ea80000300800 */
[----:B------:R-:W2:Y:S04]  /*520b0*/  LDL.LU R246, [R1+0x1178] ;  /* 0x0011780001f67983 */ /* 0x000ea80000300800 */
[----:B------:R-:W2:Y:S01]  /*520c0*/  LDL.LU R247, [R1+0x117c] ;  /* 0x00117c0001f77983 */ /* 0x000ea20000300800 */
[C---:B---3--:R-:W-:Y:S08]  /*520d0*/  HMMA.1688.F32.TF32 R28, R232.reuse, R4, R28 ;  /* 0x00000004e81c723c */ /* 0x048ff0000008101c */
[----:B------:R-:W-:Y:S01]  /*520e0*/  IMAD.MOV.U32 R194, RZ, RZ, R35 ;  /* 0x000000ffffc27224 */ /* 0x000fe200078e0023 */
[----:B------:R-:W-:Y:S01]  /*520f0*/  MOV R192, R33 ;  /* 0x0000002100c07202 */ /* 0x000fe20000000f00 */
[----:B------:R-:W-:Y:S11]  /*52100*/  IMAD.MOV.U32 R193, RZ, RZ, R34 ;  /* 0x000000ffffc17224 */ /* 0x000ff600078e0022 */
[----:B------:R-:W-:Y:S03]  /*52110*/  @!UPT UIADD3 URZ, URZ, URZ, URZ ;  /* 0x0000003f3f3ff290 */ /* 0x000fe6000fffe03f */
[----:B------:R-:W-:Y:S01]  /*52120*/  MOV R200, R28 ;  /* 0x0000001c00c87202 */ /* 0x000fe20000000f00 */
[----:B------:R-:W-:Y:S01]  /*52130*/  IMAD.MOV.U32 R201, RZ, RZ, R29 ;  /* 0x000000ffffc97224 */ /* 0x000fe200078e001d */
[----:B------:R-:W-:Y:S01]  /*52140*/  MOV R203, R31 ;  /* 0x0000001f00cb7202 */ /* 0x000fe20000000f00 */
[----:B------:R-:W-:Y:S02]  /*52150*/  IMAD.MOV.U32 R202, RZ, RZ, R30 ;  /* 0x000000ffffca7224 */ /* 0x000fe400078e001e */
[----:B------:R-:W-:Y:S01]  /*52160*/  IMAD.MOV.U32 R196, RZ, RZ, R32 ;  /* 0x000000ffffc47224 */ /* 0x000fe200078e0020 */
[----:B------:R-:W-:Y:S04]  /*52170*/  STL [R1+0x262c], R194 ;  /* 0x00262cc201007387 */ /* 0x000fe80000100800 */
[----:B------:R-:W-:Y:S01]  /*52180*/  STL [R1+0x2628], R193 ;  /* 0x002628c101007387 */ /* 0x000fe20000100800 */
[----:B----4-:R-:W-:Y:S03]  /*52190*/  HMMA.1688.F32.TF32 R28, R232, R132, R236 ;  /* 0x00000084e81c723c */ /* 0x010fe600000810ec */
[----:B------:R-:W-:Y:S04]  /*521a0*/  STL [R1+0x2624], R192 ;  /* 0x002624c001007387 */ /* 0x000fe80000100800 */
[----:B------:R-:W-:Y:S04]  /*521b0*/  STL [R1+0x2620], R196 ;  /* 0x002620c401007387 */ /* 0x000fe80000100800 */
[----:B------:R-:W-:Y:S04]  /*521c0*/  STL [R1+0x263c], R203 ;  /* 0x00263ccb01007387 */ /* 0x000fe80000100800 */
[----:B------:R-:W-:Y:S04]  /*521d0*/  STL [R1+0x2638], R202 ;  /* 0x002638ca01007387 */ /* 0x000fe80000100800 */
[----:B------:R-:W-:Y:S05]  /*521e0*/  STL [R1+0x2634], R201 ;  /* 0x002634c901007387 */ /* 0x000fea0000100800 */
        /* <DEDUP_REMOVED lines=8> */
[----:B------:R1:W-:Y:S01]  /*52270*/  STL [R1+0x2640], R204 ;  /* 0x002640cc01007387 */ /* 0x0003e20000100800 */
        /* <DEDUP_REMOVED lines=8> */
[----:B------:R-:W-:Y:S02]  /*52300*/  IMAD.MOV.U32 R211, RZ, RZ, R31 ;  /* 0x000000ffffd37224 */ /* 0x000fe400078e001f */
[----:B------:R-:W-:Y:S03]  /*52310*/  HMMA.1688.F32.TF32 R28, R232, R64, R244 ;  /* 0x00000040e81c723c */ /* 0x000fe600000810f4 */
[----:B------:R1:W-:Y:S04]  /*52320*/  STL [R1+0x265c], R211 ;  /* 0x00265cd301007387 */ /* 0x0003e80000100800 */
[----:B------:R1:W-:Y:S04]  /*52330*/  STL [R1+0x2658], R210 ;  /* 0x002658d201007387 */ /* 0x0003e80000100800 */
[----:B------:R-:W-:Y:S04]  /*52340*/  STL [R1+0x2654], R209 ;  /* 0x002654d101007387 */ /* 0x000fe80000100800 */
[----:B------:R1:W-:Y:S04]  /*52350*/  STL [R1+0x2650], R208 ;  /* 0x002650d001007387 */ /* 0x0003e80000100800 */
        /* <DEDUP_REMOVED lines=28> */
[----:B------:R1:W-:Y:S04]  /*52520*/  STL [R1+0x266c], R190 ;  /* 0x00266cbe01007387 */ /* 0x0003e80000100800 */
[----:B------:R-:W-:Y:S04]  /*52530*/  STL [R1+0x2668], R189 ;  /* 0x002668bd01007387 */ /* 0x000fe80000100800 */
[----:B------:R1:W-:Y:S04]  /*52540*/  STL [R1+0x2664], R188 ;  /* 0x002664bc01007387 */ /* 0x0003e80000100800 */
[----:B------:R1:W-:Y:S01]  /*52550*/  STL [R1+0x2660], R195 ;  /* 0x002660c301007387 */ /* 0x0003e20000100800 */
[C---:B--2---:R-:W-:Y:S03]  /*52560*/  HMMA.1688.F32.TF32 R68, R232.reuse, R60, R248 ;  /* 0x0000003ce844723c */ /* 0x044fe600000810f8 */
[----:B------:R-:W2:Y:S04]  /*52570*/  LDL.LU R248, [R1+0x1270] ;  /* 0x0012700001f87983 */ /* 0x000ea80000300800 */
[----:B------:R-:W2:Y:S04]  /*52580*/  LDL.LU R249, [R1+0x1274] ;  /* 0x0012740001f97983 */ /* 0x000ea80000300800 */
[----:B------:R-:W2:Y:S04]  /*52590*/  LDL.LU R250, [R1+0x1278] ;  /* 0x0012780001fa7983 */ /* 0x000ea80000300800 */
[----:B------:R-:W2:Y:S01]  /*525a0*/  LDL.LU R251, [R1+0x127c] ;  /* 0x00127c0001fb7983 */ /* 0x000ea20000300800 */
[C---:B---3--:R-:W-:Y:S11]  /*525b0*/  HMMA.1688.F32.TF32 R28, R232.reuse, R44, R28 ;  /* 0x0000002ce81c723c */ /* 0x048ff6000008101c */
[----:B------:R-:W-:Y:S11]  /*525c0*/  @!UPT UIADD3 URZ, URZ, URZ, URZ ;  /* 0x0000003f3f3ff290 */ /* 0x000ff6000fffe03f */
[----:B------:R-:W-:Y:S02]  /*525d0*/  @!UPT UIADD3 URZ, URZ, URZ, URZ ;  /* 0x0000003f3f3ff290 */ /* 0x000fe4000fffe03f */
[----:B-1----:R-:W-:Y:S01]  /*525e0*/  IMAD.MOV.U32 R207, RZ, RZ, R28 ;  /* 0x000000ffffcf7224 */ /* 0x002fe200078e001c */
[----:B------:R-:W-:Y:S01]  /*525f0*/  MOV R206, R29 ;  /* 0x0000001d00ce7202 */ /* 0x000fe20000000f00 */
[----:B----4-:R-:W-:Y:S02]  /*52600*/  IMAD.MOV.U32 R205, RZ, RZ, R30 ;  /* 0x000000ffffcd7224 */ /* 0x010fe400078e001e */
        /* <DEDUP_REMOVED lines=8> */
[C---:B------:R-:W-:Y:S08]  /*52690*/  HMMA.1688.F32.TF32 R28, R232.reuse, R20, R244 ;  /* 0x00000014e81c723c */ /* 0x040ff000000810f4 */
[----:B------:R-:W-:Y:S11]  /*526a0*/  HMMA.1688.F32.TF32 R32, R232, R48, R32 ;  /* 0x00000030e820723c */ /* 0x000ff60000081020 */
[----:B------:R-:W-:Y:S05]  /*526b0*/  @!UPT UIADD3 URZ, URZ, URZ, URZ ;  /* 0x0000003f3f3ff290 */ /* 0x000fea000fffe03f */
[----:B------:R-:W-:Y:S01]  /*526c0*/  IMAD.MOV.U32 R190, RZ, RZ, R28 ;  /* 0x000000ffffbe7224 */ /* 0x000fe200078e001c */
[----:B------:R-:W-:Y:S01]  /*526d0*/  MOV R188, R30 ;  /* 0x0000001e00bc7202 */ /* 0x000fe20000000f00 */
[----:B------:R-:W-:Y:S02]  /*526e0*/  IMAD.MOV.U32 R189, RZ, RZ, R29 ;  /* 0x000000ffffbd7224 */ /* 0x000fe400078e001d */
[----:B------:R-:W-:-:S04]  /*526f0*/  IMAD.MOV.U32 R195, RZ, RZ, R31 ;  /* 0x000000ffffc37224 */ /* 0x000fc800078e001f */
[----:B------:R-:W-:Y:S02]  /*52700*/  IMAD.MOV.U32 R191, RZ, RZ, R32 ;  /* 0x000000ffffbf7224 */ /* 0x000fe400078e0020 */
[----:B------:R-:W3:Y:S01]  /*52710*/  LDL.LU R32, [R1+0x1180] ;  /* 0x0011800001207983 */ /* 0x000ee20000300800 */
[----:B------:R-:W-:Y:S01]  /*52720*/  IMAD.MOV.U32 R197, RZ, RZ, R33 ;  /* 0x000000ffffc57224 */ /* 0x000fe200078e0021 */
[----:B------:R-:W-:Y:S01]  /*52730*/  MOV R198, R34 ;  /* 0x0000002200c67202 */ /* 0x000fe20000000f00 */
[----:B------:R-:W-:Y:S02]  /*52740*/  IMAD.MOV.U32 R199, RZ, RZ, R35 ;  /* 0x000000ffffc77224 */ /* 0x000fe400078e0023 */
[----:B------:R-:W-:Y:S01]  /*52750*/  IMAD.MOV.U32 R212, RZ, RZ, R68 ;  /* 0x000000ffffd47224 */ /* 0x000fe200078e0044 */
[----:B------:R-:W-:Y:S01]  /*52760*/  MOV R214, R70 ;  /* 0x0000004600d67202 */ /* 0x000fe20000000f00 */
[----:B------:R-:W-:Y:S02]  /*52770*/  IMAD.MOV.U32 R213, RZ, RZ, R69 ;  /* 0x000000ffffd57224 */ /* 0x000fe400078e0045 */
[----:B------:R-:W-:Y:S01]  /*52780*/  IMAD.MOV.U32 R215, RZ, RZ, R71 ;  /* 0x000000ffffd77224 */ /* 0x000fe200078e0047 */
[C---:B--2---:R-:W-:Y:S11]  /*52790*/  HMMA.1688.F32.TF32 R28, R232.reuse, R8, R248 ;  /* 0x00000008e81c723c */ /* 0x044ff600000810f8 */
[----:B------:R-:W-:Y:S11]  /*527a0*/  @!UPT UIADD3 URZ, URZ, URZ, URZ ;  /* 0x0000003f3f3ff290 */ /* 0x000ff6000fffe03f */
[----:B------:R-:W-:Y:S01]  /*527b0*/  @!UPT UIADD3 URZ, URZ, URZ, URZ ;  /* 0x0000003f3f3ff290 */ /* 0x000fe2000fffe03f */
[----:B------:R1:W-:Y:S04]  /*527c0*/  STL.64 [R1+0x9a0], R28 ;  /* 0x0009a01c01007387 */ /* 0x0003e80000100a00 */
[----:B------:R2:W-:Y:S04]  /*527d0*/  STL.64 [R1+0x9a8], R30 ;  /* 0x0009a81e01007387 */ /* 0x0005e80000100a00 */
[----:B------:R-:W3:Y:S04]  /*527e0*/  LDL.LU R33, [R1+0x1184] ;  /* 0x0011840001217983 */ /* 0x000ee80000300800 */
[----:B------:R-:W3:Y:S04]  /*527f0*/  LDL.LU R34, [R1+0x1188] ;  /* 0x0011880001227983 */ /* 0x000ee80000300800 */
[----:B------:R-:W3:Y:S04]  /*52800*/  LDL.LU R35, [R1+0x118c] ;  /* 0x00118c0001237983 */ /* 0x000ee80000300800 */
[----:B-1----:R-:W4:Y:S04]  /*52810*/  LDL.LU R28, [R1+0x11e0] ;  /* 0x0011e000011c7983 */ /* 0x002f280000300800 */
[----:B------:R-:W4:Y:S04]  /*52820*/  LDL.LU R29, [R1+0x11e4] ;  /* 0x0011e400011d7983 */ /* 0x000f280000300800 */
[----:B--2---:R-:W4:Y:S04]  /*52830*/  LDL.LU R30, [R1+0x11e8] ;  /* 0x0011e800011e7983 */ /* 0x004f280000300800 */
        /* <DEDUP_REMOVED lines=42> */
[----:B------:R-:W-:Y:S08]  /*52ae0*/  HMMA.1688.F32.TF32 R36, R232, R52, R36 ;  /* 0x00000034e824723c */ /* 0x000ff00000081024 */
[----:B------:R-:W-:Y:S01]  /*52af0*/  IMAD.MOV.U32 R194, RZ, RZ, R40 ;  /* 0x000000ffffc27224 */ /* 0x000fe200078e0028 */
[----:B------:R-:W-:Y:S01]  /*52b00*/  MOV R193, R41 ;  /* 0x0000002900c17202 */ /* 0x000fe20000000f00 */
[----:B------:R-:W4:Y:S01]  /*52b10*/  LDL.LU R40, [R1+0x11f0] ;  /* 0x0011f00001287983 */ /* 0x000f220000300800 */
[----:B------:R-:W-:-:S02]  /*52b20*/  IMAD.MOV.U32 R192, RZ, RZ, R42 ;  /* 0x000000ffffc07224 */ /* 0x000fc400078e002a */
[----:B------:R-:W-:Y:S01]  /*52b30*/  IMAD.MOV.U32 R196, RZ, RZ, R43 ;  /* 0x000000ffffc47224 */ /* 0x000fe200078e002b */
[----:B------:R-:W4:Y:S04]  /*52b40*/  LDL.LU R41, [R1+0x11f4] ;  /* 0x0011f40001297983 */ /* 0x000f280000300800 */
[----:B------:R-:W4:Y:S04]  /*52b50*/  LDL.LU R42, [R1+0x11f8] ;  /* 0x0011f800012a7983 */ /* 0x000f280000300800 */
[----:B------:R-:W4:Y:S02]  /*52b60*/  LDL.LU R43, [R1+0x11fc] ;  /* 0x0011fc00012b7983 */ /* 0x000f240000300800 */
[----:B------:R-:W-:Y:S01]  /*52b70*/  MOV R203, R36 ;  /* 0x0000002400cb7202 */ /* 0x000fe20000000f00 */
[----:B------:R-:W-:Y:S01]  /*52b80*/  IMAD.MOV.U32 R202, RZ, RZ, R37 ;  /* 0x000000ffffca7224 */ /* 0x000fe200078e0025 */
[----:B------:R-:W4:Y:S01]  /*52b90*/  LDL.LU R36, [R1+0x11a0] ;  /* 0x0011a00001247983 */ /* 0x000f220000300800 */
[----:B------:R-:W-:Y:S01]  /*52ba0*/  IMAD.MOV.U32 R201, RZ, RZ, R38 ;  /* 0x000000ffffc97224 */ /* 0x000fe200078e0026 */
[----:B------:R-:W-:-:S02]  /*52bb0*/  MOV R200, R39 ;  /* 0x0000002700c87202 */ /* 0x000fc40000000f00 */
[----:B------:R-:W4:Y:S04]  /*52bc0*/  LDL.LU R37, [R1+0x11a4] ;  /* 0x0011a40001257983 */ /* 0x000f280000300800 */
[----:B------:R-:W4:Y:S04]  /*52bd0*/  LDL.LU R38, [R1+0x11a8] ;  /* 0x0011a80001267983 */ /* 0x000f280000300800 */
[----:B------:R-:W4:Y:S04]  /*52be0*/  LDL.LU R39, [R1+0x11ac] ;  /* 0x0011ac0001277983 */ /* 0x000f280000300800 */
[----:B------:R-:W4:Y:S04]  /*52bf0*/  LDL.LU R236, [R1+0x1160] ;  /* 0x0011600001ec7983 */ /* 0x000f280000300800 */
[----:B------:R-:W4:Y:S04]  /*52c00*/  LDL.LU R237, [R1+0x1164] ;  /* 0x0011640001ed7983 */ /* 0x000f280000300800 */
[----:B------:R-:W4:Y:S04]  /*52c10*/  LDL.LU R238, [R1+0x1168] ;  /* 0x0011680001ee7983 */ /* 0x000f280000300800 */
[----:B------:R-:W4:Y:S01]  /*52c20*/  LDL.LU R239, [R1+0x116c] ;  /* 0x00116c0001ef7983 */ /* 0x000f220000300800 */
[----:B--2---:R-:W-:Y:S03]  /*52c30*/  HMMA.1688.F32.TF32 R92, R232, R12, R88 ;  /* 0x0000000ce85c723c */ /* 0x004fe60000081058 */
[----:B------:R-:W-:Y:S04]  /*52c40*/  LDS R232, [R3+0x14000] ;  /* 0x0140000003e87984 */ /* 0x000fe80000000800 */
[----:B------:R-:W-:Y:S01]  /*52c50*/  LDS R234, [R3+0x16000] ;  /* 0x0160000003ea7984 */ /* 0x000fe20000000800 */
[C---:B------:R-:W-:Y:S03]  /*52c60*/  HMMA.1688.F32.TF32 R88, R228.reuse, R140, R244 ;  /* 0x0000008ce458723c */ /* 0x040fe600000810f4 */
[----:B------:R-:W2:Y:S04]  /*52c70*/  LDL.LU R244, [R1+0x1140] ;  /* 0x0011400001f47983 */ /* 0x000ea80000300800 */
[----:B------:R-:W-:Y:S04]  /*52c80*/  LDS R233, [R240+0x14000] ;  /* 0x01400000f0e97984 */ /* 0x000fe80000000800 */
[----:B------:R-:W1:Y:S04]  /*52c90*/  LDS R235, [R240+0x16000] ;  /* 0x01600000f0eb7984 */ /* 0x000e680000000800 */
[----:B------:R-:W-:Y:S04]  /*52ca0*/  STL.64 [R1+0x990], R92 ;  /* 0x0009905c01007387 */ /* 0x000fe80000100a00 */
[----:B------:R-:W-:Y:S04]  /*52cb0*/  STL.64 [R1+0x998], R94 ;  /* 0x0009985e01007387 */ /* 0x000fe80000100a00 */
[----:B------:R-:W-:Y:S04]  /*52cc0*/  STL.64 [R1+0x9b0], R88 ;  /* 0x0009b05801007387 */ /* 0x000fe80000100a00 */
[----:B------:R3:W-:Y:S04]  /*52cd0*/  STL.64 [R1+0x9b8], R90 ;  /* 0x0009b85a01007387 */ /* 0x0007e80000100a00 */
[----:B------:R-:W2:Y:S04]  /*52ce0*/  LDL.LU R245, [R1+0x1144] ;  /* 0x0011440001f57983 */ /* 0x000ea80000300800 */
[----:B------:R-:W2:Y:S01]  /*52cf0*/  LDL.LU R246, [R1+0x1148] ;  /* 0x0011480001f67983 */ /* 0x000ea20000300800 */
[C---:B---3--:R-:W-:Y:S03]  /*52d00*/  HMMA.1688.F32.TF32 R88, R228.reuse, R136, R248 ;  /* 0x00000088e458723c */ /* 0x048fe600000810f8 */
[----:B------:R-:W2:Y:S04]  /*52d10*/  LDL.LU R247, [R1+0x114c] ;  /* 0x00114c0001f77983 */ /* 0x000ea80000300800 */
[----:B------:R-:W3:Y:S11]  /*52d20*/  LDL.LU R248, [R1+0x1100] ;  /* 0x0011000001f87983 */ /* 0x000ef60000300800 */
[----:B------:R-:W-:Y:S05]  /*52d30*/  @!UPT UIADD3 URZ, URZ, URZ, URZ ;  /* 0x0000003f3f3ff290 */ /* 0x000fea000fffe03f */
[----:B------:R-:W-:Y:S04]  /*52d40*/  STL.64 [R1+0x9c0], R88 ;  /* 0x0009c05801007387 */ /* 0x000fe80000100a00 */
[----:B------:R1:W-:Y:S04]  /*52d50*/  STL.64 [R1+0x9c8], R90 ;  /* 0x0009c85a01007387 */ /* 0x0003e80000100a00 */
[----:B------:R-:W3:Y:S04]  /*52d60*/  LDL.LU R249, [R1+0x1104] ;  /* 0x0011040001f97983 */ /* 0x000ee80000300800 */
[----:B------:R-:W3:Y:S04]  /*52d70*/  LDL.LU R250, [R1+0x1108] ;  /* 0x0011080001fa7983 */ /* 0x000ee80000300800 */
[----:B------:R-:W3:Y:S01]  /*52d80*/  LDL.LU R251, [R1+0x110c] ;  /* 0x00110c0001fb7983 */ /* 0x000ee20000300800 */
[C---:B----4-:R-:W-:Y:S08]  /*52d90*/  HMMA.1688.F32.TF32 R84, R228.reuse, R16, R84 ;  /* 0x00000010e454723c */ /* 0x050ff00000081054 */
[C---:B------:R-:W-:Y:S08]  /*52da0*/  HMMA.1688.F32.TF32 R80, R228.reuse, R4, R80 ;  /* 0x00000004e450723c */ /* 0x040ff00000081050 */
[C---:B-1----:R-:W-:Y:S07]  /*52db0*/  HMMA.1688.F32.TF32 R88, R228.reuse, R132, R156 ;  /* 0x00000084e458723c */ /* 0x042fee000008109c */
[----:B------:R-:W-:Y:S04]  /*52dc0*/  STL.64 [R1+0x9d0], R84 ;  /* 0x0009d05401007387 */ /* 0x000fe80000100a00 */
[----:B------:R1:W-:Y:S04]  /*52dd0*/  STL.64 [R1+0x9d8], R86 ;  /* 0x0009d85601007387 */ /* 0x0003e80000100a00 */
[----:B------:R-:W-:Y:S04]  /*52de0*/  STL.64 [R1+0x9e0], R80 ;  /* 0x0009e05001007387 */ /* 0x000fe80000100a00 */
[----:B------:R4:W-:Y:S01]  /*52df0*/  STL.64 [R1+0x9e8], R82 ;  /* 0x0009e85201007387 */ /* 0x0009e20000100a00 */
[C---:B-1----:R-:W-:Y:S08]  /*52e00*/  HMMA.1688.F32.TF32 R84, R228.reuse, R128, R152 ;  /* 0x00000080e454723c */ /* 0x042ff00000081098 */
[C---:B----4-:R-:W-:Y:S08]  /*52e10*/  HMMA.1688.F32.TF32 R80, R228.reuse, R64, R76 ;  /* 0x00000040e450723c */ /* 0x050ff0000008104c */
        /* <DEDUP_REMOVED lines=15> */
[----:B------:R-:W-:Y:S04]  /*52f10*/  STL.64 [R1+0xa40], R68 ;  /* 0x000a404401007387 */ /* 0x000fe80000100a00 */
[----:B------:R-:W-:Y:S04]  /*52f20*/  STL.64 [R1+0xa48], R70 ;  /* 0x000a484601007387 */ /* 0x000fe80000100a00 */
[----:B------:R-:W-:Y:S04]  /*52f30*/  STL.64 [R1+0xa60], R40 ;  /* 0x000a602801007387 */ /* 0x000fe80000100a00 */
[----:B------:R1:W-:Y:S04]  /*52f40*/  STL.64 [R1+0xa68], R42 ;  /* 0x000a682a01007387 */ /* 0x0003e80000100a00 */
[----:B------:R-:W4:Y:S04]  /*52f50*/  LDL.LU R29, [R1+0x1124] ;  /* 0x00112400011d7983 */ /* 0x000f280000300800 */
[----:B------:R-:W4:Y:S01]  /*52f60*/  LDL.LU R30, [R1+0x1128] ;  /* 0x00112800011e7983 */ /* 0x000f220000300800 */
[C---:B-1----:R-:W-:Y:S08]  /*52f70*/  HMMA.1688.F32.TF32 R40, R228.reuse, R44, R36 ;  /* 0x0000002ce428723c */ /* 0x042ff00000081024 */
[C---:B------:R-:W-:Y:S08]  /*52f80*/  HMMA.1688.F32.TF32 R36, R228.reuse, R24, R32 ;  /* 0x00000018e424723c */ /* 0x040ff00000081020 */
[----:B------:R-:W-:Y:S01]  /*52f90*/  HMMA.1688.F32.TF32 R32, R228, R20, R236 ;  /* 0x00000014e420723c */ /* 0x000fe200000810ec */
[----:B------:R-:W-:-:S06]  /*52fa0*/  IMAD.MOV.U32 R31, RZ, RZ, R252 ;  /* 0x000000ffff1f7224 */ /* 0x000fcc00078e00fc */
[----:B------:R-:W-:Y:S04]  /*52fb0*/  STL.64 [R1+0xa70], R40 ;  /* 0x000a702801007387 */ /* 0x000fe80000100a00 */
[----:B------:R-:W-:Y:S11]  /*52fc0*/  STL.64 [R1+0xa78], R42 ;  /* 0x000a782a01007387 */ /* 0x000ff60000100a00 */
[----:B------:R-:W-:Y:S01]  /*52fd0*/  @!UPT UIADD3 URZ, URZ, URZ, URZ ;  /* 0x0000003f3f3ff290 */ /* 0x000fe2000fffe03f */
[----:B------:R-:W-:Y:S01]  /*52fe0*/  STL.64 [R1+0xad0], R32 ;  /* 0x000ad02001007387 */ /* 0x000fe20000100a00 */
[----:B------:R-:W-:-:S03]  /*52ff0*/  MOV R252, R35 ;  /* 0x0000002300fc7202 */ /* 0x000fc60000000f00 */
[----:B------:R-:W-:Y:S04]  /*53000*/  STL.64 [R1+0xaa0], R36 ;  /* 0x000aa02401007387 */ /* 0x000fe80000100a00 */
[----:B------:R-:W-:Y:S04]  /*53010*/  STL.64 [R1+0xaa8], R38 ;  /* 0x000aa82601007387 */ /* 0x000fe80000100a00 */
[----:B------:R2:W-:Y:S01]  /*53020*/  STL [R1+0xad8], R34 ;  /* 0x000ad82201007387 */ /* 0x0005e20000100800 */
[----:B------:R-:W-:Y:S01]  /*53030*/  IMAD.MOV.U32 R236, RZ, RZ, R6 ;  /* 0x000000ffffec7224 */ /* 0x000fe200078e0006 */
[----:B------:R-:W-:Y:S01]  /*53040*/  MOV R238, R243 ;  /* 0x000000f300ee7202 */ /* 0x000fe20000000f00 */
[----:B------:R-:W-:Y:S01]  /*53050*/  IMAD.MOV.U32 R237, RZ, RZ, R7 ;  /* 0x000000ffffed7224 */ /* 0x000fe200078e0007 */
[----:B------:R-:W4:Y:S01]  /*53060*/  LDL.LU R6, [R1+0x297c] ;  /* 0x00297c0001067983 */ /* 0x000f220000300800 */
[----:B------:R-:W-:-:S03]  /*53070*/  IMAD.MOV.U32 R239, RZ, RZ, R242 ;  /* 0x000000ffffef7224 */ /* 0x000fc600078e00f2 */
[----:B------:R-:W4:Y:S01]  /*53080*/  LDL.LU R7, [R1+0x2978] ;  /* 0x0029780001077983 */ /* 0x000f220000300800 */
[----:B--2---:R-:W-:Y:S07]  /*53090*/  HMMA.1688.F32.TF32 R32, R228, R8, R244 ;  /* 0x00000008e420723c */ /* 0x004fee00000810f4 */
[----:B------:R-:W-:Y:S01]  /*530a0*/  MOV R244, R18 ;  /* 0x0000001200f47202 */ /* 0x000fe20000000f00 */
[----:B------:R-:W-:Y:S01]  /*530b0*/  IMAD.MOV.U32 R245, RZ, RZ, R142 ;  /* 0x000000fffff57224 */ /* 0x000fe200078e008e */
[----:B------:R-:W2:Y:S04]  /*530c0*/  LDL.LU R18, [R1+0x2974] ;  /* 0x0029740001127983 */ /* 0x000ea80000300800 */
[----:B------:R-:W4:Y:S11]  /*530d0*/  LDL.LU R142, [R1+0x2970] ;  /* 0x00297000018e7983 */ /* 0x000f360000300800 */
[----:B------:R-:W-:Y:S01]  /*530e0*/  IMAD.MOV.U32 R243, RZ, RZ, R32 ;  /* 0x000000fffff37224 */ /* 0x000fe200078e0020 */
[----:B------:R-:W-:Y:S01]  /*530f0*/  MOV R242, R33 ;  /* 0x0000002100f27202 */ /* 0x000fe20000000f00 */
[----:B------:R-:W-:-:S02]  /*53100*/  IMAD.MOV.U32 R9, RZ, RZ, R34 ;  /* 0x000000ffff097224 */ /* 0x000fc400078e0022 */
[----:B------:R-:W-:Y:S02]  /*53110*/  IMAD.MOV.U32 R8, RZ, RZ, R35 ;  /* 0x000000ffff087224 */ /* 0x000fe400078e0023 */
[----:B---3--:R-:W-:Y:S01]  /*53120*/  HMMA.1688.F32.TF32 R32, R228, R12, R248 ;  /* 0x0000000ce420723c */ /* 0x008fe200000810f8 */
[----:B------:R-:W-:Y:S01]  /*53130*/  IMAD.MOV.U32 R246, RZ, RZ, R2 ;  /* 0x000000fffff67224 */ /* 0x000fe200078e0002 */
[----:B------:R-:W-:Y:S01]  /*53140*/  MOV R247, R0 ;  /* 0x0000000000f77202 */ /* 0x000fe20000000f00 */
[----:B------:R-:W-:Y:S01]  /*53150*/  IMAD.MOV.U32 R37, RZ, RZ, R66 ;  /* 0x000000ffff257224 */ /* 0x000fe200078e0042 */
[----:B------:R-:W-:Y:S01]  /*53160*/  MOV R38, R134 ;  /* 0x0000008600267202 */ /* 0x000fe20000000f00 */
[----:B------:R-:W-:Y:S01]  /*53170*/  IMAD.MOV.U32 R39, RZ, RZ, R135 ;  /* 0x000000ffff277224 */ /* 0x000fe200078e0087 */
[----:B------:R-:W-:Y:S01]  /*53180*/  LDS R228, [R3+0x14080] ;  /* 0x0140800003e47984 */ /* 0x000fe20000000800 */
[----:B------:R-:W-:-:S03]  /*53190*/  IMAD.MOV.U32 R248, RZ, RZ, R143 ;  /* 0x000000fffff87224 */ /* 0x000fc600078e008f */
[----:B------:R-:W4:Y:S01]  /*531a0*/  LDL.LU R143, [R1+0x296c] ;  /* 0x00296c00018f7983 */ /* 0x000f220000300800 */
[----:B------:R-:W-:Y:S01]  /*531b0*/  MOV R249, R19 ;  /* 0x0000001300f97202 */ /* 0x000fe20000000f00 */
[----:B------:R-:W-:Y:S02]  /*531c0*/  IMAD.MOV.U32 R250, RZ, RZ, R138 ;  /* 0x000000fffffa7224 */ /* 0x000fe400078e008a */
[----:B------:R-:W2:Y:S01]  /*531d0*/  LDL.LU R19, [R1+0x2968] ;  /* 0x0029680001137983 */ /* 0x000ea20000300800 */
[----:B------:R-:W-:-:S03]  /*531e0*/  IMAD.MOV.U32 R251, RZ, RZ, R139 ;  /* 0x000000fffffb7224 */ /* 0x000fc600078e008b */
[----:B------:R-:W3:Y:S04]  /*531f0*/  LDL.LU R138, [R1+0x2964] ;  /* 0x00296400018a7983 */ /* 0x000ee80000300800 */
[----:B------:R-:W3:Y:S04]  /*53200*/  LDL.LU R139, [R1+0x2960] ;  /* 0x00296000018b7983 */ /* 0x000ee80000300800 */
[----:B------:R-:W-:Y:S04]  /*53210*/  LDS R230, [R3+0x16080] ;  /* 0x0160800003e67984 */ /* 0x000fe80000000800 */
[----:B------:R-:W-:Y:S04]  /*53220*/  LDS R229, [R240+0x14080] ;  /* 0x01408000f0e57984 */ /* 0x000fe80000000800 */
[----:B------:R-:W1:Y:S01]  /*53230*/  LDS R231, [R240+0x16080] ;  /* 0x01608000f0e77984 */ /* 0x000e620000000800 */
[C---:B----4-:R-:W-:Y:S11]  /*53240*/  HMMA.1688.F32.TF32 R28, R232.reuse, R142, R28 ;  /* 0x0000008ee81c723c */ /* 0x050ff6000008101c */
[----:B------:R-:W-:Y:S11]  /*53250*/  @!UPT UIADD3 URZ, URZ, URZ, URZ ;  /* 0x0000003f3f3ff290 */ /* 0x000ff6000fffe03f */
[----:B------:R-:W-:Y:S02]  /*53260*/  @!UPT UIADD3 URZ, URZ, URZ, URZ ;  /* 0x0000003f3f3ff290 */ /* 0x000fe4000fffe03f */
[----:B------:R-:W-:Y:S01]  /*53270*/  MOV R45, R28 ;  /* 0x0000001c002d7202 */ /* 0x000fe20000000f00 */
[----:B------:R-:W-:Y:S01]  /*53280*/  IMAD.MOV.U32 R44, RZ, RZ, R29 ;  /* 0x000000ffff2c7224 */ /* 0x000fe200078e001d */
[----:B------:R-:W-:Y:S01]  /*53290*/  MOV R24, R31 ;  /* 0x0000001f00187202 */ /* 0x000fe20000000f00 */
[----:B------:R-:W-:Y:S02]  /*532a0*/  IMAD.MOV.U32 R25, RZ, RZ, R30 ;  /* 0x000000ffff197224 */ /* 0x000fe400078e001e */
[C---:B---3--:R-:W-:Y:S02]  /*532b0*/  HMMA.1688.F32.TF32 R28, R232.reuse, R138, R236 ;  /* 0x0000008ae81c723c */ /* 0x048fe400000810ec */
[----:B------:R-:W-:Y:S11]  /*532c0*/  STL [R1+0x2580], R24 ;  /* 0x0025801801007387 */ /* 0x000ff60000100800 */
[----:B------:R-:W-:Y:S11]  /*532d0*/  @!UPT UIADD3 URZ, URZ, URZ, URZ ;  /* 0x0000003f3f3ff290 */ /* 0x000ff6000fffe03f */
[----:B------:R-:W-:Y:S01]  /*532e0*/  IMAD.MOV.U32 R53, RZ, RZ, R28 ;  /* 0x000000ffff357224 */ /* 0x000fe200078e001c */
[----:B------:R-:W-:Y:S01]  /*532f0*/  MOV R49, R30 ;  /* 0x0000001e00317202 */ /* 0x000fe20000000f00 */
[----:B------:R-:W-:Y:S02]  /*53300*/  IMAD.MOV.U32 R52, RZ, RZ, R29 ;  /* 0x000000ffff347224 */ /* 0x000fe400078e001d */
[----:B------:R-:W-:Y:S02]  /*53310*/  IMAD.MOV.U32 R48, RZ, RZ, R31 ;  /* 0x000000ffff307224 */ /* 0x000fe400078e001f */
[----:B--2---:R-:W-:Y:S01]  /*53320*/  HMMA.1688.F32.TF32 R28, R232, R18, R244 ;  /* 0x00000012e81c723c */ /* 0x004fe200000810f4 */
[----:B------:R-:W-:Y:S04]  /*53330*/  STL [R1+0x257c], R25 ;  /* 0x00257c1901007387 */ /* 0x000fe80000100800 */
[----:B------:R-:W-:Y:S04]  /*53340*/  STL [R1+0x2578], R44 ;  /* 0x0025782c01007387 */ /* 0x000fe80000100800 */
[----:B------:R-:W-:Y:S04]  /*53350*/  STL [R1+0x2574], R45 ;  /* 0x0025742d01007387 */ /* 0x000fe80000100800 */
[----:B------:R-:W-:Y:S04]  /*53360*/  STL [R1+0x2590], R48 ;  /* 0x0025903001007387 */ /* 0x000fe80000100800 */
[----:B------:R-:W-:Y:S04]  /*53370*/  STL [R1+0x258c], R49 ;  /* 0x00258c3101007387 */ /* 0x000fe80000100800 */
[----:B------:R-:W-:Y:S03]  /*53380*/  STL [R1+0x2588], R52 ;  /* 0x0025883401007387 */ /* 0x000fe60000100800 */
[----:B------:R-:W-:Y:S01]  /*53390*/  IMAD.MOV.U32 R16, RZ, RZ, R31 ;  /* 0x000000ffff107224 */ /* 0x000fe200078e001f */
[----:B------:R-:W-:Y:S01]  /*533a0*/  MOV R20, R29 ;  /* 0x0000001d00147202 */ /* 0x000fe20000000f00 */
[----:B------:R-:W-:Y:S01]  /*533b0*/  IMAD.MOV.U32 R17, RZ, RZ, R30 ;  /* 0x000000ffff117224 */ /* 0x000fe200078e001e */
[----:B------:R-:W-:Y:S01]  /*533c0*/  STL [R1+0x2584], R53 ;  /* 0x0025843501007387 */ /* 0x000fe20000100800 */
[----:B------:R-:W-:-:S03]  /*533d0*/  IMAD.MOV.U32 R21, RZ, RZ, R28 ;  /* 0x000000ffff157224 */ /* 0x000fc600078e001c */
[----:B------:R-:W-:Y:S01]  /*533e0*/  STL [R1+0x25a0], R16 ;  /* 0x0025a01001007387 */ /* 0x000fe20000100800 */
[----:B------:R-:W-:Y:S03]  /*533f0*/  HMMA.1688.F32.TF32 R28, R232, R6, R248 ;  /* 0x00000006e81c723c */ /* 0x000fe600000810f8 */
[----:B------:R-:W-:Y:S04]  /*53400*/  STL [R1+0x259c], R17 ;  /* 0x00259c1101007387 */ /* 0x000fe80000100800 */
[----:B------:R-:W-:Y:S01]  /*53410*/  STL [R1+0x2598], R20 ;  /* 0x0025981401007387 */ /* 0x000fe20000100800 */
[----:B------:R-:W-:Y:S01]  /*53420*/  IMAD.MOV.U32 R248, RZ, RZ, R63 ;  /* 0x000000fffff87224 */ /* 0x000fe200078e003f */
[----:B------:R-:W-:Y:S01]  /*53430*/  MOV R250, R59 ;  /* 0x0000003b00fa7202 */ /* 0x000fe20000000f00 */
[----:B------:R-:W-:Y:S01]  /*53440*/  IMAD.MOV.U32 R249, RZ, RZ, R62 ;  /* 0x000000fffff97224 */ /* 0x000fe200078e003e */
[----:B------:R-:W-:Y:S01]  /*53450*/  STL [R1+0x2594], R21 ;  /* 0x0025941501007387 */ /* 0x000fe20000100800 */
[----:B------:R-:W-:-:S03]  /*53460*/  IMAD.MOV.U32 R251, RZ, RZ, R58 ;  /* 0x000000fffffb7224 */ /* 0x000fc600078e003a */
[----:B------:R-:W2:Y:S01]  /*53470*/  LDL.LU R63, [R1+0x295c] ;  /* 0x00295c00013f7983 */ /* 0x000ea20000300800 */
[----:B------:R-:W-:-:S03]  /*53480*/  IMAD.MOV.U32 R244, RZ, RZ, R55 ;  /* 0x000000fffff47224 */ /* 0x000fc600078e0037 */
[----:B------:R-:W3:Y:S01]  /*53490*/  LDL.LU R62, [R1+0x2958] ;  /* 0x00295800013e7983 */ /* 0x000ee20000300800 */
[----:B------:R-:W-:-:S03]  /*534a0*/  MOV R245, R54 ;  /* 0x0000003600f57202 */ /* 0x000fc60000000f00 */
[----:B------:R-:W4:Y:S01]  /*534b0*/  LDL.LU R59, [R1+0x2954] ;  /* 0x00295400013b7983 */ /* 0x000f220000300800 */
[----:B------:R-:W-:-:S03]  /*534c0*/  IMAD.MOV.U32 R246, RZ, RZ, R51 ;  /* 0x000000fffff67224 */ /* 0x000fc600078e0033 */
[----:B------:R-:W2:Y:S01]  /*534d0*/  LDL.LU R58, [R1+0x2950] ;  /* 0x00295000013a7983 */ /* 0x000ea20000300800 */
[----:B------:R-:W-:-:S03]  /*534e0*/  IMAD.MOV.U32 R247, RZ, RZ, R50 ;  /* 0x000000fffff77224 */ /* 0x000fc600078e0032 */
[----:B------:R-:W2:Y:S01]  /*534f0*/  LDL.LU R55, [R1+0x294c] ;  /* 0x00294c0001377983 */ /* 0x000ea20000300800 */
[----:B------:R-:W-:-:S03]  /*53500*/  MOV R236, R47 ;  /* 0x0000002f00ec7202 */ /* 0x000fc60000000f00 */
[----:B------:R-:W3:Y:S01]  /*53510*/  LDL.LU R54, [R1+0x2948] ;  /* 0x0029480001367983 */ /* 0x000ee20000300800 */
[----:B------:R-:W-:-:S03]  /*53520*/  IMAD.MOV.U32 R237, RZ, RZ, R22 ;  /* 0x000000ffffed7224 */ /* 0x000fc600078e0016 */
[----:B------:R-:W4:Y:S01]  /*53530*/  LDL.LU R51, [R1+0x2944] ;  /* 0x0029440001337983 */ /* 0x000f220000300800 */
[----:B------:R-:W-:-:S03]  /*53540*/  IMAD.MOV.U32 R238, RZ, RZ, R11 ;  /* 0x000000ffffee7224 */ /* 0x000fc600078e000b */
[----:B------:R-:W4:Y:S01]  /*53550*/  LDL.LU R50, [R1+0x2940] ;  /* 0x0029400001327983 */ /* 0x000f220000300800 */
[----:B------:R-:W-:-:S03]  /*53560*/  MOV R239, R10 ;  /* 0x0000000a00ef7202 */ /* 0x000fc60000000f00 */
        /* <DEDUP_REMOVED lines=11> */
[----:B------:R-:W-:-:S03]  /*53620*/  IMAD.MOV.U32 R5, RZ, RZ, R32 ;  /* 0x000000ffff057224 */ /* 0x000fc600078e0020 */
[----:B------:R-:W4:Y:S01]  /*53630*/  LDL.LU R79, [R1+0x102c] ;  /* 0x00102c00014f7983 */ /* 0x000f220000300800 */
[----:B------:R-:W-:-:S03]  /*53640*/  IMAD.MOV.U32 R4, RZ, RZ, R33 ;  /* 0x000000ffff047224 */ /* 0x000fc600078e0021 */
[----:B------:R-:W4:Y:S01]  /*53650*/  LDL.LU R72, [R1+0x1000] ;  /* 0x0010000001487983 */ /* 0x000f220000300800 */
[----:B------:R-:W-:Y:S01]  /*53660*/  IMAD.MOV.U32 R32, RZ, RZ, R23 ;  /* 0x000000ffff207224 */ /* 0x000fe200078e0017 */
[----:B------:R-:W-:Y:S01]  /*53670*/  MOV R2, R34 ;  /* 0x0000002200027202 */ /* 0x000fe20000000f00 */
[----:B------:R-:W-:Y:S01]  /*53680*/  IMAD.MOV.U32 R33, RZ, RZ, R26 ;  /* 0x000000ffff217224 */ /* 0x000fe200078e001a */
[----:B------:R-:W-:Y:S01]  /*53690*/  MOV R34, R27 ;  /* 0x0000001b00227202 */ /* 0x000fe20000000f00 */
[----:B------:R-:W-:Y:S02]  /*536a0*/  IMAD.MOV.U32 R0, RZ, RZ, R35 ;  /* 0x000000ffff007224 */ /* 0x000fe400078e0023 */
[----:B------:R-:W-:Y:S01]  /*536b0*/  IMAD.MOV.U32 R35, RZ, RZ, R46 ;  /* 0x000000ffff237224 */ /* 0x000fe200078e002e */
[----:B--2---:R-:W-:Y:S01]  /*536c0*/  MOV R40, R55 ;  /* 0x0000003700287202 */ /* 0x004fe20000000f00 */
[----:B---3--:R-:W-:Y:S02]  /*536d0*/  IMAD.MOV.U32 R71, RZ, RZ, R54 ;  /* 0x000000ffff477224 */ /* 0x008fe400078e0036 */
[----:B----4-:R-:W-:Y:S01]  /*536e0*/  IMAD.MOV.U32 R70, RZ, RZ, R51 ;  /* 0x000000ffff467224 */ /* 0x010fe200078e0033 */
[----:B------:R-:W-:-:S02]  /*536f0*/  MOV R69, R50 ;  /* 0x0000003200457202 */ /* 0x000fc40000000f00 */
[----:B------:R-:W-:Y:S01]  /*53700*/  MOV R75, R22 ;  /* 0x00000016004b7202 */ /* 0x000fe20000000f00 */
[----:B------:R-:W-:Y:S02]  /*53710*/  IMAD.MOV.U32 R74, RZ, RZ, R11 ;  /* 0x000000ffff4a7224 */ /* 0x000fe400078e000b */
[----:B------:R-:W-:Y:S02]  /*53720*/  IMAD.MOV.U32 R73, RZ, RZ, R10 ;  /* 0x000000ffff497224 */ /* 0x000fe400078e000a */
[----:B------:R-:W2:Y:S04]  /*53730*/  LDL.LU R10, [R1+0x292c] ;  /* 0x00292c00010a7983 */ /* 0x000ea80000300800 */
[----:B------:R-:W2:Y:S04]  /*53740*/  LDL.LU R11, [R1+0x2928] ;  /* 0x00292800010b7983 */ /* 0x000ea80000300800 */
[----:B------:R-:W3:Y:S01]  /*53750*/  LDL.LU R22, [R1+0x2924] ;  /* 0x0029240001167983 */ /* 0x000ee20000300800 */
[----:B------:R-:W-:-:S03]  /*53760*/  IMAD.MOV.U32 R68, RZ, RZ, R47 ;  /* 0x000000ffff447224 */ /* 0x000fc600078e002f */
[----:B------:R-:W3:Y:S04]  /*53770*/  LDL.LU R23, [R1+0x2920] ;  /* 0x0029200001177983 */ /* 0x000ee80000300800 */
[----:B------:R-:W4:Y:S04]  /*53780*/  LDL.LU R26, [R1+0x291c] ;  /* 0x00291c00011a7983 */ /* 0x000f280000300800 */
[----:B------:R-:W4:Y:S04]  /*53790*/  LDL.LU R27, [R1+0x2918] ;  /* 0x00291800011b7983 */ /* 0x000f280000300800 */
[----:B------:R-:W2:Y:S04]  /*537a0*/  LDL.LU R46, [R1+0x2914] ;  /* 0x00291400012e7983 */ /* 0x000ea80000300800 */
[----:B------:R-:W2:Y:S04]  /*537b0*/  LDL.LU R47, [R1+0x2910] ;  /* 0x00291000012f7983 */ /* 0x000ea80000300800 */
[----:B------:R-:W3:Y:S04]  /*537c0*/  LDL.LU R50, [R1+0x290c] ;  /* 0x00290c0001327983 */ /* 0x000ee80000300800 */
[----:B------:R-:W3:Y:S04]  /*537d0*/  LDL.LU R51, [R1+0x2908] ;  /* 0x0029080001337983 */ /* 0x000ee80000300800 */
[----:B------:R-:W4:Y:S04]  /*537e0*/  LDL.LU R54, [R1+0x2904] ;  /* 0x0029040001367983 */ /* 0x000f280000300800 */
[----:B------:R-:W4:Y:S01]  /*537f0*/  LDL.LU R55, [R1+0x2900] ;  /* 0x0029000001377983 */ /* 0x000f220000300800 */
[----:B------:R-:W-:Y:S01]  /*53800*/  IMAD.MOV.U32 R41, RZ, RZ, R58 ;  /* 0x000000ffff297224 */ /* 0x000fe200078e003a */
[----:B------:R-:W-:Y:S01]  /*53810*/  MOV R43, R62 ;  /* 0x0000003e002b7202 */ /* 0x000fe20000000f00 */
[----:B------:R-:W-:Y:S01]  /*53820*/  IMAD.MOV.U32 R42, RZ, RZ, R59 ;  /* 0x000000ffff2a7224 */ /* 0x000fe200078e003b */
[----:B------:R-:W4:Y:S01]  /*53830*/  LDL.LU R58, [R1+0x28fc] ;  /* 0x0028fc00013a7983 */ /* 0x000f220000300800 */
[----:B------:R-:W-:-:S03]  /*53840*/  IMAD.MOV.U32 R36, RZ, RZ, R63 ;  /* 0x000000ffff247224 */ /* 0x000fc600078e003f */
[----:B------:R-:W4:Y:S01]  /*53850*/  LDL.LU R59, [R1+0x28f8] ;  /* 0x0028f800013b7983 */ /* 0x000f220000300800 */
[----:B------:R-:W-:-:S03]  /*53860*/  MOV R61, R28 ;  /* 0x0000001c003d7202 */ /* 0x000fc60000000f00 */
[----:B------:R-:W4:Y:S01]  /*53870*/  LDL.LU R62, [R1+0x28f4] ;  /* 0x0028f400013e7983 */ /* 0x000f220000300800 */
[----:B------:R-:W-:-:S03]  /*53880*/  IMAD.MOV.U32 R60, RZ, RZ, R29 ;  /* 0x000000ffff3c7224 */ /* 0x000fc600078e001d */
[----:B------:R-:W4:Y:S01]  /*53890*/  LDL.LU R63, [R1+0x28f0] ;  /* 0x0028f000013f7983 */ /* 0x000f220000300800 */
[----:B------:R-:W-:-:S03]  /*538a0*/  IMAD.MOV.U32 R28, RZ, RZ, R130 ;  /* 0x000000ffff1c7224 */ /* 0x000fc600078e0082 */
[----:B------:R-:W4:Y:S01]  /*538b0*/  LDL.LU R66, [R1+0x28ec] ;  /* 0x0028ec0001427983 */ /* 0x000f220000300800 */
[----:B------:R-:W-:Y:S01]  /*538c0*/  IMAD.MOV.U32 R57, RZ, RZ, R30 ;  /* 0x000000ffff397224 */ /* 0x000fe200078e001e */
[----:B------:R-:W-:Y:S02]  /*538d0*/  MOV R29, R131 ;  /* 0x00000083001d7202 */ /* 0x000fe40000000f00 */
        /* <DEDUP_REMOVED lines=8> */
[----:B------:R-:W-:Y:S04]  /*53960*/  STL [R1+0x25ac], R57 ;  /* 0x0025ac3901007387 */ /* 0x000fe80000100800 */
[----:B------:R-:W-:Y:S04]  /*53970*/  STL [R1+0x25a8], R60 ;  /* 0x0025a83c01007387 */ /* 0x000fe80000100800 */
[----:B------:R-:W-:Y:S01]  /*53980*/  STL [R1+0x25a4], R61 ;  /* 0x0025a43d01007387 */ /* 0x000fe20000100800 */
[C---:B--2---:R-:W-:Y:S08]  /*53990*/  HMMA.1688.F32.TF32 R28, R232.reuse, R46, R28 ;  /* 0x0000002ee81c723c */ /* 0x044ff0000008101c */
[C---:B---3--:R-:W-:Y:S08]  /*539a0*/  HMMA.1688.F32.TF32 R32, R232.reuse, R50, R32 ;  /* 0x00000032e820723c */ /* 0x048ff00000081020 */
[C---:B----4-:R-:W-:Y:S11]  /*539b0*/  HMMA.1688.F32.TF32 R36, R232.reuse, R54, R36 ;  /* 0x00000036e824723c */ /* 0x050ff60000081024 */
[----:B------:R-:W-:Y:S11]  /*539c0*/  @!UPT UIADD3 URZ, URZ, URZ, URZ ;  /* 0x0000003f3f3ff290 */ /* 0x000ff6000fffe03f */
[----:B------:R-:W-:Y:S01]  /*539d0*/  @!UPT UIADD3 URZ, URZ, URZ, URZ ;  /* 0x0000003f3f3ff290 */ /* 0x000fe2000fffe03f */
        /* <DEDUP_REMOVED lines=18> */
[----:B------:R-:W2:Y:S01]  /*53b00*/  LDL.LU R239, [R1+0xd0c] ;  /* 0x000d0c0001ef7983 */ /* 0x000ea20000300800 */
[----:B---3--:R-:W-:Y:S01]  /*53b10*/  IMAD.MOV.U32 R30, RZ, RZ, R15 ;  /* 0x000000ffff1e7224 */ /* 0x008fe200078e000f */
[----:B------:R-:W-:-:S02]  /*53b20*/  MOV R31, R14 ;  /* 0x0000000e001f7202 */ /* 0x000fc40000000f00 */
[----:B------:R-:W3:Y:S04]  /*53b30*/  LDL.LU R28, [R1+0xd20] ;  /* 0x000d2000011c7983 */ /* 0x000ee80000300800 */
[----:B------:R-:W3:Y:S04]  /*53b40*/  LDL.LU R29, [R1+0xd24] ;  /* 0x000d2400011d7983 */ /* 0x000ee80000300800 */
[----:B------:R-:W4:Y:S04]  /*53b50*/  LDL.LU R15, [R1+0x28d4] ;  /* 0x0028d400010f7983 */ /* 0x000f280000300800 */
[----:B------:R-:W2:Y:S01]  /*53b60*/  LDL.LU R14, [R1+0x28d0] ;  /* 0x0028d000010e7983 */ /* 0x000ea20000300800 */
[C---:B------:R-:W-:Y:S03]  /*53b70*/  HMMA.1688.F32.TF32 R40, R232.reuse, R58, R40 ;  /* 0x0000003ae828723c */ /* 0x040fe60000081028 */
[----:B------:R-:W3:Y:S04]  /*53b80*/  LDL.LU R32, [R1+0xd40] ;  /* 0x000d400001207983 */ /* 0x000ee80000300800 */
[----:B------:R-:W3:Y:S01]  /*53b90*/  LDL.LU R33, [R1+0xd44] ;  /* 0x000d440001217983 */ /* 0x000ee20000300800 */
[C---:B------:R-:W-:Y:S03]  /*53ba0*/  HMMA.1688.F32.TF32 R68, R232.reuse, R62, R68 ;  /* 0x0000003ee844723c */ /* 0x040fe60000081044 */
[----:B------:R-:W3:Y:S04]  /*53bb0*/  LDL.LU R34, [R1+0xd48] ;  /* 0x000d480001227983 */ /* 0x000ee80000300800 */
[----:B------:R-:W3:Y:S01]  /*53bc0*/  LDL.LU R35, [R1+0xd4c] ;  /* 0x000d4c0001237983 */ /* 0x000ee20000300800 */
[----:B------:R-:W-:Y:S08]  /*53bd0*/  HMMA.1688.F32.TF32 R72, R232, R66, R72 ;  /* 0x00000042e848723c */ /* 0x000ff00000081048 */
[----:B------:R-:W-:Y:S01]  /*53be0*/  IMAD.MOV.U32 R57, RZ, RZ, R40 ;  /* 0x000000ffff397224 */ /* 0x000fe200078e0028 */
[----:B------:R-:W-:Y:S01]  /*53bf0*/  MOV R61, R42 ;  /* 0x0000002a003d7202 */ /* 0x000fe20000000f00 */
[----:B------:R-:W-:Y:S01]  /*53c00*/  IMAD.MOV.U32 R60, RZ, RZ, R41 ;  /* 0x000000ffff3c7224 */ /* 0x000fe200078e0029 */
[----:B------:R-:W3:Y:S01]  /*53c10*/  LDL.LU R40, [R1+0xd80] ;  /* 0x000d800001287983 */ /* 0x000ee20000300800 */
[----:B------:R-:W-:-:S03]  /*53c20*/  IMAD.MOV.U32 R16, RZ, RZ, R43 ;  /* 0x000000ffff107224 */ /* 0x000fc600078e002b */
[----:B------:R-:W3:Y:S01]  /*53c30*/  LDL.LU R41, [R1+0xd84] ;  /* 0x000d840001297983 */ /* 0x000ee20000300800 */
[----:B------:R-:W-:Y:S01]  /*53c40*/  MOV R17, R68 ;  /* 0x0000004400117202 */ /* 0x000fe20000000f00 */
[----:B------:R-:W-:Y:S02]  /*53c50*/  IMAD.MOV.U32 R20, RZ, RZ, R69 ;  /* 0x000000ffff147224 */ /* 0x000fe400078e0045 */
[----:B------:R-:W3:Y:S01]  /*53c60*/  LDL.LU R42, [R1+0xd88] ;  /* 0x000d8800012a7983 */ /* 0x000ee20000300800 */
[----:B------:R-:W-:-:S03]  /*53c70*/  IMAD.MOV.U32 R21, RZ, RZ, R70 ;  /* 0x000000ffff157224 */ /* 0x000fc600078e0046 */
[----:B------:R-:W3:Y:S01]  /*53c80*/  LDL.LU R43, [R1+0xd8c] ;  /* 0x000d8c00012b7983 */ /* 0x000ee20000300800 */
[----:B------:R-:W-:-:S03]  /*53c90*/  MOV R48, R71 ;  /* 0x0000004700307202 */ /* 0x000fc60000000f00 */
[----:B------:R-:W3:Y:S01]  /*53ca0*/  LDL.LU R68, [R1+0xda0] ;  /* 0x000da00001447983 */ /* 0x000ee20000300800 */
[----:B------:R-:W-:-:S03]  /*53cb0*/  IMAD.MOV.U32 R49, RZ, RZ, R72 ;  /* 0x000000ffff317224 */ /* 0x000fc600078e0048 */
[----:B------:R-:W3:Y:S01]  /*53cc0*/  LDL.LU R69, [R1+0xda4] ;  /* 0x000da40001457983 */ /* 0x000ee20000300800 */
[----:B------:R-:W-:-:S03]  /*53cd0*/  MOV R52, R73 ;  /* 0x0000004900347202 */ /* 0x000fc60000000f00 */
[----:B------:R-:W3:Y:S01]  /*53ce0*/  LDL.LU R70, [R1+0xda8] ;  /* 0x000da80001467983 */ /* 0x000ee20000300800 */
[----:B------:R-:W-:-:S03]  /*53cf0*/  IMAD.MOV.U32 R53, RZ, RZ, R74 ;  /* 0x000000ffff357224 */ /* 0x000fc600078e004a */
[----:B------:R-:W3:Y:S01]  /*53d00*/  LDL.LU R71, [R1+0xdac] ;  /* 0x000dac0001477983 */ /* 0x000ee20000300800 */
[----:B------:R-:W-:-:S03]  /*53d10*/  IMAD.MOV.U32 R24, RZ, RZ, R75 ;  /* 0x000000ffff187224 */ /* 0x000fc600078e004b */
[----:B------:R-:W3:Y:S01]  /*53d20*/  LDL.LU R72, [R1+0xdc0] ;  /* 0x000dc00001487983 */ /* 0x000ee20000300800 */
[C---:B------:R-:W-:Y:S03]  /*53d30*/  HMMA.1688.F32.TF32 R80, R232.reuse, R134, R152 ;  /* 0x00000086e850723c */ /* 0x040fe60000081098 */
[----:B------:R-:W3:Y:S04]  /*53d40*/  LDL.LU R73, [R1+0xdc4] ;  /* 0x000dc40001497983 */ /* 0x000ee80000300800 */
[----:B------:R-:W3:Y:S04]  /*53d50*/  LDL.LU R74, [R1+0xdc8] ;  /* 0x000dc800014a7983 */ /* 0x000ee80000300800 */
[----:B------:R-:W3:Y:S04]  /*53d60*/  LDL.LU R75, [R1+0xdcc] ;  /* 0x000dcc00014b7983 */ /* 0x000ee80000300800 */
[----:B------:R-:W3:Y:S04]  /*53d70*/  LDL.LU R152, [R1+0xdf0] ;  /* 0x000df00001987983 */ /* 0x000ee80000300800 */
[----:B------:R-:W3:Y:S04]  /*53d80*/  LDL.LU R153, [R1+0xdf4] ;  /* 0x000df40001997983 */ /* 0x000ee80000300800 */
[----:B------:R-:W3:Y:S04]  /*53d90*/  LDL.LU R154, [R1+0xdf8] ;  /* 0x000df800019a7983 */ /* 0x000ee80000300800 */
[----:B------:R-:W3:Y:S01]  /*53da0*/  LDL.LU R155, [R1+0xdfc] ;  /* 0x000dfc00019b7983 */ /* 0x000ee20000300800 */
        /* <DEDUP_REMOVED lines=33> */
[----:B------:R-:W-:-:S03]  /*53fc0*/  MOV R45, R78 ;  /* 0x0000004e002d7202 */ /* 0x000fc60000000f00 */
[----:B------:R-:W3:Y:S01]  /*53fd0*/  LDL.LU R86, [R1+0xea8] ;  /* 0x000ea80001567983 */ /* 0x000ee20000300800 */
[----:B------:R-:W-:-:S03]  /*53fe0*/  IMAD.MOV.U32 R241, RZ, RZ, R79 ;  /* 0x000000fffff17224 */ /* 0x000fc600078e004f */
[----:B------:R-:W3:Y:S04]  /*53ff0*/  LDL.LU R87, [R1+0xeac] ;  /* 0x000eac0001577983 */ /* 0x000ee80000300800 */
[----:B------:R-:W3:Y:S04]  /*54000*/  LDL.LU R76, [R1+0xde0] ;  /* 0x000de000014c7983 */ /* 0x000ee80000300800 */
[----:B------:R-:W3:Y:S04]  /*54010*/  LDL.LU R77, [R1+0xde4] ;  /* 0x000de400014d7983 */ /* 0x000ee80000300800 */
[----:B------:R-:W3:Y:S04]  /*54020*/  LDL.LU R78, [R1+0xde8] ;  /* 0x000de800014e7983 */ /* 0x000ee80000300800 */
[----:B------:R-:W3:Y:S04]  /*54030*/  LDL.LU R79, [R1+0xdec] ;  /* 0x000dec00014f7983 */ /* 0x000ee80000300800 */
[----:B------:R-:W3:Y:S01]  /*54040*/  LDL.LU R36, [R1+0xd60] ;  /* 0x000d600001247983 */ /* 0x000ee20000300800 */
[----:B----4-:R-:W-:-:S02]  /*54050*/  IMAD.MOV.U32 R38, RZ, RZ, R15 ;  /* 0x000000ffff267224 */ /* 0x010fc400078e000f */
[----:B--2---:R-:W-:Y:S02]  /*54060*/  IMAD.MOV.U32 R37, RZ, RZ, R14 ;  /* 0x000000ffff257224 */ /* 0x004fe400078e000e */
[----:B------:R-:W3:Y:S04]  /*54070*/  LDL.LU R14, [R1+0x28cc] ;  /* 0x0028cc00010e7983 */ /* 0x000ee80000300800 */
[----:B------:R-:W3:Y:S04]  /*54080*/  LDL.LU R15, [R1+0x28c8] ;  /* 0x0028c800010f7983 */ /* 0x000ee80000300800 */
[----:B------:R-:W2:Y:S04]  /*54090*/  LDL.LU R39, [R1+0xd6c] ;  /* 0x000d6c0001277983 */ /* 0x000ea80000300800 */
[----:B------:R-:W4:Y:S04]  /*540a0*/  LDL.LU R244, [R1+0xca0] ;  /* 0x000ca00001f47983 */ /* 0x000f280000300800 */
[----:B------:R-:W4:Y:S04]  /*540b0*/  LDL.LU R245, [R1+0xca4] ;  /* 0x000ca40001f57983 */ /* 0x000f280000300800 */
[----:B------:R-:W4:Y:S04]  /*540c0*/  LDL.LU R246, [R1+0xca8] ;  /* 0x000ca80001f67983 */ /* 0x000f280000300800 */
[----:B------:R-:W4:Y:S01]  /*540d0*/  LDL.LU R247, [R1+0xcac] ;  /* 0x000cac0001f77983 */ /* 0x000f220000300800 */
[----:B---3--:R-:W-:Y:S03]  /*540e0*/  HMMA.1688.F32.TF32 R100, R232, R14, R248 ;  /* 0x0000000ee864723c */ /* 0x008fe600000810f8 */
[----:B------:R-:W3:Y:S04]  /*540f0*/  LDL.LU R248, [R1+0xc90] ;  /* 0x000c900001f87983 */ /* 0x000ee80000300800 */
[----:B------:R-:W-:Y:S01]  /*54100*/  LDS R232, [R3+0x14100] ;  /* 0x0141000003e87984 */ /* 0x000fe20000000800 */
[C---:B-1----:R-:W-:Y:S03]  /*54110*/  HMMA.1688.F32.TF32 R88, R228.reuse, R18, R88 ;  /* 0x00000012e458723c */ /* 0x042fe60000081058 */
[----:B------:R-:W-:Y:S04]  /*54120*/  LDS R234, [R3+0x16100] ;  /* 0x0161000003ea7984 */ /* 0x000fe80000000800 */
[----:B------:R-:W-:Y:S01]  /*54130*/  LDS R233, [R240+0x14100] ;  /* 0x01410000f0e97984 */ /* 0x000fe20000000800 */
[C---:B------:R-:W-:Y:S03]  /*54140*/  HMMA.1688.F32.TF32 R96, R228.reuse, R142, R96 ;  /* 0x0000008ee460723c */ /* 0x040fe60000081060 */
[----:B------:R-:W3:Y:S04]  /*54150*/  LDS R235, [R240+0x16100] ;  /* 0x01610000f0eb7984 */ /* 0x000ee80000000800 */
[----:B------:R-:W-:Y:S04]  /*54160*/  STL.64 [R1+0xe50], R100 ;  /* 0x000e506401007387 */ /* 0x000fe80000100a00 */
[----:B------:R-:W-:Y:S04]  /*54170*/  STL.64 [R1+0xe58], R102 ;  /* 0x000e586601007387 */ /* 0x000fe80000100a00 */
[----:B------:R-:W3:Y:S04]  /*54180*/  LDL.LU R249, [R1+0xc94] ;  /* 0x000c940001f97983 */ /* 0x000ee80000300800 */
[----:B------:R-:W3:Y:S04]  /*54190*/  LDL.LU R250, [R1+0xc98] ;  /* 0x000c980001fa7983 */ /* 0x000ee80000300800 */
[----:B------:R-:W3:Y:S01]  /*541a0*/  LDL.LU R251, [R1+0xc9c] ;  /* 0x000c9c0001fb7983 */ /* 0x000ee20000300800 */
[----:B------:R-:W-:Y:S01]  /*541b0*/  HMMA.1688.F32.TF32 R92, R228, R138, R92 ;  /* 0x0000008ae45c723c */ /* 0x000fe2000008105c */
[----:B------:R-:W-:Y:S01]  /*541c0*/  IMAD.MOV.U32 R133, RZ, RZ, R88 ;  /* 0x000000ffff857224 */ /* 0x000fe200078e0058 */
[----:B------:R-:W-:Y:S01]  /*541d0*/  MOV R132, R89 ;  /* 0x0000005900847202 */ /* 0x000fe20000000f00 */
[----:B------:R-:W-:-:S02]  /*541e0*/  IMAD.MOV.U32 R129, RZ, RZ, R90 ;  /* 0x000000ffff817224 */ /* 0x000fc400078e005a */
[----:B------:R-:W-:-:S03]  /*541f0*/  IMAD.MOV.U32 R128, RZ, RZ, R91 ;  /* 0x000000ffff807224 */ /* 0x000fc600078e005b */
[C---:B------:R-:W-:Y:S08]  /*54200*/  HMMA.1688.F32.TF32 R88, R228.reuse, R6, R84 ;  /* 0x00000006e458723c */ /* 0x040ff00000081054 */
[C---:B------:R-:W-:Y:S08]  /*54210*/  HMMA.1688.F32.TF32 R84, R228.reuse, R134, R80 ;  /* 0x00000086e454723c */ /* 0x040ff00000081050 */
[C---:B------:R-:W-:Y:S01]  /*54220*/  HMMA.1688.F32.TF32 R80, R228.reuse, R130, R156 ;  /* 0x00000082e450723c */ /* 0x040fe2000008109c */
        /* <DEDUP_REMOVED lines=12> */
[C---:B------:R-:W-:Y:S08]  /*542f0*/  HMMA.1688.F32.TF32 R76, R228.reuse, R54, R68 ;  /* 0x00000036e44c723c */ /* 0x040ff00000081044 */
[C---:B------:R-:W-:Y:S08]  /*54300*/  HMMA.1688.F32.TF32 R72, R228.reuse, R50, R40 ;  /* 0x00000032e448723c */ /* 0x040ff00000081028 */
[C---:B------:R-:W-:Y:S08]  /*54310*/  HMMA.1688.F32.TF32 R68, R228.reuse, R46, R36 ;  /* 0x0000002ee444723c */ /* 0x040ff00000081024 */
[C---:B------:R-:W-:Y:S08]  /*54320*/  HMMA.1688.F32.TF32 R40, R228.reuse, R26, R32 ;  /* 0x0000001ae428723c */ /* 0x040ff00000081020 */
[C---:B------:R-:W-:Y:S01]  /*54330*/  HMMA.1688.F32.TF32 R36, R228.reuse, R22, R28 ;  /* 0x00000016e424723c */ /* 0x040fe2000008101c */
[----:B------:R-:W-:Y:S07]  /*54340*/  STL.64 [R1+0xf50], R88 ;  /* 0x000f505801007387 */ /* 0x000fee0000100a00 */
[C---:B------:R-:W-:Y:S01]  /*54350*/  HMMA.1688.F32.TF32 R32, R228.reuse, R10, R236 ;  /* 0x0000000ae420723c */ /* 0x040fe200000810ec */
[----:B------:R-:W-:Y:S07]  /*54360*/  STL.64 [R1+0xf58], R90 ;  /* 0x000f585a01007387 */ /* 0x000fee0000100a00 */
[----:B----4-:R-:W-:Y:S01]  /*54370*/  HMMA.1688.F32.TF32 R28, R228, R14, R244 ;  /* 0x0000000ee41c723c */ /* 0x010fe200000810f4 */
        /* <DEDUP_REMOVED lines=18> */
[----:B------:R-:W2:Y:S01]  /*544a0*/  LDL.LU R244, [R1+0x7c0] ;  /* 0x0007c00001f47983 */ /* 0x000ea20000300800 */
[----:B------:R-:W-:Y:S01]  /*544b0*/  MOV R137, R94 ;  /* 0x0000005e00897202 */ /* 0x000fe20000000f00 */
[----:B------:R-:W-:-:S02]  /*544c0*/  IMAD.MOV.U32 R136, RZ, RZ, R95 ;  /* 0x000000ffff887224 */ /* 0x000fc400078e005f */
[----:B------:R-:W-:Y:S04]  /*544d0*/  LDS R228, [R3+0x14180] ;  /* 0x0141800003e47984 */ /* 0x000fe80000000800 */
[----:B------:R-:W-:Y:S04]  /*544e0*/  LDS R230, [R3+0x16180] ;  /* 0x0161800003e67984 */ /* 0x000fe80000000800 */
[----:B------:R-:W-:Y:S04]  /*544f0*/  LDS R229, [R240+0x14180] ;  /* 0x01418000f0e57984 */ /* 0x000fe80000000800 */
[----:B------:R-:W1:Y:S01]  /*54500*/  LDS R231, [R240+0x16180] ;  /* 0x01618000f0e77984 */ /* 0x000e620000000800 */
[C---:B---3--:R-:W-:Y:S11]  /*54510*/  HMMA.1688.F32.TF32 R28, R232.reuse, R142, R248 ;  /* 0x0000008ee81c723c */ /* 0x048ff600000810f8 */
[----:B------:R-:W-:Y:S11]  /*54520*/  @!UPT UIADD3 URZ, URZ, URZ, URZ ;  /* 0x0000003f3f3ff290 */ /* 0x000ff6000fffe03f */
[----:B------:R-:W-:Y:S01]  /*54530*/  @!UPT UIADD3 URZ, URZ, URZ, URZ ;  /* 0x0000003f3f3ff290 */ /* 0x000fe2000fffe03f */
        /* <DEDUP_REMOVED lines=118> */
[C---:B------:R-:W-:Y:S11]  /*54ca0*/  HMMA.1688.F32.TF32 R148, R232.reuse, R138, R148 ;  /* 0x0000008ae894723c */ /* 0x040ff60000081094 */
[----:B------:R-:W-:Y:S11]  /*54cb0*/  @!UPT UIADD3 URZ, URZ, URZ, URZ ;  /* 0x0000003f3f3ff290 */ /* 0x000ff6000fffe03f */
[----:B------:R-:W-:Y:S01]  /*54cc0*/  @!UPT UIADD3 URZ, URZ, URZ, URZ ;  /* 0x0000003f3f3ff290 */ /* 0x000fe2000fffe03f */
[----:B------:R-:W-:Y:S04]  /*54cd0*/  STL.64 [R1+0xeb0], R148 ;  /* 0x000eb09401007387 */ /* 0x000fe80000100a00 */
[----:B------:R2:W-:Y:S02]  /*54ce0*/  STL.64 [R1+0xeb8], R150 ;  /* 0x000eb89601007387 */ /* 0x0005e40000100a00 */
[C---:B--2---:R-:W-:Y:S08]  /*54cf0*/  HMMA.1688.F32.TF32 R148, R232.reuse, R18, R144 ;  /* 0x00000012e894723c */ /* 0x044ff00000081090 */
[C---:B------:R-:W-:Y:S08]  /*54d00*/  HMMA.1688.F32.TF32 R144, R232.reuse, R6, R220 ;  /* 0x00000006e890723c */ /* 0x040ff000000810dc */
[C---:B------:R-:W-:Y:S08]  /*54d10*/  HMMA.1688.F32.TF32 R112, R232.reuse, R62, R112 ;  /* 0x0000003ee870723c */ /* 0x040ff00000081070 */
        /* <DEDUP_REMOVED lines=28> */
[----:B------:R-:W-:Y:S01]  /*54ee0*/  STL.64 [R1+0xdb0], R80 ;  /* 0x000db05001007387 */ /* 0x000fe20000100a00 */
[C---:B-1----:R-:W-:Y:S03]  /*54ef0*/  HMMA.1688.F32.TF32 R76, R228.reuse, R18, R76 ;  /* 0x00000012e44c723c */ /* 0x042fe6000008104c */
[----:B------:R1:W-:Y:S04]  /*54f00*/  STL.64 [R1+0xdb8], R82 ;  /* 0x000db85201007387 */ /* 0x0003e80000100a00 */
[----:B------:R-:W-:Y:S01]  /*54f10*/  LDS R232, [R3+0x14200] ;  /* 0x0142000003e87984 */ /* 0x000fe20000000800 */
[C---:B--2---:R-:W-:Y:S03]  /*54f20*/  HMMA.1688.F32.TF32 R84, R228.reuse, R142, R156 ;  /* 0x0000008ee454723c */ /* 0x044fe6000008109c */
[----:B------:R-:W-:Y:S04]  /*54f30*/  LDS R234, [R3+0x16200] ;  /* 0x0162000003ea7984 */ /* 0x000fe80000000800 */
[----:B------:R-:W-:Y:S01]  /*54f40*/  LDS R233, [R240+0x14200] ;  /* 0x01420000f0e97984 */ /* 0x000fe20000000800 */
[C---:B-1----:R-:W-:Y:S03]  /*54f50*/  HMMA.1688.F32.TF32 R80, R228.reuse, R138, R152 ;  /* 0x0000008ae450723c */ /* 0x042fe60000081098 */
[----:B------:R-:W1:Y:S05]  /*54f60*/  LDS R235, [R240+0x16200] ;  /* 0x01620000f0eb7984 */ /* 0x000e6a0000000800 */
[C---:B------:R-:W-:Y:S08]  /*54f70*/  HMMA.1688.F32.TF32 R72, R228.reuse, R6, R72 ;  /* 0x00000006e448723c */ /* 0x040ff00000081048 */
[C---:B------:R-:W-:Y:S08]  /*54f80*/  HMMA.1688.F32.TF32 R68, R228.reuse, R134, R68 ;  /* 0x00000086e444723c */ /* 0x040ff00000081044 */
        /* <DEDUP_REMOVED lines=124> */
[C---:B--2---:R-:W-:Y:S08]  /*55750*/  HMMA.1688.F32.TF32 R68, R232.reuse, R46, R68 ;  /* 0x0000002ee844723c */ /* 0x044ff00000081044 */
[C---:B----4-:R-:W-:Y:S08]  /*55760*/  HMMA.1688.F32.TF32 R36, R232.reuse, R22, R36 ;  /* 0x00000016e824723c */ /* 0x050ff00000081024 */
[C---:B---3--:R-:W-:Y:S08]  /*55770*/  HMMA.1688.F32.TF32 R76, R232.reuse, R54, R76 ;  /* 0x00000036e84c723c */ /* 0x048ff0000008104c */
[-C--:B------:R-:W-:Y:S08]  /*55780*/  HMMA.1688.F32.TF32 R28, R232, R14.reuse, R28 ;  /* 0x0000000ee81c723c */ /* 0x080ff0000008101c */
[C---:B------:R-:W-:Y:S08]  /*55790*/  HMMA.1688.F32.TF32 R108, R228.reuse, R14, R108 ;  /* 0x0000000ee46c723c */ /* 0x040ff0000008106c */
        /* <DEDUP_REMOVED lines=15> */
[----:B------:R-:W1:Y:S01]  /*55890*/  LDS R231, [R240+0x16280] ;  /* 0x01628000f0e77984 */ /* 0x000e620000000800 */
[C---:B--2---:R-:W-:Y:S08]  /*558a0*/  HMMA.1688.F32.TF32 R108, R232.reuse, R138, R100 ;  /* 0x0000008ae86c723c */ /* 0x044ff00000081064 */
[C---:B------:R-:W-:Y:S08]  /*558b0*/  HMMA.1688.F32.TF32 R104, R232.reuse, R18, R96 ;  /* 0x00000012e868723c */ /* 0x040ff00000081060 */
        /* <DEDUP_REMOVED lines=46> */
[----:B------:R-:W-:Y:S11]  /*55ba0*/  HMMA.1688.F32.TF32 R32, R228, R18, R248 ;  /* 0x00000012e420723c */ /* 0x000ff600000810f8 */
[----:B------:R-:W-:Y:S04]  /*55bb0*/  @!UPT UIADD3 URZ, URZ, URZ, URZ ;  /* 0x0000003f3f3ff290 */ /* 0x000fe8000fffe03f */
[----:B------:R2:W-:Y:S04]  /*55bc0*/  STL.64 [R1+0xba0], R28 ;  /* 0x000ba01c01007387 */ /* 0x0005e80000100a00 */
[----:B------:R3:W-:Y:S04]  /*55bd0*/  STL.64 [R1+0xba8], R30 ;  /* 0x000ba81e01007387 */ /* 0x0007e80000100a00 */
[----:B--2---:R-:W2:Y:S04]  /*55be0*/  LDL.LU R28, [R1+0x4a0] ;  /* 0x0004a000011c7983 */ /* 0x004ea80000300800 */
[----:B------:R-:W-:Y:S04]  /*55bf0*/  STL.64 [R1+0xb90], R36 ;  /* 0x000b902401007387 */ /* 0x000fe80000100a00 */
[----:B------:R-:W-:Y:S04]  /*55c00*/  STL.64 [R1+0xb98], R38 ;  /* 0x000b982601007387 */ /* 0x000fe80000100a00 */
[----:B------:R4:W-:Y:S04]  /*55c10*/  STL.64 [R1+0xb80], R32 ;  /* 0x000b802001007387 */ /* 0x0009e80000100a00 */
[----:B------:R1:W-:Y:S04]  /*55c20*/  STL.64 [R1+0xb88], R34 ;  /* 0x000b882201007387 */ /* 0x0003e80000100a00 */
[----:B------:R-:W2:Y:S04]  /*55c30*/  LDL.LU R29, [R1+0x4a4] ;  /* 0x0004a400011d7983 */ /* 0x000ea80000300800 */
[----:B---3--:R-:W2:Y:S04]  /*55c40*/  LDL.LU R30, [R1+0x4a8] ;  /* 0x0004a800011e7983 */ /* 0x008ea80000300800 */
[----:B------:R-:W2:Y:S04]  /*55c50*/  LDL.LU R31, [R1+0x4ac] ;  /* 0x0004ac00011f7983 */ /* 0x000ea80000300800 */
[----:B----4-:R-:W3:Y:S04]  /*55c60*/  LDL.LU R32, [R1+0x4b0] ;  /* 0x0004b00001207983 */ /* 0x010ee80000300800 */
[----:B------:R-:W3:Y:S04]  /*55c70*/  LDL.LU R33, [R1+0x4b4] ;  /* 0x0004b40001217983 */ /* 0x000ee80000300800 */
[----:B-1----:R-:W3:Y:S04]  /*55c80*/  LDL.LU R34, [R1+0x4b8] ;  /* 0x0004b80001227983 */ /* 0x002ee80000300800 */
        /* <DEDUP_REMOVED lines=102> */
[----:B---3--:R-:W-:Y:S08]  /*562f0*/  HMMA.1688.F32.TF32 R84, R232, R18, R84 ;  /* 0x00000012e854723c */ /* 0x008ff00000081054 */
[C---:B----4-:R-:W-:Y:S08]  /*56300*/  HMMA.1688.F32.TF32 R96, R228.reuse, R14, R96 ;  /* 0x0000000ee460723c */ /* 0x050ff00000081060 */
        /* <DEDUP_REMOVED lines=14> */
[----:B-1----:R-:W2:Y:S04]  /*563f0*/  LDL.LU.64 R150, [R1+0x28c0] ;  /* 0x0028c00001967983 */ /* 0x002ea80000300a00 */
[----:B------:R-:W2:Y:S04]  /*56400*/  LDL.LU.64 R148, [R1+0x28b8] ;  /* 0x0028b80001947983 */ /* 0x000ea80000300a00 */
[----:B------:R-:W-:Y:S01]  /*56410*/  STL.64 [R1+0xb60], R144 ;  /* 0x000b609001007387 */ /* 0x000fe20000100a00 */
[----:B------:R-:W-:Y:S03]  /*56420*/  HMMA.1688.F32.TF32 R104, R228, R22, R104 ;  /* 0x00000016e468723c */ /* 0x000fe60000081068 */
[----:B------:R1:W-:Y:S04]  /*56430*/  STL.64 [R1+0xb68], R146 ;  /* 0x000b689201007387 */ /* 0x0003e80000100a00 */
[----:B------:R-:W-:Y:S01]  /*56440*/  LDS R228, [R3+0x14380] ;  /* 0x0143800003e47984 */ /* 0x000fe20000000800 */
[C---:B------:R-:W-:Y:S03]  /*56450*/  HMMA.1688.F32.TF32 R32, R232.reuse, R46, R32 ;  /* 0x0000002ee820723c */ /* 0x040fe60000081020 */
[----:B------:R-:W-:Y:S04]  /*56460*/  LDS R230, [R3+0x16380] ;  /* 0x0163800003e67984 */ /* 0x000fe80000000800 */
[----:B-1----:R-:W3:Y:S04]  /*56470*/  LDL.LU.64 R146, [R1+0x28b0] ;  /* 0x0028b00001927983 */ /* 0x002ee80000300a00 */
[----:B------:R-:W3:Y:S01]  /*56480*/  LDL.LU.64 R144, [R1+0x28a8] ;  /* 0x0028a80001907983 */ /* 0x000ee20000300a00 */
[C---:B------:R-:W-:Y:S03]  /*56490*/  HMMA.1688.F32.TF32 R92, R232.reuse, R142, R92 ;  /* 0x0000008ee85c723c */ /* 0x040fe6000008105c */
[----:B------:R-:W-:Y:S04]  /*564a0*/  STL.64 [R1+0xb50], R236 ;  /* 0x000b50ec01007387 */ /* 0x000fe80000100a00 */
[----:B------:R1:W-:Y:S04]  /*564b0*/  STL.64 [R1+0xb58], R238 ;  /* 0x000b58ee01007387 */ /* 0x0003e80000100a00 */
[----:B------:R-:W-:Y:S01]  /*564c0*/  LDS R229, [R240+0x14380] ;  /* 0x01438000f0e57984 */ /* 0x000fe20000000800 */
[C---:B------:R-:W-:Y:S03]  /*564d0*/  HMMA.1688.F32.TF32 R88, R232.reuse, R138, R88 ;  /* 0x0000008ae858723c */ /* 0x040fe60000081058 */
[----:B------:R-:W4:Y:S04]  /*564e0*/  LDS R231, [R240+0x16380] ;  /* 0x01638000f0e77984 */ /* 0x000f280000000800 */
[----:B-1----:R-:W2:Y:S04]  /*564f0*/  LDL.LU.64 R238, [R1+0x28a0] ;  /* 0x0028a00001ee7983 */ /* 0x002ea80000300a00 */
[----:B------:R-:W2:Y:S04]  /*56500*/  LDL.LU.64 R236, [R1+0x2898] ;  /* 0x0028980001ec7983 */ /* 0x000ea80000300a00 */
[----:B------:R-:W-:Y:S04]  /*56510*/  STL.64 [R1+0xb40], R248 ;  /* 0x000b40f801007387 */ /* 0x000fe80000100a00 */
[----:B------:R1:W-:Y:S04]  /*56520*/  STL.64 [R1+0xb48], R250 ;  /* 0x000b48fa01007387 */ /* 0x0003e80000100a00 */
[----:B-1----:R-:W2:Y:S04]  /*56530*/  LDL.LU.64 R250, [R1+0x2890] ;  /* 0x0028900001fa7983 */ /* 0x002ea80000300a00 */
[----:B------:R-:W2:Y:S04]  /*56540*/  LDL.LU.64 R248, [R1+0x2888] ;  /* 0x0028880001f87983 */ /* 0x000ea80000300a00 */
        /* <DEDUP_REMOVED lines=28> */
[C---:B-1----:R-:W-:Y:S08]  /*56710*/  HMMA.1688.F32.TF32 R80, R232.reuse, R66, R76 ;  /* 0x00000042e850723c */ /* 0x042ff0000008104c */
        /* <DEDUP_REMOVED lines=22> */
[----:B-1----:R-:W2:Y:S04]  /*56880*/  LDL.LU R32, [R1+0x90] ;  /* 0x0000900001207983 */ /* 0x002ea80000300800 */
[----:B------:R1:W-:Y:S04]  /*56890*/  STL.64 [R1+0x800], R36 ;  /* 0x0008002401007387 */ /* 0x0003e80000100a00 */
[----:B------:R1:W-:Y:S04]  /*568a0*/  STL.64 [R1+0x808], R38 ;  /* 0x0008082601007387 */ /* 0x0003e80000100a00 */
[----:B------:R1:W-:Y:S04]  /*568b0*/  STL.64 [R1+0x7f0], R28 ;  /* 0x0007f01c01007387 */ /* 0x0003e80000100a00 */
[----:B------:R1:W-:Y:S04]  /*568c0*/  STL.64 [R1+0x7f8], R30 ;  /* 0x0007f81e01007387 */ /* 0x0003e80000100a00 */
[----:B------:R-:W2:Y:S04]  /*568d0*/  LDL.LU R33, [R1+0x94] ;  /* 0x0000940001217983 */ /* 0x000ea80000300800 */
[----:B----4-:R-:W2:Y:S04]  /*568e0*/  LDL.LU R34, [R1+0x98] ;  /* 0x0000980001227983 */ /* 0x010ea80000300800 */
[----:B------:R-:W2:Y:S04]  /*568f0*/  LDL.LU R35, [R1+0x9c] ;  /* 0x00009c0001237983 */ /* 0x000ea80000300800 */
[----:B-1----:R-:W4:Y:S04]  /*56900*/  LDL.LU R36, [R1+0xa0] ;  /* 0x0000a00001247983 */ /* 0x002f280000300800 */
        /* <DEDUP_REMOVED lines=87> */
[C---:B--2---:R-:W-:Y:S11]  /*56e80*/  HMMA.1688.F32.TF32 R244, R232.reuse, R10, R244 ;  /* 0x0000000ae8f4723c */ /* 0x044ff600000810f4 */
[----:B------:R-:W-:Y:S11]  /*56e90*/  @!UPT UIADD3 URZ, URZ, URZ, URZ ;  /* 0x0000003f3f3ff290 */ /* 0x000ff6000fffe03f */
[----:B------:R-:W-:Y:S01]  /*56ea0*/  @!UPT UIADD3 URZ, URZ, URZ, URZ ;  /* 0x0000003f3f3ff290 */ /* 0x000fe2000fffe03f */
[----:B------:R-:W-:Y:S04]  /*56eb0*/  STL.64 [R1+0x7e0], R244 ;  /* 0x0007e0f401007387 */ /* 0x000fe80000100a00 */
[----:B------:R1:W-:Y:S04]  /*56ec0*/  STL.64 [R1+0x7e8], R246 ;  /* 0x0007e8f601007387 */ /* 0x0003e80000100a00 */
[----:B-1----:R-:W2:Y:S04]  /*56ed0*/  LDL.LU.64 R246, [R1+0x2880] ;  /* 0x0028800001f67983 */ /* 0x002ea80000300a00 */
[----:B------:R-:W2:Y:S01]  /*56ee0*/  LDL.LU.64 R244, [R1+0x2878] ;  /* 0x0028780001f47983 */ /* 0x000ea20000300a00 */
[----:B------:R-:W-:Y:S03]  /*56ef0*/  HMMA.1688.F32.TF32 R220, R232, R14, R220 ;  /* 0x0000000ee8dc723c */ /* 0x000fe600000810dc */
[----:B------:R-:W-:Y:S04]  /*56f00*/  LDS R232, [R3+0x14400] ;  /* 0x0144000003e87984 */ /* 0x000fe80000000800 */
[----:B------:R-:W-:Y:S01]  /*56f10*/  LDS R234, [R3+0x16400] ;  /* 0x0164000003ea7984 */ /* 0x000fe20000000800 */
[C---:B---3--:R-:W-:Y:S03]  /*56f20*/  HMMA.1688.F32.TF32 R124, R228.reuse, R142, R124 ;  /* 0x0000008ee47c723c */ /* 0x048fe6000008107c */
[----:B------:R-:W-:Y:S04]  /*56f30*/  LDS R233, [R240+0x14400] ;  /* 0x01440000f0e97984 */ /* 0x000fe80000000800 */
[----:B------:R-:W1:Y:S08]  /*56f40*/  LDS R235, [R240+0x16400] ;  /* 0x01640000f0eb7984 */ /* 0x000e700000000800 */
[----:B------:R-:W-:Y:S04]  /*56f50*/  STL.64 [R1+0x7d0], R220 ;  /* 0x0007d0dc01007387 */ /* 0x000fe80000100a00 */
[----:B------:R3:W-:Y:S04]  /*56f60*/  STL.64 [R1+0x7d8], R222 ;  /* 0x0007d8de01007387 */ /* 0x0007e80000100a00 */
[----:B------:R-:W-:Y:S04]  /*56f70*/  STL.64 [R1+0x7c0], R124 ;  /* 0x0007c07c01007387 */ /* 0x000fe80000100a00 */
[----:B------:R1:W-:Y:S01]  /*56f80*/  STL.64 [R1+0x7c8], R126 ;  /* 0x0007c87e01007387 */ /* 0x0003e20000100a00 */
[C---:B---3--:R-:W-:Y:S08]  /*56f90*/  HMMA.1688.F32.TF32 R220, R228.reuse, R138, R120 ;  /* 0x0000008ae4dc723c */ /* 0x048ff00000081078 */
[C---:B-1----:R-:W-:Y:S08]  /*56fa0*/  HMMA.1688.F32.TF32 R124, R228.reuse, R18, R116 ;  /* 0x00000012e47c723c */ /* 0x042ff00000081074 */
[C---:B------:R-:W-:Y:S08]  /*56fb0*/  HMMA.1688.F32.TF32 R120, R228.reuse, R6, R112 ;  /* 0x00000006e478723c */ /* 0x040ff00000081070 */
[C---:B------:R-:W-:Y:S08]  /*56fc0*/  HMMA.1688.F32.TF32 R116, R228.reuse, R134, R108 ;  /* 0x00000086e474723c */ /* 0x040ff0000008106c */
[C---:B------:R-:W-:Y:S08]  /*56fd0*/  HMMA.1688.F32.TF32 R112, R228.reuse, R130, R104 ;  /* 0x00000082e470723c */ /* 0x040ff00000081068 */
[C---:B------:R-:W-:Y:S08]  /*56fe0*/  HMMA.1688.F32.TF32 R108, R228.reuse, R66, R100 ;  /* 0x00000042e46c723c */ /* 0x040ff00000081064 */
[C---:B------:R-:W-:Y:S08]  /*56ff0*/  HMMA.1688.F32.TF32 R104, R228.reuse, R62, R96 ;  /* 0x0000003ee468723c */ /* 0x040ff00000081060 */
[C---:B----4-:R-:W-:Y:S01]  /*57000*/  HMMA.1688.F32.TF32 R100, R228.reuse, R58, R92 ;  /* 0x0000003ae464723c */ /* 0x050fe2000008105c */
        /* <DEDUP_REMOVED lines=37> */
[C---:B------:R-:W-:Y:S03]  /*57260*/  HMMA.1688.F32.TF32 R28, R232.reuse, R134, R28 ;  /* 0x00000086e81c723c */ /* 0x040fe6000008101c */
[----:B------:R-:W-:Y:S04]  /*57270*/  LDS R228, [R3+0x14480] ;  /* 0x0144800003e47984 */ /* 0x000fe80000000800 */
[----:B------:R-:W-:Y:S01]  /*57280*/  LDS R230, [R3+0x16480] ;  /* 0x0164800003e67984 */ /* 0x000fe20000000800 */
[C---:B-1----:R-:W-:Y:S03]  /*57290*/  HMMA.1688.F32.TF32 R72, R232.reuse, R142, R68 ;  /* 0x0000008ee848723c */ /* 0x042fe60000081044 */
[----:B------:R-:W-:Y:S04]  /*572a0*/  LDS R229, [R240+0x14480] ;  /* 0x01448000f0e57984 */ /* 0x000fe80000000800 */
[----:B------:R-:W1:Y:S01]  /*572b0*/  LDS R231, [R240+0x16480] ;  /* 0x01648000f0e77984 */ /* 0x000e620000000800 */
        /* <DEDUP_REMOVED lines=9> */
[----:B------:R3:W-:Y:S04]  /*57350*/  STL.64 [R1+0x690], R36 ;  /* 0x0006902401007387 */ /* 0x0007e80000100a00 */
[----:B------:R4:W-:Y:S01]  /*57360*/  STL.64 [R1+0x698], R38 ;  /* 0x0006982601007387 */ /* 0x0009e20000100a00 */
[----:B--2---:R-:W-:-:S03]  /*57370*/  MOV R32, R244 ;  /* 0x000000f400207202 */ /* 0x004fc60000000f00 */
[----:B------:R-:W2:Y:S01]  /*57380*/  LDL.LU R244, [R1+0x2874] ;  /* 0x0028740001f47983 */ /* 0x000ea20000300800 */
[----:B------:R-:W-:-:S03]  /*57390*/  IMAD.MOV.U32 R33, RZ, RZ, R246 ;  /* 0x000000ffff217224 */ /* 0x000fc600078e00f6 */
[----:B------:R1:W-:Y:S01]  /*573a0*/  STL.64 [R1+0x680], R28 ;  /* 0x0006801c01007387 */ /* 0x0003e20000100a00 */
[----:B------:R-:W-:Y:S01]  /*573b0*/  IMAD.MOV.U32 R34, RZ, RZ, R251 ;  /* 0x000000ffff227224 */ /* 0x000fe200078e00fb */
[----:B------:R-:W-:Y:S02]  /*573c0*/  MOV R35, R250 ;  /* 0x000000fa00237202 */ /* 0x000fe40000000f00 */
[----:B------:R1:W-:Y:S01]  /*573d0*/  STL.64 [R1+0x688], R30 ;  /* 0x0006881e01007387 */ /* 0x0003e20000100a00 */
[----:B---3--:R-:W-:-:S03]  /*573e0*/  IMAD.MOV.U32 R36, RZ, RZ, R247 ;  /* 0x000000ffff247224 */ /* 0x008fc600078e00f7 */
[----:B------:R-:W3:Y:S01]  /*573f0*/  LDL.LU R246, [R1+0x2870] ;  /* 0x0028700001f67983 */ /* 0x000ee20000300800 */
[----:B------:R-:W-:-:S03]  /*57400*/  IMAD.MOV.U32 R37, RZ, RZ, R245 ;  /* 0x000000ffff257224 */ /* 0x000fc600078e00f5 */
[----:B------:R-:W3:Y:S01]  /*57410*/  LDL.LU R251, [R1+0x286c] ;  /* 0x00286c0001fb7983 */ /* 0x000ee20000300800 */
[----:B----4-:R-:W-:-:S03]  /*57420*/  MOV R38, R249 ;  /* 0x000000f900267202 */ /* 0x010fc60000000f00 */
[----:B------:R-:W4:Y:S01]  /*57430*/  LDL.LU R250, [R1+0x2868] ;  /* 0x0028680001fa7983 */ /* 0x000f220000300800 */
[----:B------:R-:W-:-:S03]  /*57440*/  IMAD.MOV.U32 R39, RZ, RZ, R248 ;  /* 0x000000ffff277224 */ /* 0x000fc600078e00f8 */
[----:B------:R-:W4:Y:S04]  /*57450*/  LDL.LU R247, [R1+0x2864] ;  /* 0x0028640001f77983 */ /* 0x000f280000300800 */
[----:B------:R-:W4:Y:S04]  /*57460*/  LDL.LU R245, [R1+0x2860] ;  /* 0x0028600001f57983 */ /* 0x000f280000300800 */
[----:B------:R-:W4:Y:S04]  /*57470*/  LDL.LU R249, [R1+0x285c] ;  /* 0x00285c0001f97983 */ /* 0x000f280000300800 */
[----:B------:R-:W4:Y:S01]  /*57480*/  LDL.LU R248, [R1+0x2858] ;  /* 0x0028580001f87983 */ /* 0x000f220000300800 */
[----:B--2---:R-:W-:-:S02]  /*57490*/  IMAD.MOV.U32 R43, RZ, RZ, R244 ;  /* 0x000000ffff2b7224 */ /* 0x004fc400078e00f4 */
[----:B---3--:R-:W-:Y:S02]  /*574a0*/  IMAD.MOV.U32 R42, RZ, RZ, R246 ;  /* 0x000000ffff2a7224 */ /* 0x008fe400078e00f6 */
[----:B------:R-:W-:Y:S02]  /*574b0*/  IMAD.MOV.U32 R40, RZ, RZ, R251 ;  /* 0x000000ffff287224 */ /* 0x000fe400078e00fb */
[----:B------:R-:W2:Y:S01]  /*574c0*/  LDL.LU R251, [R1+0x2854] ;  /* 0x0028540001fb7983 */ /* 0x000ea20000300800 */
[----:B----4-:R-:W-:-:S03]  /*574d0*/  MOV R41, R250 ;  /* 0x000000fa00297202 */ /* 0x010fc60000000f00 */
[----:B------:R-:W3:Y:S04]  /*574e0*/  LDL.LU R250, [R1+0x2850] ;  /* 0x0028500001fa7983 */ /* 0x000ee80000300800 */
[----:B------:R-:W4:Y:S04]  /*574f0*/  LDL.LU R246, [R1+0x284c] ;  /* 0x00284c0001f67983 */ /* 0x000f280000300800 */
[----:B------:R-:W4:Y:S01]  /*57500*/  LDL.LU R244, [R1+0x2848] ;  /* 0x0028480001f47983 */ /* 0x000f220000300800 */
[----:B------:R-:W-:Y:S01]  /*57510*/  MOV R72, R249 ;  /* 0x000000f900487202 */ /* 0x000fe20000000f00 */
[----:B------:R-:W-:-:S02]  /*57520*/  IMAD.MOV.U32 R74, RZ, RZ, R245 ;  /* 0x000000ffff4a7224 */ /* 0x000fc400078e00f5 */
[----:B------:R-:W4:Y:S01]  /*57530*/  LDL.LU R249, [R1+0x2844] ;  /* 0x0028440001f97983 */ /* 0x000f220000300800 */
[----:B------:R-:W-:Y:S01]  /*57540*/  IMAD.MOV.U32 R73, RZ, RZ, R248 ;  /* 0x000000ffff497224 */ /* 0x000fe200078e00f8 */
[----:B------:R-:W-:Y:S02]  /*57550*/  MOV R75, R247 ;  /* 0x000000f7004b7202 */ /* 0x000fe40000000f00 */
[----:B------:R-:W4:Y:S04]  /*57560*/  LDL.LU R248, [R1+0x2840] ;  /* 0x0028400001f87983 */ /* 0x000f280000300800 */
[----:B------:R-:W4:Y:S04]  /*57570*/  LDL.LU R245, [R1+0x283c] ;  /* 0x00283c0001f57983 */ /* 0x000f280000300800 */
[----:B------:R-:W4:Y:S01]  /*57580*/  LDL.LU R247, [R1+0x2838] ;  /* 0x0028380001f77983 */ /* 0x000f220000300800 */
[----:B--2---:R-:W-:Y:S01]  /*57590*/  IMAD.MOV.U32 R79, RZ, RZ, R251 ;  /* 0x000000ffff4f7224 */ /* 0x004fe200078e00fb */
[----:B---3--:R-:W-:Y:S01]  /*575a0*/  MOV R78, R250 ;  /* 0x000000fa004e7202 */ /* 0x008fe20000000f00 */
[----:B----4-:R-:W-:-:S02]  /*575b0*/  IMAD.MOV.U32 R76, RZ, RZ, R246 ;  /* 0x000000ffff4c7224 */ /* 0x010fc400078e00f6 */
[----:B------:R-:W2:Y:S01]  /*575c0*/  LDL.LU R246, [R1+0x2834] ;  /* 0x0028340001f67983 */ /* 0x000ea20000300800 */
[----:B------:R-:W-:-:S03]  /*575d0*/  IMAD.MOV.U32 R77, RZ, RZ, R244 ;  /* 0x000000ffff4d7224 */ /* 0x000fc600078e00f4 */
[----:B------:R-:W3:Y:S04]  /*575e0*/  LDL.LU R244, [R1+0x2830] ;  /* 0x0028300001f47983 */ /* 0x000ee80000300800 */
[----:B------:R-:W4:Y:S04]  /*575f0*/  LDL.LU R250, [R1+0x282c] ;  /* 0x00282c0001fa7983 */ /* 0x000f280000300800 */
[----:B------:R-:W4:Y:S01]  /*57600*/  LDL.LU R251, [R1+0x2828] ;  /* 0x0028280001fb7983 */ /* 0x000f220000300800 */
[----:B------:R-:W-:-:S03]  /*57610*/  IMAD.MOV.U32 R152, RZ, RZ, R245 ;  /* 0x000000ffff987224 */ /* 0x000fc600078e00f5 */
[----:B------:R-:W4:Y:S01]  /*57620*/  LDL.LU R245, [R1+0x2824] ;  /* 0x0028240001f57983 */ /* 0x000f220000300800 */
[----:B------:R-:W-:-:S03]  /*57630*/  MOV R153, R247 ;  /* 0x000000f700997202 */ /* 0x000fc60000000f00 */
[----:B------:R-:W4:Y:S01]  /*57640*/  LDL.LU R247, [R1+0x2820] ;  /* 0x0028200001f77983 */ /* 0x000f220000300800 */
[----:B------:R-:W-:Y:S02]  /*57650*/  IMAD.MOV.U32 R154, RZ, RZ, R248 ;  /* 0x000000ffff9a7224 */ /* 0x000fe400078e00f8 */
[----:B------:R-:W-:Y:S01]  /*57660*/  IMAD.MOV.U32 R155, RZ, RZ, R249 ;  /* 0x000000ffff9b7224 */ /* 0x000fe200078e00f9 */
[----:B------:R-:W4:Y:S04]  /*57670*/  LDL.LU R248, [R1+0x281c] ;  /* 0x00281c0001f87983 */ /* 0x000f280000300800 */
[----:B------:R-:W4:Y:S01]  /*57680*/  LDL.LU R249, [R1+0x2818] ;  /* 0x0028180001f97983 */ /* 0x000f220000300800 */
[----:B--2---:R-:W-:Y:S01]  /*57690*/  MOV R83, R246 ;  /* 0x000000f600537202 */ /* 0x004fe20000000f00 */
[----:B---3--:R-:W-:Y:S01]  /*576a0*/  IMAD.MOV.U32 R82, RZ, RZ, R244 ;  /* 0x000000ffff527224 */ /* 0x008fe200078e00f4 */
[----:B----4-:R-:W-:-:S02]  /*576b0*/  MOV R80, R250 ;  /* 0x000000fa00507202 */ /* 0x010fc40000000f00 */
[----:B------:R-:W2:Y:S01]  /*576c0*/  LDL.LU R250, [R1+0x2814] ;  /* 0x0028140001fa7983 */ /* 0x000ea20000300800 */
[----:B------:R-:W-:-:S03]  /*576d0*/  IMAD.MOV.U32 R81, RZ, RZ, R251 ;  /* 0x000000ffff517224 */ /* 0x000fc600078e00fb */
[----:B------:R-:W3:Y:S01]  /*576e0*/  LDL.LU R251, [R1+0x2810] ;  /* 0x0028100001fb7983 */ /* 0x000ee20000300800 */
[----:B------:R-:W-:-:S03]  /*576f0*/  IMAD.MOV.U32 R85, RZ, RZ, R245 ;  /* 0x000000ffff557224 */ /* 0x000fc600078e00f5 */
[----:B------:R-:W4:Y:S01]  /*57700*/  LDL.LU R244, [R1+0x280c] ;  /* 0x00280c0001f47983 */ /* 0x000f220000300800 */
[----:B------:R-:W-:-:S03]  /*57710*/  IMAD.MOV.U32 R84, RZ, RZ, R247 ;  /* 0x000000ffff547224 */ /* 0x000fc600078e00f7 */
[----:B------:R-:W4:Y:S04]  /*57720*/  LDL.LU R246, [R1+0x2808] ;  /* 0x0028080001f67983 */ /* 0x000f280000300800 */
[----:B------:R-:W4:Y:S04]  /*57730*/  LDL.LU R247, [R1+0x2804] ;  /* 0x0028040001f77983 */ /* 0x000f280000300800 */
[----:B------:R-:W4:Y:S04]  /*57740*/  LDL.LU R245, [R1+0x2800] ;  /* 0x0028000001f57983 */ /* 0x000f280000300800 */
[----:B------:R-:W4:Y:S04]  /*57750*/  LDL.LU R86, [R1+0x168] ;  /* 0x0001680001567983 */ /* 0x000f280000300800 */
[----:B------:R-:W4:Y:S04]  /*57760*/  LDL.LU R87, [R1+0x16c] ;  /* 0x00016c0001577983 */ /* 0x000f280000300800 */
        /* <DEDUP_REMOVED lines=12> */
[----:B------:R-:W-:-:S03]  /*57830*/  MOV R91, R248 ;  /* 0x000000f8005b7202 */ /* 0x000fc60000000f00 */
[----:B------:R-:W4:Y:S01]  /*57840*/  LDL.LU R124, [R1+0x40] ;  /* 0x00004000017c7983 */ /* 0x000f220000300800 */
[----:B------:R-:W-:-:S03]  /*57850*/  IMAD.MOV.U32 R90, RZ, RZ, R249 ;  /* 0x000000ffff5a7224 */ /* 0x000fc600078e00f9 */
[----:B------:R-:W4:Y:S04]  /*57860*/  LDL.LU R125, [R1+0x44] ;  /* 0x00004400017d7983 */ /* 0x000f280000300800 */
[----:B------:R-:W4:Y:S04]  /*57870*/  LDL.LU R126, [R1+0x48] ;  /* 0x00004800017e7983 */ /* 0x000f280000300800 */
[----:B------:R-:W4:Y:S04]  /*57880*/  LDL.LU R127, [R1+0x4c] ;  /* 0x00004c00017f7983 */ /* 0x000f280000300800 */
[----:B------:R-:W4:Y:S04]  /*57890*/  LDL.LU R248, [R1+0x60] ;  /* 0x0000600001f87983 */ /* 0x000f280000300800 */
[----:B------:R-:W4:Y:S01]  /*578a0*/  LDL.LU R249, [R1+0x64] ;  /* 0x0000640001f97983 */ /* 0x000f220000300800 */
[----:B--2---:R-:W-:-:S03]  /*578b0*/  IMAD.MOV.U32 R89, RZ, RZ, R250 ;  /* 0x000000ffff597224 */ /* 0x004fc600078e00fa */
[----:B------:R-:W2:Y:S01]  /*578c0*/  LDL.LU R250, [R1+0x68] ;  /* 0x0000680001fa7983 */ /* 0x000ea20000300800 */
[----:B---3--:R-:W-:-:S03]  /*578d0*/  MOV R88, R251 ;  /* 0x000000fb00587202 */ /* 0x008fc60000000f00 */
[----:B------:R-:W2:Y:S01]  /*578e0*/  LDL.LU R251, [R1+0x6c] ;  /* 0x00006c0001fb7983 */ /* 0x000ea20000300800 */
[----:B----4-:R-:W-:-:S03]  /*578f0*/  IMAD.MOV.U32 R99, RZ, RZ, R244 ;  /* 0x000000ffff637224 */ /* 0x010fc600078e00f4 */
[----:B------:R-:W3:Y:S01]  /*57900*/  LDL.LU R244, [R1+0x70] ;  /* 0x0000700001f47983 */ /* 0x000ee20000300800 */
[----:B------:R-:W-:Y:S02]  /*57910*/  IMAD.MOV.U32 R97, RZ, RZ, R246 ;  /* 0x000000ffff617224 */ /* 0x000fe400078e00f6 */
        /* <DEDUP_REMOVED lines=29> */
[----:B-1----:R-:W-:-:S03]  /*57af0*/  IMAD.MOV.U32 R28, RZ, RZ, R236 ;  /* 0x000000ffff1c7224 */ /* 0x002fc600078e00ec */
[----:B------:R-:W4:Y:S01]  /*57b00*/  LDL.LU R68, [R1+0x100] ;  /* 0x0001000001447983 */ /* 0x000f220000300800 */
[----:B------:R-:W-:-:S03]  /*57b10*/  MOV R29, R237 ;  /* 0x000000ed001d7202 */ /* 0x000fc60000000f00 */
[----:B------:R-:W4:Y:S01]  /*57b20*/  LDL.LU R69, [R1+0x104] ;  /* 0x0001040001457983 */ /* 0x000f220000300800 */
[----:B------:R-:W-:-:S03]  /*57b30*/  IMAD.MOV.U32 R30, RZ, RZ, R238 ;  /* 0x000000ffff1e7224 */ /* 0x000fc600078e00ee */
[----:B------:R-:W4:Y:S01]  /*57b40*/  LDL.LU R70, [R1+0x108] ;  /* 0x0001080001467983 */ /* 0x000f220000300800 */
[----:B------:R-:W-:-:S03]  /*57b50*/  IMAD.MOV.U32 R31, RZ, RZ, R239 ;  /* 0x000000ffff1f7224 */ /* 0x000fc600078e00ef */
[----:B------:R-:W4:Y:S04]  /*57b60*/  LDL.LU R71, [R1+0x10c] ;  /* 0x00010c0001477983 */ /* 0x000f280000300800 */
[----:B------:R-:W4:Y:S04]  /*57b70*/  LDL.LU R236, [R1+0x27fc] ;  /* 0x0027fc0001ec7983 */ /* 0x000f280000300800 */
[----:B------:R-:W4:Y:S04]  /*57b80*/  LDL.LU R237, [R1+0x27f8] ;  /* 0x0027f80001ed7983 */ /* 0x000f280000300800 */
[----:B------:R-:W4:Y:S04]  /*57b90*/  LDL.LU R238, [R1+0x27f4] ;  /* 0x0027f40001ee7983 */ /* 0x000f280000300800 */
[----:B------:R-:W4:Y:S01]  /*57ba0*/  LDL.LU R239, [R1+0x27f0] ;  /* 0x0027f00001ef7983 */ /* 0x000f220000300800 */
[C---:B--2---:R-:W-:Y:S08]  /*57bb0*/  HMMA.1688.F32.TF32 R248, R232.reuse, R66, R248 ;  /* 0x00000042e8f8723c */ /* 0x044ff000000810f8 */
[C---:B---3--:R-:W-:Y:S11]  /*57bc0*/  HMMA.1688.F32.TF32 R244, R232.reuse, R130, R244 ;  /* 0x00000082e8f4723c */ /* 0x048ff600000810f4 */
        /* <DEDUP_REMOVED lines=10> */
[C---:B----4-:R-:W-:Y:S08]  /*57c70*/  HMMA.1688.F32.TF32 R220, R232.reuse, R62, R220 ;  /* 0x0000003ee8dc723c */ /* 0x050ff000000810dc */
        /* <DEDUP_REMOVED lines=17> */
[----:B-1----:R-:W-:Y:S08]  /*57d90*/  HMMA.1688.F32.TF32 R108, R232, R14, R236 ;  /* 0x0000000ee86c723c */ /* 0x002ff000000810ec */
[C---:B------:R-:W-:Y:S08]  /*57da0*/  HMMA.1688.F32.TF32 R76, R228.reuse, R54, R76 ;  /* 0x00000036e44c723c */ /* 0x040ff0000008104c */
[C---:B------:R-:W-:Y:S08]  /*57db0*/  HMMA.1688.F32.TF32 R72, R228.reuse, R50, R72 ;  /* 0x00000032e448723c */ /* 0x040ff00000081048 */
[C---:B------:R-:W-:Y:S08]  /*57dc0*/  HMMA.1688.F32.TF32 R68, R228.reuse, R46, R68 ;  /* 0x0000002ee444723c */ /* 0x040ff00000081044 */
[C---:B------:R-:W-:Y:S08]  /*57dd0*/  HMMA.1688.F32.TF32 R40, R228.reuse, R26, R40 ;  /* 0x0000001ae428723c */ /* 0x040ff00000081028 */
[C---:B------:R-:W-:Y:S08]  /*57de0*/  HMMA.1688.F32.TF32 R36, R228.reuse, R22, R36 ;  /* 0x00000016e424723c */ /* 0x040ff00000081024 */
[C---:B------:R-:W-:Y:S08]  /*57df0*/  HMMA.1688.F32.TF32 R32, R228.reuse, R10, R32 ;  /* 0x0000000ae420723c */ /* 0x040ff00000081020 */
[----:B------:R-:W-:Y:S08]  /*57e00*/  HMMA.1688.F32.TF32 R28, R228, R14, R28 ;  /* 0x0000000ee41c723c */ /* 0x000ff0000008101c */
[C---:B--2---:R-:W-:Y:S08]  /*57e10*/  HMMA.1688.F32.TF32 R112, R232.reuse, R10, R244 ;  /* 0x0000000ae870723c */ /* 0x044ff000000810f4 */
[----:B---3--:R-:W-:Y:S01]  /*57e20*/  HMMA.1688.F32.TF32 R116, R232, R22, R248 ;  /* 0x00000016e874723c */ /* 0x008fe200000810f8 */
[----:B------:R-:W-:Y:S04]  /*57e30*/  LDS R232, [R3+0x14500] ;  /* 0x0145000003e87984 */ /* 0x000fe80000000800 */
[----:B------:R-:W-:Y:S04]  /*57e40*/  LDS R234, [R3+0x16500] ;  /* 0x0165000003ea7984 */ /* 0x000fe80000000800 */
[----:B------:R-:W-:Y:S04]  /*57e50*/  LDS R233, [R240+0x14500] ;  /* 0x01450000f0e97984 */ /* 0x000fe80000000800 */
[----:B------:R-:W1:Y:S10]  /*57e60*/  LDS R235, [R240+0x16500] ;  /* 0x01650000f0eb7984 */ /* 0x000e740000000800 */
[----:B------:R-:W-:Y:S04]  /*57e70*/  STL.64 [R1+0x5f0], R116 ;  /* 0x0005f07401007387 */ /* 0x000fe80000100a00 */
[----:B------:R-:W-:Y:S04]  /*57e80*/  STL.64 [R1+0x5f8], R118 ;  /* 0x0005f87601007387 */ /* 0x000fe80000100a00 */
[----:B------:R-:W-:Y:S04]  /*57e90*/  STL.64 [R1+0x5e0], R112 ;  /* 0x0005e07001007387 */ /* 0x000fe80000100a00 */
[----:B------:R2:W-:Y:S04]  /*57ea0*/  STL.64 [R1+0x5e8], R114 ;  /* 0x0005e87201007387 */ /* 0x0005e80000100a00 */
[----:B------:R-:W-:Y:S04]  /*57eb0*/  STL.64 [R1+0x5d0], R108 ;  /* 0x0005d06c01007387 */ /* 0x000fe80000100a00 */
[----:B------:R3:W-:Y:S01]  /*57ec0*/  STL.64 [R1+0x5d8], R110 ;  /* 0x0005d86e01007387 */ /* 0x0007e20000100a00 */
[C---:B--2---:R-:W-:Y:S08]  /*57ed0*/  HMMA.1688.F32.TF32 R112, R228.reuse, R142, R104 ;  /* 0x0000008ee470723c */ /* 0x044ff00000081068 */
[C---:B---3--:R-:W-:Y:S08]  /*57ee0*/  HMMA.1688.F32.TF32 R108, R228.reuse, R138, R100 ;  /* 0x0000008ae46c723c */ /* 0x048ff00000081064 */
[C---:B------:R-:W-:Y:S08]  /*57ef0*/  HMMA.1688.F32.TF32 R104, R228.reuse, R18, R96 ;  /* 0x00000012e468723c */ /* 0x040ff00000081060 */
[C---:B------:R-:W-:Y:S08]  /*57f00*/  HMMA.1688.F32.TF32 R100, R228.reuse, R6, R92 ;  /* 0x00000006e464723c */ /* 0x040ff0000008105c */
[C---:B------:R-:W-:Y:S08]  /*57f10*/  HMMA.1688.F32.TF32 R96, R228.reuse, R134, R88 ;  /* 0x00000086e460723c */ /* 0x040ff00000081058 */
[C---:B------:R-:W-:Y:S08]  /*57f20*/  HMMA.1688.F32.TF32 R92, R228.reuse, R130, R84 ;  /* 0x00000082e45c723c */ /* 0x040ff00000081054 */
[C---:B------:R-:W-:Y:S08]  /*57f30*/  HMMA.1688.F32.TF32 R88, R228.reuse, R66, R80 ;  /* 0x00000042e458723c */ /* 0x040ff00000081050 */
[C---:B------:R-:W-:Y:S01]  /*57f40*/  HMMA.1688.F32.TF32 R84, R228.reuse, R62, R156 ;  /* 0x0000003ee454723c */ /* 0x040fe2000008109c */
[----:B------:R-:W-:Y:S07]  /*57f50*/  STL.64 [R1+0x5c0], R112 ;  /* 0x0005c07001007387 */ /* 0x000fee0000100a00 */
        /* <DEDUP_REMOVED lines=134> */
[----:B------:R-:W-:Y:S04]  /*587c0*/  LDS R229, [R240+0x14580] ;  /* 0x01458000f0e57984 */ /* 0x000fe80000000800 */
[----:B------:R-:W3:Y:S01]  /*587d0*/  LDS R231, [R240+0x16580] ;  /* 0x01658000f0e77984 */ /* 0x000ee20000000800 */
[C---:B-1----:R-:W-:Y:S08]  /*587e0*/  HMMA.1688.F32.TF32 R156, R232.reuse, R22, R156 ;  /* 0x00000016e89c723c */ /* 0x042ff0000008109c */
        /* <DEDUP_REMOVED lines=17> */
[----:B------:R-:W-:Y:S04]  /*58900*/  STL.64 [R1+0x4b0], R124 ;  /* 0x0004b07c01007387 */ /* 0x000fe80000100a00 */
[----:B------:R1:W-:Y:S01]  /*58910*/  STL.64 [R1+0x4b8], R126 ;  /* 0x0004b87e01007387 */ /* 0x0003e20000100a00 */
[C---:B------:R-:W-:Y:S03]  /*58920*/  HMMA.1688.F32.TF32 R88, R232.reuse, R50, R88 ;  /* 0x00000032e858723c */ /* 0x040fe60000081058 */
        /* <DEDUP_REMOVED lines=16> */
[C---:B------:R-:W-:Y:S03]  /*58a30*/  HMMA.1688.F32.TF32 R152, R232.reuse, R10, R152 ;  /* 0x0000000ae898723c */ /* 0x040fe60000081098 */
        /* <DEDUP_REMOVED lines=8> */
[----:B------:R-:W-:Y:S03]  /*58ac0*/  HMMA.1688.F32.TF32 R232, R232, R14, R76 ;  /* 0x0000000ee8e8723c */ /* 0x000fe6000008104c */
        /* <DEDUP_REMOVED lines=36> */
[----:B------:R-:W2:Y:S04]  /*58d10*/  LDL.LU.64 R78, [R1+0x26d8] ;  /* 0x0026d800014e7983 */ /* 0x000ea80000300a00 */
[----:B------:R-:W2:Y:S04]  /*58d20*/  LDL.LU.64 R76, [R1+0x26d0] ;  /* 0x0026d000014c7983 */ /* 0x000ea80000300a00 */
[----:B------:R-:W-:Y:S04]  /*58d30*/  STL.64 [R1+0x3d0], R232 ;  /* 0x0003d0e801007387 */ /* 0x000fe80000100a00 */
[----:B------:R-:W-:Y:S04]  /*58d40*/  STL.64 [R1+0x3d8], R234 ;  /* 0x0003d8ea01007387 */ /* 0x000fe80000100a00 */
[----:B------:R-:W-:Y:S04]  /*58d50*/  STL.64 [R1+0x3c0], R72 ;  /* 0x0003c04801007387 */ /* 0x000fe80000100a00 */
[----:B------:R1:W-:Y:S01]  /*58d60*/  STL.64 [R1+0x3c8], R74 ;  /* 0x0003c84a01007387 */ /* 0x0003e20000100a00 */
[C---:B------:R-:W-:Y:S03]  /*58d70*/  HMMA.1688.F32.TF32 R236, R228.reuse, R66, R236 ;  /* 0x00000042e4ec723c */ /* 0x040fe600000810ec */
[----:B------:R-:W-:Y:S04]  /*58d80*/  LDS R232, [R3+0x14600] ;  /* 0x0146000003e87984 */ /* 0x000fe80000000800 */
[----:B------:R-:W-:Y:S04]  /*58d90*/  LDS R234, [R3+0x16600] ;  /* 0x0166000003ea7984 */ /* 0x000fe80000000800 */
[----:B-1----:R-:W2:Y:S04]  /*58da0*/  LDL.LU.64 R74, [R1+0x26c8] ;  /* 0x0026c800014a7983 */ /* 0x002ea80000300a00 */
[----:B------:R-:W2:Y:S04]  /*58db0*/  LDL.LU.64 R72, [R1+0x26c0] ;  /* 0x0026c00001487983 */ /* 0x000ea80000300a00 */
[----:B------:R-:W-:Y:S04]  /*58dc0*/  STL.64 [R1+0x3b0], R68 ;  /* 0x0003b04401007387 */ /* 0x000fe80000100a00 */
[----:B------:R1:W-:Y:S01]  /*58dd0*/  STL.64 [R1+0x3b8], R70 ;  /* 0x0003b84601007387 */ /* 0x0003e20000100a00 */
[C---:B------:R-:W-:Y:S03]  /*58de0*/  HMMA.1688.F32.TF32 R244, R228.reuse, R62, R244 ;  /* 0x0000003ee4f4723c */ /* 0x040fe600000810f4 */
[----:B------:R-:W-:Y:S04]  /*58df0*/  LDS R233, [R240+0x14600] ;  /* 0x01460000f0e97984 */ /* 0x000fe80000000800 */
[----:B------:R-:W2:Y:S04]  /*58e00*/  LDS R235, [R240+0x16600] ;  /* 0x01660000f0eb7984 */ /* 0x000ea80000000800 */
        /* <DEDUP_REMOVED lines=13> */
[----:B------:R-:W3:Y:S04]  /*58ee0*/  LDL.LU.64 R32, [R1+0x2680] ;  /* 0x0026800001207983 */ /* 0x000ee80000300a00 */
[----:B------:R-:W-:Y:S04]  /*58ef0*/  STL.64 [R1+0x360], R28 ;  /* 0x0003601c01007387 */ /* 0x000fe80000100a00 */
[----:B------:R1:W-:Y:S04]  /*58f00*/  STL.64 [R1+0x368], R30 ;  /* 0x0003681e01007387 */ /* 0x0003e80000100a00 */
[----:B-1----:R-:W4:Y:S04]  /*58f10*/  LDL.LU.64 R30, [R1+0x2678] ;  /* 0x00267800011e7983 */ /* 0x002f280000300a00 */
[----:B------:R-:W4:Y:S04]  /*58f20*/  LDL.LU.64 R28, [R1+0x2670] ;  /* 0x00267000011c7983 */ /* 0x000f280000300a00 */
[----:B------:R-:W-:Y:S04]  /*58f30*/  STL.64 [R1+0x350], R236 ;  /* 0x000350ec01007387 */ /* 0x000fe80000100a00 */
[----:B------:R1:W-:Y:S02]  /*58f40*/  STL.64 [R1+0x358], R238 ;  /* 0x000358ee01007387 */ /* 0x0003e40000100a00 */
[C---:B-1----:R-:W-:Y:S02]  /*58f50*/  HMMA.1688.F32.TF32 R236, R228.reuse, R58, R248 ;  /* 0x0000003ae4ec723c */ /* 0x042fe400000810f8 */
[----:B------:R-:W-:Y:S04]  /*58f60*/  STL.64 [R1+0x340], R244 ;  /* 0x000340f401007387 */ /* 0x000fe80000100a00 */
[----:B------:R-:W-:Y:S11]  /*58f70*/  STL.64 [R1+0x348], R246 ;  /* 0x000348f601007387 */ /* 0x000ff60000100a00 */
[----:B------:R-:W-:Y:S06]  /*58f80*/  @!UPT UIADD3 URZ, URZ, URZ, URZ ;  /* 0x0000003f3f3ff290 */ /* 0x000fec000fffe03f */
[----:B------:R-:W-:Y:S04]  /*58f90*/  STL.64 [R1+0x330], R236 ;  /* 0x000330ec01007387 */ /* 0x000fe80000100a00 */
[----:B------:R-:W-:Y:S01]  /*58fa0*/  STL.64 [R1+0x338], R238 ;  /* 0x000338ee01007387 */ /* 0x000fe20000100a00 */
[C---:B--2---:R-:W-:Y:S08]  /*58fb0*/  HMMA.1688.F32.TF32 R36, R228.reuse, R46, R36 ;  /* 0x0000002ee424723c */ /* 0x044ff00000081024 */
[C---:B---3--:R-:W-:Y:S08]  /*58fc0*/  HMMA.1688.F32.TF32 R32, R228.reuse, R50, R32 ;  /* 0x00000032e420723c */ /* 0x048ff00000081020 */
[C---:B----4-:R-:W-:Y:S11]  /*58fd0*/  HMMA.1688.F32.TF32 R28, R228.reuse, R54, R28 ;  /* 0x00000036e41c723c */ /* 0x050ff6000008101c */
[----:B------:R-:W-:Y:S11]  /*58fe0*/  @!UPT UIADD3 URZ, URZ, URZ, URZ ;  /* 0x0000003f3f3ff290 */ /* 0x000ff6000fffe03f */
[----:B------:R-:W-:Y:S01]  /*58ff0*/  @!UPT UIADD3 URZ, URZ, URZ, URZ ;  /* 0x0000003f3f3ff290 */ /* 0x000fe2000fffe03f */
        /* <DEDUP_REMOVED lines=9> */
[C---:B--2---:R-:W-:Y:S03]  /*59090*/  HMMA.1688.F32.TF32 R36, R228.reuse, R10, R72 ;  /* 0x0000000ae424723c */ /* 0x044fe60000081048 */
[----:B------:R1:W-:Y:S05]  /*590a0*/  STL.64 [R1+0x2f8], R30 ;  /* 0x0002f81e01007387 */ /* 0x0003ea0000100a00 */
[----:B-1----:R-:W-:Y:S06]  /*590b0*/  HMMA.1688.F32.TF32 R28, R228, R14, R76 ;  /* 0x0000000ee41c723c */ /* 0x002fec000008104c */
[----:B------:R-:W-:Y:S04]  /*590c0*/  STL.64 [R1+0x2e0], R32 ;  /* 0x0002e02001007387 */ /* 0x000fe80000100a00 */
[----:B------:R-:W-:Y:S05]  /*590d0*/  STL.64 [R1+0x2e8], R34 ;  /* 0x0002e82201007387 */ /* 0x000fea0000100a00 */
[----:B------:R-:W-:Y:S04]  /*590e0*/  STL.64 [R1+0x2d0], R36 ;  /* 0x0002d02401007387 */ /* 0x000fe80000100a00 */
[----:B------:R1:W-:Y:S01]  /*590f0*/  STL.64 [R1+0x2d8], R38 ;  /* 0x0002d82601007387 */ /* 0x0003e20000100a00 */
[C---:B------:R-:W-:Y:S03]  /*59100*/  HMMA.1688.F32.TF32 R40, R232.reuse, R18, R80 ;  /* 0x00000012e828723c */ /* 0x040fe60000081050 */
[----:B------:R-:W-:Y:S04]  /*59110*/  LDS R32, [R3+0x14680] ;  /* 0x0146800003207984 */ /* 0x000fe80000000800 */
[----:B------:R-:W-:Y:S04]  /*59120*/  LDS R34, [R3+0x16680] ;  /* 0x0166800003227984 */ /* 0x000fe80000000800 */
[----:B------:R-:W-:Y:S01]  /*59130*/  STL.64 [R1+0x2c0], R28 ;  /* 0x0002c01c01007387 */ /* 0x000fe20000100a00 */
[C---:B-1----:R-:W-:Y:S03]  /*59140*/  HMMA.1688.F32.TF32 R36, R232.reuse, R138, R156 ;  /* 0x0000008ae824723c */ /* 0x042fe6000008109c */
[----:B------:R1:W-:Y:S04]  /*59150*/  STL.64 [R1+0x2c8], R30 ;  /* 0x0002c81e01007387 */ /* 0x0003e80000100a00 */
[----:B------:R-:W-:Y:S04]  /*59160*/  LDS R33, [R240+0x14680] ;  /* 0x01468000f0217984 */ /* 0x000fe80000000800 */
[----:B------:R-:W2:Y:S01]  /*59170*/  LDS R35, [R240+0x16680] ;  /* 0x01668000f0237984 */ /* 0x000ea20000000800 */
[C---:B-1----:R-:W-:Y:S11]  /*59180*/  HMMA.1688.F32.TF32 R28, R232.reuse, R142, R152 ;  /* 0x0000008ee81c723c */ /* 0x042ff60000081098 */
[----:B------:R-:W-:Y:S11]  /*59190*/  @!UPT UIADD3 URZ, URZ, URZ, URZ ;  /* 0x0000003f3f3ff290 */ /* 0x000ff6000fffe03f */
[----:B------:R-:W-:Y:S01]  /*591a0*/  @!UPT UIADD3 URZ, URZ, URZ, URZ ;  /* 0x0000003f3f3ff290 */ /* 0x000fe2000fffe03f */
[----:B------:R-:W-:Y:S04]  /*591b0*/  STL.64 [R1+0x2b0], R28 ;  /* 0x0002b01c01007387 */ /* 0x000fe80000100a00 */
[----:B------:R1:W-:Y:S04]  /*591c0*/  STL.64 [R1+0x2b8], R30 ;  /* 0x0002b81e01007387 */ /* 0x0003e80000100a00 */
[----:B------:R-:W-:Y:S04]  /*591d0*/  STL.64 [R1+0x2a0], R36 ;  /* 0x0002a02401007387 */ /* 0x000fe80000100a00 */
[----:B------:R3:W-:Y:S01]  /*591e0*/  STL.64 [R1+0x2a8], R38 ;  /* 0x0002a82601007387 */ /* 0x0007e20000100a00 */
[C---:B-1----:R-:W-:Y:S03]  /*591f0*/  HMMA.1688.F32.TF32 R28, R232.reuse, R6, R84 ;  /* 0x00000006e81c723c */ /* 0x042fe60000081054 */
[----:B------:R-:W-:Y:S04]  /*59200*/  STL.64 [R1+0x290], R40 ;  /* 0x0002902801007387 */ /* 0x000fe80000100a00 */
[----:B------:R1:W-:Y:S01]  /*59210*/  STL.64 [R1+0x298], R42 ;  /* 0x0002982a01007387 */ /* 0x0003e20000100a00 */
[C---:B---3--:R-:W-:Y:S08]  /*59220*/  HMMA.1688.F32.TF32 R36, R232.reuse, R134, R88 ;  /* 0x00000086e824723c */ /* 0x048ff00000081058 */
        /* <DEDUP_REMOVED lines=27> */
[----:B-1----:R-:W-:Y:S07]  /*593e0*/  HMMA.1688.F32.TF32 R40, R232, R10, R220 ;  /* 0x0000000ae828723c */ /* 0x002fee00000810dc */
[----:B------:R-:W-:Y:S04]  /*593f0*/  STL.64 [R1+0x1f0], R28 ;  /* 0x0001f01c01007387 */ /* 0x000fe80000100a00 */
[----:B------:R1:W-:Y:S01]  /*59400*/  STL.64 [R1+0x1f8], R30 ;  /* 0x0001f81e01007387 */ /* 0x0003e20000100a00 */
[----:B--2---:R-:W-:Y:S03]  /*59410*/  HMMA.1688.F32.TF32 R236, R32, R142, R148 ;  /* 0x0000008e20ec723c */ /* 0x004fe60000081094 */
[----:B------:R-:W-:Y:S04]  /*59420*/  STL.64 [R1+0x1e0], R36 ;  /* 0x0001e02401007387 */ /* 0x000fe80000100a00 */
[----:B------:R-:W-:Y:S01]  /*59430*/  STL.64 [R1+0x1e8], R38 ;  /* 0x0001e82601007387 */ /* 0x000fe20000100a00 */
[----:B-1----:R-:W-:Y:S03]  /*59440*/  HMMA.1688.F32.TF32 R28, R232, R14, R144 ;  /* 0x0000000ee81c723c */ /* 0x002fe60000081090 */
[----:B------:R-:W-:Y:S04]  /*59450*/  STL.64 [R1+0x1d0], R40 ;  /* 0x0001d02801007387 */ /* 0x000fe80000100a00 */
[----:B------:R1:W-:Y:S01]  /*59460*/  STL.64 [R1+0x1d8], R42 ;  /* 0x0001d82a01007387 */ /* 0x0003e20000100a00 */
[----:B------:R-:W-:Y:S01]  /*59470*/  HMMA.1688.F32.TF32 R72, R32, R18, R216 ;  /* 0x000000122048723c */ /* 0x000fe200000810d8 */
[----:B------:R-:W-:Y:S01]  /*59480*/  MOV R248, R190 ;  /* 0x000000be00f87202 */ /* 0x000fe20000000f00 */
[----:B------:R-:W-:Y:S01]  /*59490*/  IMAD.MOV.U32 R249, RZ, RZ, R189 ;  /* 0x000000fffff97224 */ /* 0x000fe200078e00bd */
[----:B------:R-:W-:Y:S01]  /*594a0*/  MOV R251, R195 ;  /* 0x000000c300fb7202 */ /* 0x000fe20000000f00 */
[----:B------:R-:W-:-:S02]  /*594b0*/  IMAD.MOV.U32 R250, RZ, RZ, R188 ;  /* 0x000000fffffa7224 */ /* 0x000fc400078e00bc */
[----:B------:R-:W-:Y:S01]  /*594c0*/  IMAD.MOV.U32 R244, RZ, RZ, R211 ;  /* 0x000000fffff47224 */ /* 0x000fe200078e00d3 */
[----:B------:R-:W-:Y:S01]  /*594d0*/  MOV R246, R209 ;  /* 0x000000d100f67202 */ /* 0x000fe20000000f00 */
[C---:B------:R-:W-:Y:S01]  /*594e0*/  HMMA.1688.F32.TF32 R68, R32.reuse, R6, R160 ;  /* 0x000000062044723c */ /* 0x040fe200000810a0 */
[----:B------:R-:W-:Y:S02]  /*594f0*/  IMAD.MOV.U32 R245, RZ, RZ, R210 ;  /* 0x000000fffff57224 */ /* 0x000fe400078e00d2 */
[----:B------:R-:W-:Y:S02]  /*59500*/  IMAD.MOV.U32 R247, RZ, RZ, R208 ;  /* 0x000000fffff77224 */ /* 0x000fe400078e00d0 */
[----:B------:R-:W-:Y:S01]  /*59510*/  IMAD.MOV.U32 R76, RZ, RZ, R194 ;  /* 0x000000ffff4c7224 */ /* 0x000fe200078e00c2 */
[----:B------:R-:W-:Y:S01]  /*59520*/  MOV R78, R192 ;  /* 0x000000c0004e7202 */ /* 0x000fe20000000f00 */
[----:B------:R-:W-:Y:S01]  /*59530*/  IMAD.MOV.U32 R77, RZ, RZ, R193 ;  /* 0x000000ffff4d7224 */ /* 0x000fe200078e00c1 */
[----:B-1----:R-:W-:Y:S01]  /*59540*/  HMMA.1688.F32.TF32 R40, R32, R138, R224 ;  /* 0x0000008a2028723c */ /* 0x002fe200000810e0 */
[----:B------:R-:W-:Y:S04]  /*59550*/  STL.64 [R1+0x1c0], R28 ;  /* 0x0001c01c01007387 */ /* 0x000fe80000100a00 */
[----:B------:R-:W-:Y:S04]  /*59560*/  STL.64 [R1+0x1c8], R30 ;  /* 0x0001c81e01007387 */ /* 0x000fe80000100a00 */
[----:B------:R-:W-:Y:S04]  /*59570*/  STL.64 [R1+0x24c0], R238 ;  /* 0x0024c0ee01007387 */ /* 0x000fe80000100a00 */
[----:B------:R-:W-:Y:S01]  /*59580*/  STL.64 [R1+0x24b8], R236 ;  /* 0x0024b8ec01007387 */ /* 0x000fe20000100a00 */
[----:B------:R-:W-:Y:S01]  /*59590*/  IMAD.MOV.U32 R79, RZ, RZ, R196 ;  /* 0x000000ffff4f7224 */ /* 0x000fe200078e00c4 */
[----:B------:R-:W-:Y:S01]  /*595a0*/  MOV R229, R213 ;  /* 0x000000d500e57202 */ /* 0x000fe20000000f00 */
[----:B------:R-:W-:Y:S01]  /*595b0*/  IMAD.MOV.U32 R228, RZ, RZ, R212 ;  /* 0x000000ffffe47224 */ /* 0x000fe200078e00d4 */
[----:B------:R-:W-:Y:S01]  /*595c0*/  LDS R36, [R3+0x14700] ;  /* 0x0147000003247984 */ /* 0x000fe20000000800 */
[----:B------:R-:W-:-:S02]  /*595d0*/  IMAD.MOV.U32 R230, RZ, RZ, R214 ;  /* 0x000000ffffe67224 */ /* 0x000fc400078e00d6 */
[----:B------:R-:W-:Y:S01]  /*595e0*/  IMAD.MOV.U32 R231, RZ, RZ, R215 ;  /* 0x000000ffffe77224 */ /* 0x000fe200078e00d7 */
[----:B------:R-:W-:Y:S04]  /*595f0*/  LDS R38, [R3+0x16700] ;  /* 0x0167000003267984 */ /* 0x000fe80000000800 */
[----:B------:R-:W-:Y:S04]  /*59600*/  STL.64 [R1+0x1280], R40 ;  /* 0x0012802801007387 */ /* 0x000fe80000100a00 */
[----:B------:R1:W-:Y:S04]  /*59610*/  STL.64 [R1+0x1288], R42 ;  /* 0x0012882a01007387 */ /* 0x0003e80000100a00 */
[----:B------:R-:W-:Y:S04]  /*59620*/  LDS R37, [R240+0x14700] ;  /* 0x01470000f0257984 */ /* 0x000fe80000000800 */
[----:B------:R-:W2:Y:S01]  /*59630*/  LDS R39, [R240+0x16700] ;  /* 0x01670000f0277984 */ /* 0x000ea20000000800 */
[C---:B-1----:R-:W-:Y:S03]  /*59640*/  HMMA.1688.F32.TF32 R40, R32.reuse, R134, R164 ;  /* 0x000000862028723c */ /* 0x042fe600000810a4 */
[----:B------:R-:W-:Y:S04]  /*59650*/  STL.64 [R1+0x1270], R72 ;  /* 0x0012704801007387 */ /* 0x000fe80000100a00 */
[----:B------:R1:W-:Y:S04]  /*59660*/  STL.64 [R1+0x1278], R74 ;  /* 0x0012784a01007387 */ /* 0x0003e80000100a00 */
[----:B------:R-:W-:Y:S04]  /*59670*/  STL.64 [R1+0x1260], R68 ;  /* 0x0012604401007387 */ /* 0x000fe80000100a00 */
[----:B------:R3:W-:Y:S01]  /*59680*/  STL.64 [R1+0x1268], R70 ;  /* 0x0012684601007387 */ /* 0x0007e20000100a00 */
[C---:B-1----:R-:W-:Y:S03]  /*59690*/  HMMA.1688.F32.TF32 R72, R32.reuse, R130, R168 ;  /* 0x000000822048723c */ /* 0x042fe600000810a8 */
[----:B------:R-:W-:Y:S04]  /*596a0*/  LDS R28, [R3+0x14780] ;  /* 0x01478000031c7984 */ /* 0x000fe80000000800 */
[----:B------:R-:W-:Y:S01]  /*596b0*/  LDS R30, [R3+0x16780] ;  /* 0x01678000031e7984 */ /* 0x000fe20000000800 */
[C---:B---3--:R-:W-:Y:S01]  /*596c0*/  HMMA.1688.F32.TF32 R68, R32.reuse, R66, R172 ;  /* 0x000000422044723c */ /* 0x048fe200000810ac */
[----:B------:R-:W-:Y:S01]  /*596d0*/  MOV R239, R40 ;  /* 0x0000002800ef7202 */ /* 0x000fe20000000f00 */
[----:B------:R-:W-:Y:S01]  /*596e0*/  IMAD.MOV.U32 R238, RZ, RZ, R41 ;  /* 0x000000ffffee7224 */ /* 0x000fe200078e0029 */
[----:B------:R-:W-:Y:S01]  /*596f0*/  MOV R236, R43 ;  /* 0x0000002b00ec7202 */ /* 0x000fe20000000f00 */
[----:B------:R-:W-:Y:S01]  /*59700*/  IMAD.MOV.U32 R237, RZ, RZ, R42 ;  /* 0x000000ffffed7224 */ /* 0x000fe200078e002a */
[----:B------:R-:W-:Y:S03]  /*59710*/  LDS R29, [R240+0x14780] ;  /* 0x01478000f01d7984 */ /* 0x000fe60000000800 */
[C---:B------:R-:W-:Y:S01]  /*59720*/  HMMA.1688.F32.TF32 R40, R32.reuse, R62, R176 ;  /* 0x0000003e2028723c */ /* 0x040fe200000810b0 */
[----:B------:R1:W-:Y:S04]  /*59730*/  STL [R1+0x24e4], R236 ;  /* 0x0024e4ec01007387 */ /* 0x0003e80000100800 */
[----:B------:R-:W-:Y:S04]  /*59740*/  STL [R1+0x24e0], R238 ;  /* 0x0024e0ee01007387 */ /* 0x000fe80000100800 */
[----:B------:R3:W-:Y:S04]  /*59750*/  STL [R1+0x24dc], R239 ;  /* 0x0024dcef01007387 */ /* 0x0007e80000100800 */
[----:B------:R4:W-:Y:S04]  /*59760*/  STL [R1+0x24d8], R237 ;  /* 0x0024d8ed01007387 */ /* 0x0009e80000100800 */
[----:B------:R-:W-:Y:S04]  /*59770*/  STL.64 [R1+0x1240], R72 ;  /* 0x0012404801007387 */ /* 0x000fe80000100a00 */
[----:B------:R-:W-:Y:S04]  /*59780*/  STL.64 [R1+0x1248], R74 ;  /* 0x0012484a01007387 */ /* 0x000fe80000100a00 */
[----:B------:R-:W-:Y:S04]  /*59790*/  STL.64 [R1+0x1230], R68 ;  /* 0x0012304401007387 */ /* 0x000fe80000100a00 */
[----:B------:R2:W-:Y:S01]  /*597a0*/  STL.64 [R1+0x1238], R70 ;  /* 0x0012384601007387 */ /* 0x0005e20000100a00 */
[----:B-1----:R-:W-:Y:S01]  /*597b0*/  IMAD.MOV.U32 R236, RZ, RZ, R40 ;  /* 0x000000ffffec7224 */ /* 0x002fe200078e0028 */
[----:B---3--:R-:W-:Y:S01]  /*597c0*/  MOV R239, R42 ;  /* 0x0000002a00ef7202 */ /* 0x008fe20000000f00 */
[----:B------:R-:W-:Y:S01]  /*597d0*/  IMAD.MOV.U32 R238, RZ, RZ, R41 ;  /* 0x000000ffffee7224 */ /* 0x000fe200078e0029 */
[----:B------:R-:W1:Y:S01]  /*597e0*/  LDS R31, [R240+0x16780] ;  /* 0x01678000f01f7984 */ /* 0x000e620000000800 */
[----:B----4-:R-:W-:Y:S01]  /*597f0*/  IMAD.MOV.U32 R237, RZ, RZ, R43 ;  /* 0x000000ffffed7224 */ /* 0x010fe200078e002b */
[C---:B--2---:R-:W-:Y:S08]  /*59800*/  HMMA.1688.F32.TF32 R68, R32.reuse, R58, R180 ;  /* 0x0000003a2044723c */ /* 0x044ff000000810b4 */
[----:B------:R-:W-:Y:S01]  /*59810*/  HMMA.1688.F32.TF32 R40, R32, R54, R184 ;  /* 0x000000362028723c */ /* 0x000fe200000810b8 */
[----:B------:R2:W-:Y:S04]  /*59820*/  STL [R1+0x24f4], R237 ;  /* 0x0024f4ed01007387 */ /* 0x0005e80000100800 */
[----:B------:R3:W-:Y:S04]  /*59830*/  STL [R1+0x24f0], R239 ;  /* 0x0024f0ef01007387 */ /* 0x0007e80000100800 */
[----:B------:R2:W-:Y:S04]  /*59840*/  STL [R1+0x24ec], R236 ;  /* 0x0024ecec01007387 */ /* 0x0005e80000100800 */
[----:B------:R1:W-:Y:S04]  /*59850*/  STL [R1+0x24e8], R238 ;  /* 0x0024e8ee01007387 */ /* 0x0003e80000100800 */
[----:B------:R1:W-:Y:S04]  /*59860*/  STL.64 [R1+0x1210], R68 ;  /* 0x0012104401007387 */ /* 0x0003e80000100a00 */
[----:B------:R1:W-:Y:S04]  /*59870*/  STL.64 [R1+0x1218], R70 ;  /* 0x0012184601007387 */ /* 0x0003e80000100a00 */
[----:B------:R-:W4:Y:S04]  /*59880*/  LDL.LU R190, [R1+0x266c] ;  /* 0x00266c0001be7983 */ /* 0x000f280000300800 */
[----:B------:R-:W4:Y:S04]  /*59890*/  LDL.LU R189, [R1+0x2668] ;  /* 0x0026680001bd7983 */ /* 0x000f280000300800 */
[----:B------:R-:W4:Y:S01]  /*598a0*/  LDL.LU R188, [R1+0x2664] ;  /* 0x0026640001bc7983 */ /* 0x000f220000300800 */
[----:B--2---:R-:W-:-:S03]  /*598b0*/  IMAD.MOV.U32 R237, RZ, RZ, R40 ;  /* 0x000000ffffed7224 */ /* 0x004fc600078e0028 */
[----:B------:R-:W2:Y:S01]  /*598c0*/  LDL.LU R195, [R1+0x2660] ;  /* 0x0026600001c37983 */ /* 0x000ea20000300800 */
[----:B---3--:R-:W-:-:S03]  /*598d0*/  MOV R239, R41 ;  /* 0x0000002900ef7202 */ /* 0x008fc60000000f00 */
[----:B------:R-:W3:Y:S01]  /*598e0*/  LDL.LU R211, [R1+0x265c] ;  /* 0x00265c0001d37983 */ /* 0x000ee20000300800 */
[----:B------:R-:W-:-:S03]  /*598f0*/  IMAD.MOV.U32 R40, RZ, RZ, R207 ;  /* 0x000000ffff287224 */ /* 0x000fc600078e00cf */
[----:B------:R-:W2:Y:S01]  /*59900*/  LDL.LU R210, [R1+0x2658] ;  /* 0x0026580001d27983 */ /* 0x000ea20000300800 */
[----:B------:R-:W-:Y:S01]  /*59910*/  IMAD.MOV.U32 R236, RZ, RZ, R42 ;  /* 0x000000ffffec7224 */ /* 0x000fe200078e002a */
[----:B------:R-:W-:Y:S02]  /*59920*/  MOV R41, R206 ;  /* 0x000000ce00297202 */ /* 0x000fe40000000f00 */
[----:B------:R-:W4:Y:S01]  /*59930*/  LDL.LU R209, [R1+0x2654] ;  /* 0x0026540001d17983 */ /* 0x000f220000300800 */
[----:B-1----:R-:W-:-:S03]  /*59940*/  IMAD.MOV.U32 R238, RZ, RZ, R43 ;  /* 0x000000ffffee7224 */ /* 0x002fc600078e002b */
        /* <DEDUP_REMOVED lines=26> */
[----:B------:R-:W-:Y:S01]  /*59af0*/  IMAD.MOV.U32 R71, RZ, RZ, R199 ;  /* 0x000000ffff477224 */ /* 0x000fe200078e00c7 */
[----:B---3--:R-:W-:Y:S01]  /*59b00*/  MOV R159, R211 ;  /* 0x000000d3009f7202 */ /* 0x008fe20000000f00 */
[----:B--2---:R-:W-:Y:S02]  /*59b10*/  IMAD.MOV.U32 R158, RZ, RZ, R210 ;  /* 0x000000ffff9e7224 */ /* 0x004fe400078e00d2 */
[----:B----4-:R-:W-:Y:S01]  /*59b20*/  IMAD.MOV.U32 R157, RZ, RZ, R209 ;  /* 0x000000ffff9d7224 */ /* 0x010fe200078e00d1 */
[----:B------:R-:W-:Y:S02]  /*59b30*/  MOV R156, R208 ;  /* 0x000000d0009c7202 */ /* 0x000fe40000000f00 */
[----:B------:R-:W2:Y:S04]  /*59b40*/  LDL.LU R208, [R1+0x260c] ;  /* 0x00260c0001d07983 */ /* 0x000ea80000300800 */
[----:B------:R-:W2:Y:S04]  /*59b50*/  LDL.LU R209, [R1+0x2608] ;  /* 0x0026080001d17983 */ /* 0x000ea80000300800 */
[----:B------:R-:W2:Y:S01]  /*59b60*/  LDL.LU R210, [R1+0x2604] ;  /* 0x0026040001d27983 */ /* 0x000ea20000300800 */
[----:B------:R-:W-:Y:S01]  /*59b70*/  MOV R82, R206 ;  /* 0x000000ce00527202 */ /* 0x000fe20000000f00 */
[----:B------:R-:W-:-:S02]  /*59b80*/  IMAD.MOV.U32 R81, RZ, RZ, R205 ;  /* 0x000000ffff517224 */ /* 0x000fc400078e00cd */
[----:B------:R-:W2:Y:S01]  /*59b90*/  LDL.LU R211, [R1+0x2600] ;  /* 0x0026000001d37983 */ /* 0x000ea20000300800 */
[----:B------:R-:W-:-:S03]  /*59ba0*/  IMAD.MOV.U32 R80, RZ, RZ, R204 ;  /* 0x000000ffff507224 */ /* 0x000fc600078e00cc */
[----:B------:R-:W3:Y:S01]  /*59bb0*/  LDL.LU R204, [R1+0x25fc] ;  /* 0x0025fc0001cc7983 */ /* 0x000ee20000300800 */
[----:B------:R-:W-:-:S03]  /*59bc0*/  IMAD.MOV.U32 R83, RZ, RZ, R207 ;  /* 0x000000ffff537224 */ /* 0x000fc600078e00cf */
[----:B------:R-:W3:Y:S04]  /*59bd0*/  LDL.LU R205, [R1+0x25f8] ;  /* 0x0025f80001cd7983 */ /* 0x000ee80000300800 */
[----:B------:R-:W3:Y:S01]  /*59be0*/  LDL.LU R206, [R1+0x25f4] ;  /* 0x0025f40001ce7983 */ /* 0x000ee20000300800 */
[----:B------:R-:W-:Y:S01]  /*59bf0*/  IMAD.MOV.U32 R86, RZ, RZ, R202 ;  /* 0x000000ffff567224 */ /* 0x000fe200078e00ca */
[----:B------:R-:W-:Y:S02]  /*59c00*/  MOV R85, R201 ;  /* 0x000000c900557202 */ /* 0x000fe40000000f00 */
[----:B------:R-:W3:Y:S01]  /*59c10*/  LDL.LU R207, [R1+0x25f0] ;  /* 0x0025f00001cf7983 */ /* 0x000ee20000300800 */
[----:B------:R-:W-:-:S03]  /*59c20*/  IMAD.MOV.U32 R84, RZ, RZ, R200 ;  /* 0x000000ffff547224 */ /* 0x000fc600078e00c8 */
[----:B------:R-:W4:Y:S01]  /*59c30*/  LDL.LU R200, [R1+0x25ec] ;  /* 0x0025ec0001c87983 */ /* 0x000f220000300800 */
[----:B------:R-:W-:-:S03]  /*59c40*/  IMAD.MOV.U32 R87, RZ, RZ, R203 ;  /* 0x000000ffff577224 */ /* 0x000fc600078e00cb */
[----:B------:R-:W4:Y:S04]  /*59c50*/  LDL.LU R201, [R1+0x25e8] ;  /* 0x0025e80001c97983 */ /* 0x000f280000300800 */
[----:B------:R-:W4:Y:S04]  /*59c60*/  LDL.LU R202, [R1+0x25e4] ;  /* 0x0025e40001ca7983 */ /* 0x000f280000300800 */
[----:B------:R-:W4:Y:S04]  /*59c70*/  LDL.LU R203, [R1+0x25e0] ;  /* 0x0025e00001cb7983 */ /* 0x000f280000300800 */
        /* <DEDUP_REMOVED lines=24> */
[----:B------:R-:W-:Y:S04]  /*59e00*/  STL [R1+0x2504], R237 ;  /* 0x002504ed01007387 */ /* 0x000fe80000100800 */
[----:B------:R-:W-:Y:S04]  /*59e10*/  STL [R1+0x2500], R239 ;  /* 0x002500ef01007387 */ /* 0x000fe80000100800 */
[----:B------:R1:W-:Y:S04]  /*59e20*/  STL [R1+0x24fc], R236 ;  /* 0x0024fcec01007387 */ /* 0x0003e80000100800 */
[----:B------:R1:W-:Y:S01]  /*59e30*/  STL [R1+0x24f8], R238 ;  /* 0x0024f8ee01007387 */ /* 0x0003e20000100800 */
[C---:B------:R-:W-:Y:S08]  /*59e40*/  HMMA.1688.F32.TF32 R76, R36.reuse, R58, R76 ;  /* 0x0000003a244c723c */ /* 0x040ff0000008104c */
[----:B------:R-:W-:Y:S08]  /*59e50*/  HMMA.1688.F32.TF32 R72, R36, R54, R72 ;  /* 0x000000362448723c */ /* 0x000ff00000081048 */
[C---:B--2---:R-:W-:Y:S08]  /*59e60*/  HMMA.1688.F32.TF32 R96, R32.reuse, R46, R192 ;  /* 0x0000002e2060723c */ /* 0x044ff000000810c0 */
[----:B---3--:R-:W-:Y:S11]  /*59e70*/  HMMA.1688.F32.TF32 R100, R32, R50, R188 ;  /* 0x000000322064723c */ /* 0x008ff600000810bc */
[----:B------:R-:W-:Y:S05]  /*59e80*/  @!UPT UIADD3 URZ, URZ, URZ, URZ ;  /* 0x0000003f3f3ff290 */ /* 0x000fea000fffe03f */
[----:B-1----:R-:W-:Y:S01]  /*59e90*/  MOV R236, R96 ;  /* 0x0000006000ec7202 */ /* 0x002fe20000000f00 */
[----:B------:R-:W-:-:S06]  /*59ea0*/  IMAD.MOV.U32 R238, RZ, RZ, R97 ;  /* 0x000000ffffee7224 */ /* 0x000fcc00078e0061 */
[----:B------:R-:W-:Y:S04]  /*59eb0*/  STL.64 [R1+0x11f0], R100 ;  /* 0x0011f06401007387 */ /* 0x000fe80000100a00 */
[----:B------:R-:W-:Y:S04]  /*59ec0*/  STL.64 [R1+0x11f8], R102 ;  /* 0x0011f86601007387 */ /* 0x000fe80000100a00 */
[----:B------:R4:W-:Y:S02]  /*59ed0*/  STL.64 [R1+0x11e8], R98 ;  /* 0x0011e86201007387 */ /* 0x0009e40000100a00 */
[C---:B----4-:R-:W-:Y:S02]  /*59ee0*/  HMMA.1688.F32.TF32 R96, R32.reuse, R26, R196 ;  /* 0x0000001a2060723c */ /* 0x050fe400000810c4 */
[----:B------:R-:W-:Y:S04]  /*59ef0*/  STL [R1+0x250c], R236 ;  /* 0x00250cec01007387 */ /* 0x000fe80000100800 */
[----:B------:R-:W-:Y:S11]  /*59f00*/  STL [R1+0x2508], R238 ;  /* 0x002508ee01007387 */ /* 0x000ff60000100800 */
[----:B------:R-:W-:Y:S06]  /*59f10*/  @!UPT UIADD3 URZ, URZ, URZ, URZ ;  /* 0x0000003f3f3ff290 */ /* 0x000fec000fffe03f */
[----:B------:R1:W-:Y:S01]  /*59f20*/  STL.64 [R1+0x11d0], R96 ;  /* 0x0011d06001007387 */ /* 0x0003e20000100a00 */
[----:B------:R-:W-:Y:S01]  /*59f30*/  IMAD.MOV.U32 R237, RZ, RZ, R98 ;  /* 0x000000ffffed7224 */ /* 0x000fe200078e0062 */
[----:B------:R-:W-:Y:S02]  /*59f40*/  MOV R239, R99 ;  /* 0x0000006300ef7202 */ /* 0x000fe40000000f00 */
[C---:B-1----:R-:W-:Y:S08]  /*59f50*/  HMMA.1688.F32.TF32 R96, R32.reuse, R22, R200 ;  /* 0x000000162060723c */ /* 0x042ff000000810c8 */
[C---:B------:R-:W-:Y:S01]  /*59f60*/  HMMA.1688.F32.TF32 R104, R32.reuse, R10, R204 ;  /* 0x0000000a2068723c */ /* 0x040fe200000810cc */
[----:B------:R-:W-:Y:S04]  /*59f70*/  LDS R204, [R3+0x18080] ;  /* 0x0180800003cc7984 */ /* 0x000fe80000000800 */
[----:B------:R-:W-:Y:S03]  /*59f80*/  LDS R206, [R3+0x1a080] ;  /* 0x01a0800003ce7984 */ /* 0x000fe60000000800 */
[----:B------:R-:W-:Y:S01]  /*59f90*/  HMMA.1688.F32.TF32 R100, R32, R14, R208 ;  /* 0x0000000e2064723c */ /* 0x000fe200000810d0 */
[----:B------:R-:W-:Y:S04]  /*59fa0*/  LDS R205, [R240+0x18080] ;  /* 0x01808000f0cd7984 */ /* 0x000fe80000000800 */
[----:B------:R-:W-:Y:S03]  /*59fb0*/  LDS R207, [R240+0x1a080] ;  /* 0x01a08000f0cf7984 */ /* 0x000fe60000000800 */
[----:B------:R-:W-:Y:S01]  /*59fc0*/  IMAD.MOV.U32 R236, RZ, RZ, R98 ;  /* 0x000000ffffec7224 */ /* 0x000fe200078e0062 */
[----:B------:R1:W-:Y:S01]  /*59fd0*/  STL.64 [R1+0x11c0], R96 ;  /* 0x0011c06001007387 */ /* 0x0003e20000100a00 */
[----:B------:R-:W-:Y:S01]  /*59fe0*/  IMAD.MOV.U32 R238, RZ, RZ, R99 ;  /* 0x000000ffffee7224 */ /* 0x000fe200078e0063 */
[C---:B------:R-:W-:Y:S08]  /*59ff0*/  HMMA.1688.F32.TF32 R32, R36.reuse, R138, R92 ;  /* 0x0000008a2420723c */ /* 0x040ff0000008105c */
[C---:B-1----:R-:W-:Y:S01]  /*5a000*/  HMMA.1688.F32.TF32 R96, R36.reuse, R142, R212 ;  /* 0x0000008e2460723c */ /* 0x042fe200000810d4 */
[----:B------:R-:W-:Y:S04]  /*5a010*/  STL.64 [R1+0x2518], R238 ;  /* 0x002518ee01007387 */ /* 0x000fe80000100a00 */
[----:B------:R-:W-:Y:S04]  /*5a020*/  STL.64 [R1+0x2510], R236 ;  /* 0x002510ec01007387 */ /* 0x000fe80000100a00 */
[----:B------:R-:W-:Y:S01]  /*5a030*/  STL.64 [R1+0x1170], R104 ;  /* 0x0011706801007387 */ /* 0x000fe20000100a00 */
[C---:B------:R-:W-:Y:S03]  /*5a040*/  HMMA.1688.F32.TF32 R92, R36.reuse, R18, R88 ;  /* 0x00000012245c723c */ /* 0x040fe60000081058 */
[----:B------:R-:W-:Y:S04]  /*5a050*/  STL.64 [R1+0x1178], R106 ;  /* 0x0011786a01007387 */ /* 0x000fe80000100a00 */
[----:B------:R-:W-:Y:S01]  /*5a060*/  STL.64 [R1+0x1b0], R100 ;  /* 0x0001b06401007387 */ /* 0x000fe20000100a00 */
[C---:B------:R-:W-:Y:S03]  /*5a070*/  HMMA.1688.F32.TF32 R88, R36.reuse, R6, R84 ;  /* 0x000000062458723c */ /* 0x040fe60000081054 */
[----:B------:R-:W-:Y:S04]  /*5a080*/  STL.64 [R1+0x1b8], R102 ;  /* 0x0001b86601007387 */ /* 0x000fe80000100a00 */
[----:B------:R-:W-:Y:S04]  /*5a090*/  STL.64 [R1+0x1a0], R96 ;  /* 0x0001a06001007387 */ /* 0x000fe80000100a00 */
[----:B------:R-:W-:Y:S04]  /*5a0a0*/  STL.64 [R1+0x1a8], R98 ;  /* 0x0001a86201007387 */ /* 0x000fe80000100a00 */
[----:B------:R-:W-:Y:S04]  /*5a0b0*/  STL.64 [R1+0x190], R32 ;  /* 0x0001902001007387 */ /* 0x000fe80000100a00 */
[----:B------:R1:W-:Y:S02]  /*5a0c0*/  STL.64 [R1+0x198], R34 ;  /* 0x0001982201007387 */ /* 0x0003e40000100a00 */
[C---:B-1----:R-:W-:Y:S02]  /*5a0d0*/  HMMA.1688.F32.TF32 R32, R36.reuse, R134, R80 ;  /* 0x000000862420723c */ /* 0x042fe40000081050 */
        /* <DEDUP_REMOVED lines=24> */
[----:B-1----:R-:W-:Y:S02]  /*5a260*/  HMMA.1688.F32.TF32 R32, R36, R22, R248 ;  /* 0x000000162420723c */ /* 0x002fe400000810f8 */
[----:B------:R-:W-:Y:S04]  /*5a270*/  STL.64 [R1+0xf0], R68 ;  /* 0x0000f04401007387 */ /* 0x000fe80000100a00 */
[----:B------:R-:W-:Y:S04]  /*5a280*/  STL.64 [R1+0xf8], R70 ;  /* 0x0000f84601007387 */ /* 0x000fe80000100a00 */
[----:B------:R-:W2:Y:S04]  /*5a290*/  LDL.LU R76, [R1+0xa60] ;  /* 0x000a6000014c7983 */ /* 0x000ea80000300800 */
[----:B------:R1:W-:Y:S04]  /*5a2a0*/  STL.64 [R1+0xe0], R40 ;  /* 0x0000e02801007387 */ /* 0x0003e80000100a00 */
[----:B------:R3:W-:Y:S05]  /*5a2b0*/  STL.64 [R1+0xe8], R42 ;  /* 0x0000e82a01007387 */ /* 0x0007ea0000100a00 */
        /* <DEDUP_REMOVED lines=64> */
[----:B-1----:R-:W-:Y:S01]  /*5a6c0*/  IMAD.MOV.U32 R40, RZ, RZ, R5 ;  /* 0x000000ffff287224 */ /* 0x002fe200078e0005 */
[----:B------:R-:W-:-:S02]  /*5a6d0*/  MOV R41, R4 ;  /* 0x0000000400297202 */ /* 0x000fc40000000f00 */
[----:B------:R-:W-:Y:S01]  /*5a6e0*/  MOV R75, R252 ;  /* 0x000000fc004b7202 */ /* 0x000fe20000000f00 */
[----:B------:R-:W-:Y:S01]  /*5a6f0*/  IMAD.MOV.U32 R68, RZ, RZ, R243 ;  /* 0x000000ffff447224 */ /* 0x000fe200078e00f3 */
[----:B------:R-:W-:Y:S01]  /*5a700*/  MOV R70, R9 ;  /* 0x0000000900467202 */ /* 0x000fe20000000f00 */
[----:B------:R-:W-:Y:S02]  /*5a710*/  IMAD.MOV.U32 R69, RZ, RZ, R242 ;  /* 0x000000ffff457224 */ /* 0x000fe400078e00f2 */
[----:B------:R-:W-:Y:S02]  /*5a720*/  IMAD.MOV.U32 R71, RZ, RZ, R8 ;  /* 0x000000ffff477224 */ /* 0x000fe400078e0008 */
[----:B---3--:R-:W-:Y:S02]  /*5a730*/  IMAD.MOV.U32 R42, RZ, RZ, R2 ;  /* 0x000000ffff2a7224 */ /* 0x008fe400078e0002 */
[----:B------:R-:W-:Y:S01]  /*5a740*/  IMAD.MOV.U32 R43, RZ, RZ, R0 ;  /* 0x000000ffff2b7224 */ /* 0x000fe200078e0000 */
[----:B--2---:R-:W-:Y:S08]  /*5a750*/  HMMA.1688.F32.TF32 R4, R28, R6, R92 ;  /* 0x000000061c04723c */ /* 0x004ff0000008105c */
[C---:B----4-:R-:W-:Y:S08]  /*5a760*/  HMMA.1688.F32.TF32 R32, R36.reuse, R10, R112 ;  /* 0x0000000a2420723c */ /* 0x050ff00000081070 */
[----:B------:R-:W-:Y:S08]  /*5a770*/  HMMA.1688.F32.TF32 R36, R36, R14, R108 ;  /* 0x0000000e2424723c */ /* 0x000ff0000008106c */
[C---:B------:R-:W-:Y:S01]  /*5a780*/  HMMA.1688.F32.TF32 R104, R28.reuse, R142, R104 ;  /* 0x0000008e1c68723c */ /* 0x040fe20000081068 */
[----:B------:R-:W-:Y:S04]  /*5a790*/  LDS R142, [R3+0x1a000] ;  /* 0x01a00000038e7984 */ /* 0x000fe80000000800 */
[----:B------:R-:W-:Y:S04]  /*5a7a0*/  LDS R143, [R240+0x1a000] ;  /* 0x01a00000f08f7984 */ /* 0x000fe80000000800 */
        /* <DEDUP_REMOVED lines=12> */
[----:B------:R1:W-:Y:S02]  /*5a870*/  STL.64 [R1+0x88], R38 ;  /* 0x0000882601007387 */ /* 0x0003e40000100a00 */
[----:B-1----:R-:W-:Y:S08]  /*5a880*/  HMMA.1688.F32.TF32 R36, R28, R130, R84 ;  /* 0x000000821c24723c */ /* 0x002ff00000081054 */
[----:B------:R-:W-:Y:S01]  /*5a890*/  STL.64 [R1+0x60], R32 ;  /* 0x0000602001007387 */ /* 0x000fe20000100a00 */
[----:B------:R-:W-:-:S03]  /*5a8a0*/  MOV R252, R35 ;  /* 0x0000002300fc7202 */ /* 0x000fc60000000f00 */
[----:B------:R-:W-:Y:S04]  /*5a8b0*/  STL.64 [R1+0x70], R4 ;  /* 0x0000700401007387 */ /* 0x000fe80000100a00 */
[----:B------:R1:W-:Y:S04]  /*5a8c0*/  STL.64 [R1+0x78], R6 ;  /* 0x0000780601007387 */ /* 0x0003e80000100a00 */
[----:B------:R2:W-:Y:S01]  /*5a8d0*/  STL [R1+0x68], R34 ;  /* 0x0000682201007387 */ /* 0x0005e20000100800 */
[C---:B-1----:R-:W-:Y:S08]  /*5a8e0*/  HMMA.1688.F32.TF32 R4, R28.reuse, R62, R156 ;  /* 0x0000003e1c04723c */ /* 0x042ff0000008109c */
[C---:B--2---:R-:W-:Y:S01]  /*5a8f0*/  HMMA.1688.F32.TF32 R32, R28.reuse, R66, R80 ;  /* 0x000000421c20723c */ /* 0x044fe20000081050 */
[----:B------:R-:W-:Y:S04]  /*5a900*/  STL.64 [R1+0x50], R36 ;  /* 0x0000502401007387 */ /* 0x000fe80000100a00 */
[----:B------:R-:W-:Y:S11]  /*5a910*/  STL.64 [R1+0x58], R38 ;  /* 0x0000582601007387 */ /* 0x000ff60000100a00 */
[----:B------:R-:W-:Y:S07]  /*5a920*/  @!UPT UIADD3 URZ, URZ, URZ, URZ ;  /* 0x0000003f3f3ff290 */ /* 0x000fee000fffe03f */
[----:B------:R-:W-:Y:S04]  /*5a930*/  STL.64 [R1+0x40], R32 ;  /* 0x0000402001007387 */ /* 0x000fe80000100a00 */
[----:B------:R-:W-:Y:S04]  /*5a940*/  STL.64 [R1+0x48], R34 ;  /* 0x0000482201007387 */ /* 0x000fe80000100a00 */
[----:B------:R-:W-:Y:S04]  /*5a950*/  STL.64 [R1+0x30], R4 ;  /* 0x0000300401007387 */ /* 0x000fe80000100a00 */
[----:B------:R1:W-:Y:S02]  /*5a960*/  STL.64 [R1+0x38], R6 ;  /* 0x0000380601007387 */ /* 0x0003e40000100a00 */
[C---:B-1----:R-:W-:Y:S08]  /*5a970*/  HMMA.1688.F32.TF32 R4, R28.reuse, R50, R76 ;  /* 0x000000321c04723c */ /* 0x042ff0000008104c */
[C---:B------:R-:W-:Y:S08]  /*5a980*/  HMMA.1688.F32.TF32 R36, R28.reuse, R58, R152 ;  /* 0x0000003a1c24723c */ /* 0x040ff00000081098 */
[C---:B------:R-:W-:Y:S08]  /*5a990*/  HMMA.1688.F32.TF32 R32, R28.reuse, R54, R228 ;  /* 0x000000361c20723c */ /* 0x040ff000000810e4 */
[----:B------:R-:W-:Y:S01]  /*5a9a0*/  HMMA.1688.F32.TF32 R248, R28, R46, R248 ;  /* 0x0000002e1cf8723c */ /* 0x000fe200000810f8 */
[----:B------:R-:W-:Y:S01]  /*5a9b0*/  IMAD.MOV.U32 R243, RZ, RZ, R4 ;  /* 0x000000fffff37224 */ /* 0x000fe200078e0004 */
[----:B------:R-:W-:Y:S01]  /*5a9c0*/  MOV R2, R6 ;  /* 0x0000000600027202 */ /* 0x000fe20000000f00 */
[----:B------:R-:W-:-:S02]  /*5a9d0*/  IMAD.MOV.U32 R242, RZ, RZ, R5 ;  /* 0x000000fffff27224 */ /* 0x000fc400078e0005 */
[----:B------:R-:W-:-:S03]  /*5a9e0*/  IMAD.MOV.U32 R0, RZ, RZ, R7 ;  /* 0x000000ffff007224 */ /* 0x000fc600078e0007 */
        /* <DEDUP_REMOVED lines=11> */
[----:B------:R-:W-:-:S03]  /*5aaa0*/  IMAD.MOV.U32 R152, RZ, RZ, R57 ;  /* 0x000000ffff987224 */ /* 0x000fc600078e0039 */
[----:B------:R-:W-:Y:S01]  /*5aab0*/  STL.64 [R1+0x23a0], R6 ;  /* 0x0023a00601007387 */ /* 0x000fe20000100a00 */
[----:B------:R-:W-:-:S03]  /*5aac0*/  MOV R153, R60 ;  /* 0x0000003c00997202 */ /* 0x000fc60000000f00 */
[----:B------:R-:W-:Y:S01]  /*5aad0*/  STL.64 [R1+0x2398], R4 ;  /* 0x0023980401007387 */ /* 0x000fe20000100a00 */
[----:B------:R-:W-:-:S03]  /*5aae0*/  IMAD.MOV.U32 R154, RZ, RZ, R61 ;  /* 0x000000ffff9a7224 */ /* 0x000fc600078e003d */
[----:B------:R-:W-:Y:S01]  /*5aaf0*/  STL.64 [R1+0x23b0], R10 ;  /* 0x0023b00a01007387 */ /* 0x000fe20000100a00 */
[----:B------:R-:W-:-:S03]  /*5ab00*/  IMAD.MOV.U32 R155, RZ, RZ, R16 ;  /* 0x000000ffff9b7224 */ /* 0x000fc600078e0010 */
[----:B------:R-:W-:Y:S01]  /*5ab10*/  STL.64 [R1+0x23a8], R8 ;  /* 0x0023a80801007387 */ /* 0x000fe20000100a00 */
[----:B------:R-:W-:-:S03]  /*5ab20*/  MOV R156, R17 ;  /* 0x00000011009c7202 */ /* 0x000fc60000000f00 */
[----:B------:R-:W2:Y:S01]  /*5ab30*/  LDL.LU R57, [R1+0x25ac] ;  /* 0x0025ac0001397983 */ /* 0x000ea20000300800 */
[----:B------:R-:W-:-:S03]  /*5ab40*/  IMAD.MOV.U32 R157, RZ, RZ, R20 ;  /* 0x000000ffff9d7224 */ /* 0x000fc600078e0014 */
[----:B------:R-:W3:Y:S01]  /*5ab50*/  LDL.LU R60, [R1+0x25a8] ;  /* 0x0025a800013c7983 */ /* 0x000ee20000300800 */
[----:B------:R-:W-:-:S03]  /*5ab60*/  IMAD.MOV.U32 R158, RZ, RZ, R21 ;  /* 0x000000ffff9e7224 */ /* 0x000fc600078e0015 */
[----:B------:R-:W4:Y:S01]  /*5ab70*/  LDL.LU R61, [R1+0x25a4] ;  /* 0x0025a400013d7983 */ /* 0x000f220000300800 */
[----:B------:R-:W-:-:S03]  /*5ab80*/  MOV R159, R48 ;  /* 0x00000030009f7202 */ /* 0x000fc60000000f00 */
[----:B------:R-:W2:Y:S01]  /*5ab90*/  LDL.LU R16, [R1+0x25a0] ;  /* 0x0025a00001107983 */ /* 0x000ea20000300800 */
[----:B------:R-:W-:-:S03]  /*5aba0*/  IMAD.MOV.U32 R228, RZ, RZ, R49 ;  /* 0x000000ffffe47224 */ /* 0x000fc600078e0031 */
[----:B------:R-:W3:Y:S01]  /*5abb0*/  LDL.LU R17, [R1+0x259c] ;  /* 0x00259c0001117983 */ /* 0x000ee20000300800 */
        /* <DEDUP_REMOVED lines=18> */
[----:B------:R-:W-:Y:S01]  /*5ace0*/  MOV R96, R141 ;  /* 0x0000008d00607202 */ /* 0x000fe20000000f00 */
[----:B------:R-:W-:-:S02]  /*5acf0*/  IMAD.MOV.U32 R97, RZ, RZ, R140 ;  /* 0x000000ffff617224 */ /* 0x000fc400078e008c */
[----:B------:R-:W-:Y:S04]  /*5ad00*/  LDS R140, [R3+0x18000] ;  /* 0x01800000038c7984 */ /* 0x000fe80000000800 */
[----:B------:R-:W-:Y:S01]  /*5ad10*/  LDS R141, [R240+0x18000] ;  /* 0x01800000f08d7984 */ /* 0x000fe20000000800 */
[----:B------:R-:W-:Y:S01]  /*5ad20*/  HMMA.1688.F32.TF32 R12, R28, R14, R40 ;  /* 0x0000000e1c0c723c */ /* 0x000fe20000081028 */
[----:B------:R-:W-:Y:S01]  /*5ad30*/  IMAD.MOV.U32 R95, RZ, RZ, R56 ;  /* 0x000000ffff5f7224 */ /* 0x000fe200078e0038 */
[----:B------:R-:W-:Y:S01]  /*5ad40*/  MOV R99, R64 ;  /* 0x0000004000637202 */ /* 0x000fe20000000f00 */
[----:B------:R-:W-:Y:S11]  /*5ad50*/  IMAD.MOV.U32 R98, RZ, RZ, R65 ;  /* 0x000000ffff627224 */ /* 0x000ff600078e0041 */
[----:B------:R-:W-:Y:S09]  /*5ad60*/  @!UPT UIADD3 URZ, URZ, URZ, URZ ;  /* 0x0000003f3f3ff290 */ /* 0x000ff2000fffe03f */
[----:B------:R-:W-:Y:S04]  /*5ad70*/  STL.64 [R1+0x23c0], R14 ;  /* 0x0023c00e01007387 */ /* 0x000fe80000100a00 */
[----:B------:R-:W-:Y:S01]  /*5ad80*/  STL.64 [R1+0x23b8], R12 ;  /* 0x0023b80c01007387 */ /* 0x000fe20000100a00 */
[----:B--2---:R-:W-:Y:S01]  /*5ad90*/  IMAD.MOV.U32 R91, RZ, RZ, R16 ;  /* 0x000000ffff5b7224 */ /* 0x004fe200078e0010 */
[----:B---3--:R-:W-:Y:S01]  /*5ada0*/  MOV R90, R17 ;  /* 0x00000011005a7202 */ /* 0x008fe20000000f00 */
[----:B----4-:R-:W-:Y:S02]  /*5adb0*/  IMAD.MOV.U32 R89, RZ, RZ, R20 ;  /* 0x000000ffff597224 */ /* 0x010fe400078e0014 */
[----:B------:R-:W-:Y:S01]  /*5adc0*/  IMAD.MOV.U32 R88, RZ, RZ, R21 ;  /* 0x000000ffff587224 */ /* 0x000fe200078e0015 */
[----:B------:R-:W-:Y:S01]  /*5add0*/  MOV R83, R24 ;  /* 0x0000001800537202 */ /* 0x000fe20000000f00 */
[----:B------:R-:W-:Y:S01]  /*5ade0*/  IMAD.MOV.U32 R82, RZ, RZ, R25 ;  /* 0x000000ffff527224 */ /* 0x000fe200078e0019 */
[----:B------:R-:W1:Y:S04]  /*5adf0*/  LDSM.16.M88.4 R16, [R241+0xa0080] ;  /* 0x0a008000f110783b */ /* 0x000e680000000200 */
[----:B------:R-:W2:Y:S04]  /*5ae00*/  LDSM.16.M88.4 R20, [R241+0xa1080] ;  /* 0x0a108000f114783b */ /* 0x000ea80000000200 */
[----:B------:R-:W3:Y:S04]  /*5ae10*/  LDSM.16.M88.4 R24, [R241+0xa2080] ;  /* 0x0a208000f118783b */ /* 0x000ee80000000200 */
[----:B------:R-:W4:Y:S04]  /*5ae20*/  LDSM.16.M88.4 R28, [R241+0xa3080] ;  /* 0x0a308000f11c783b */ /* 0x000f280000000200 */
[----:B------:R-:W3:Y:S04]  /*5ae30*/  LDSM.16.M88.4 R32, [R241+0xa4080] ;  /* 0x0a408000f120783b */ /* 0x000ee80000000200 */
[----:B------:R-:W4:Y:S01]  /*5ae40*/  LDSM.16.M88.4 R36, [R241+0xa5080] ;  /* 0x0a508000f124783b */ /* 0x000f220000000200 */
[----:B------:R-:W-:Y:S01]  /*5ae50*/  MOV R80, R45 ;  /* 0x0000002d00507202 */ /* 0x000fe20000000f00 */
[----:B------:R-:W-:-:S02]  /*5ae60*/  IMAD.MOV.U32 R81, RZ, RZ, R44 ;  /* 0x000000ffff517224 */ /* 0x000fc400078e002c */
[----:B------:R-:W4:Y:S04]  /*5ae70*/  LDSM.16.M88.4 R40, [R241+0xa6080] ;  /* 0x0a608000f128783b */ /* 0x000f280000000200 */
[----:B------:R-:W4:Y:S01]  /*5ae80*/  LDSM.16.M88.4 R44, [R241+0xa7080] ;  /* 0x0a708000f12c783b */ /* 0x000f220000000200 */
[----:B------:R-:W-:Y:S01]  /*5ae90*/  IMAD.MOV.U32 R84, RZ, RZ, R53 ;  /* 0x000000ffff547224 */ /* 0x000fe200078e0035 */
[----:B------:R-:W-:Y:S01]  /*5aea0*/  MOV R85, R52 ;  /* 0x0000003400557202 */ /* 0x000fe20000000f00 */
[----:B------:R-:W-:Y:S01]  /*5aeb0*/  IMAD.MOV.U32 R86, RZ, RZ, R49 ;  /* 0x000000ffff567224 */ /* 0x000fe200078e0031 */
[----:B------:R-:W-:Y:S01]  /*5aec0*/  MOV R94, R57 ;  /* 0x00000039005e7202 */ /* 0x000fe20000000f00 */
[----:B------:R-:W-:Y:S01]  /*5aed0*/  IMAD.MOV.U32 R87, RZ, RZ, R48 ;  /* 0x000000ffff577224 */ /* 0x000fe200078e0030 */
[----:B------:R-:W-:Y:S01]  /*5aee0*/  LDSM.16.M88.4 R52, [R241+0xa9080] ;  /* 0x0a908000f134783b */ /* 0x000fe20000000200 */
[----:B------:R-:W-:-:S02]  /*5aef0*/  IMAD.MOV.U32 R92, RZ, RZ, R61 ;  /* 0x000000ffff5c7224 */ /* 0x000fc400078e003d */
[----:B------:R-:W-:Y:S01]  /*5af00*/  IMAD.MOV.U32 R93, RZ, RZ, R60 ;  /* 0x000000ffff5d7224 */ /* 0x000fe200078e003c */
[----:B------:R-:W4:Y:S01]  /*5af10*/  LDSM.16.M88.4 R48, [R241+0xa8080] ;  /* 0x0a808000f130783b */ /* 0x000f220000000200 */
[C---:B-1----:R-:W-:Y:S03]  /*5af20*/  HMMA.1688.F32.TF32 R80, R140.reuse, R16, R80 ;  /* 0x000000108c50723c */ /* 0x042fe60000081050 */
[----:B------:R-:W-:Y:S04]  /*5af30*/  LDSM.16.M88.4 R56, [R241+0xaa080] ;  /* 0x0aa08000f138783b */ /* 0x000fe80000000200 */
[----:B------:R-:W-:Y:S01]  /*5af40*/  LDSM.16.M88.4 R60, [R241+0xab080] ;  /* 0x0ab08000f13c783b */ /* 0x000fe20000000200 */
[C---:B--2---:R-:W-:Y:S03]  /*5af50*/  HMMA.1688.F32.TF32 R84, R140.reuse, R20, R84 ;  /* 0x000000148c54723c */ /* 0x044fe60000081054 */
[----:B------:R-:W-:Y:S04]  /*5af60*/  LDSM.16.M88.4 R64, [R241+0xac080] ;  /* 0x0ac08000f140783b */ /* 0x000fe80000000200 */
[----:B------:R-:W-:Y:S01]  /*5af70*/  LDSM.16.M88.4 R68, [R241+0xad080] ;  /* 0x0ad08000f144783b */ /* 0x000fe20000000200 */
[C---:B---3--:R-:W-:Y:S03]  /*5af80*/  HMMA.1688.F32.TF32 R88, R140.reuse, R24, R88 ;  /* 0x000000188c58723c */ /* 0x048fe60000081058 */
[----:B------:R-:W1:Y:S04]  /*5af90*/  LDSM.16.M88.4 R72, [R241+0xae080] ;  /* 0x0ae08000f148783b */ /* 0x000e680000000200 */
[----:B------:R-:W2:Y:S01]  /*5afa0*/  LDSM.16.M88.4 R76, [R241+0xaf080] ;  /* 0x0af08000f14c783b */ /* 0x000ea20000000200 */
[C---:B----4-:R-:W-:Y:S08]  /*5afb0*/  HMMA.1688.F32.TF32 R92, R140.reuse, R28, R92 ;  /* 0x0000001c8c5c723c */ /* 0x050ff0000008105c */
        /* <DEDUP_REMOVED lines=20> */
[----:B------:R-:W-:Y:S04]  /*5b100*/  STL.64 [R1+0x2430], R106 ;  /* 0x0024306a01007387 */ /* 0x000fe80000100a00 */
[----:B------:R-:W-:Y:S01]  /*5b110*/  STL.64 [R1+0x2428], R104 ;  /* 0x0024286801007387 */ /* 0x000fe20000100a00 */
[C---:B------:R-:W-:Y:S03]  /*5b120*/  HMMA.1688.F32.TF32 R112, R140.reuse, R48, R152 ;  /* 0x000000308c70723c */ /* 0x040fe60000081098 */
[----:B------:R-:W-:Y:S04]  /*5b130*/  STL.64 [R1+0x2440], R110 ;  /* 0x0024406e01007387 */ /* 0x000fe80000100a00 */
[----:B------:R-:W-:Y:S04]  /*5b140*/  STL.64 [R1+0x2438], R108 ;  /* 0x0024386c01007387 */ /* 0x000fe80000100a00 */
        /* <DEDUP_REMOVED lines=25> */
[----:B------:R-:W-:Y:S04]  /*5b2e0*/  STL.64 [R1+0x2448], R112 ;  /* 0x0024487001007387 */ /* 0x000fe80000100a00 */
[----:B------:R-:W2:Y:S04]  /*5b2f0*/  LDL.LU R156, [R1+0xfb0] ;  /* 0x000fb000019c7983 */ /* 0x000ea80000300800 */
[----:B------:R-:W2:Y:S04]  /*5b300*/  LDL.LU R157, [R1+0xfb4] ;  /* 0x000fb400019d7983 */ /* 0x000ea80000300800 */
[----:B------:R-:W2:Y:S04]  /*5b310*/  LDL.LU R158, [R1+0xfb8] ;  /* 0x000fb800019e7983 */ /* 0x000ea80000300800 */
[----:B------:R-:W2:Y:S04]  /*5b320*/  LDL.LU R159, [R1+0xfbc] ;  /* 0x000fbc00019f7983 */ /* 0x000ea80000300800 */
[----:B------:R-:W2:Y:S04]  /*5b330*/  LDL.LU R152, [R1+0xfa0] ;  /* 0x000fa00001987983 */ /* 0x000ea80000300800 */
[----:B------:R-:W2:Y:S01]  /*5b340*/  LDL.LU R153, [R1+0xfa4] ;  /* 0x000fa40001997983 */ /* 0x000ea20000300800 */
[----:B------:R-:W-:Y:S01]  /*5b350*/  IMAD.MOV.U32 R154, RZ, RZ, R137 ;  /* 0x000000ffff9a7224 */ /* 0x000fe200078e0089 */
[----:B------:R-:W-:Y:S01]  /*5b360*/  MOV R155, R136 ;  /* 0x00000088009b7202 */ /* 0x000fe20000000f00 */
[----:B---3--:R-:W-:Y:S07]  /*5b370*/  HMMA.1688.F32.TF32 R116, R140, R52, R228 ;  /* 0x000000348c74723c */ /* 0x008fee00000810e4 */
[----:B------:R-:W-:Y:S01]  /*5b380*/  MOV R230, R129 ;  /* 0x0000008100e67202 */ /* 0x000fe20000000f00 */
[----:B------:R-:W-:-:S02]  /*5b390*/  IMAD.MOV.U32 R231, RZ, RZ, R128 ;  /* 0x000000ffffe77224 */ /* 0x000fc400078e0080 */
[----:B------:R-:W-:Y:S02]  /*5b3a0*/  IMAD.MOV.U32 R228, RZ, RZ, R133 ;  /* 0x000000ffffe47224 */ /* 0x000fe400078e0085 */
[----:B------:R-:W-:Y:S01]  /*5b3b0*/  IMAD.MOV.U32 R229, RZ, RZ, R132 ;  /* 0x000000ffffe57224 */ /* 0x000fe200078e0084 */
[C---:B-1----:R-:W-:Y:S08]  /*5b3c0*/  HMMA.1688.F32.TF32 R136, R140.reuse, R72, R144 ;  /* 0x000000488c88723c */ /* 0x042ff00000081090 */
[C---:B----4-:R-:W-:Y:S08]  /*5b3d0*/  HMMA.1688.F32.TF32 R120, R140.reuse, R56, R120 ;  /* 0x000000388c78723c */ /* 0x050ff00000081078 */
[C---:B--2---:R-:W-:Y:S08]  /*5b3e0*/  HMMA.1688.F32.TF32 R124, R140.reuse, R60, R124 ;  /* 0x0000003c8c7c723c */ /* 0x044ff0000008107c */
[C---:B------:R-:W-:Y:S01]  /*5b3f0*/  HMMA.1688.F32.TF32 R128, R140.reuse, R64, R148 ;  /* 0x000000408c80723c */ /* 0x040fe20000081094 */
[----:B------:R-:W-:Y:S07]  /*5b400*/  STL.64 [R1+0x2460], R118 ;  /* 0x0024607601007387 */ /* 0x000fee0000100a00 */
[C---:B------:R-:W-:Y:S01]  /*5b410*/  HMMA.1688.F32.TF32 R132, R140.reuse, R68, R232 ;  /* 0x000000448c84723c */ /* 0x040fe200000810e8 */
[----:B------:R-:W-:Y:S07]  /*5b420*/  STL.64 [R1+0x2458], R116 ;  /* 0x0024587401007387 */ /* 0x000fee0000100a00 */
[----:B------:R-:W-:Y:S01]  /*5b430*/  HMMA.1688.F32.TF32 R140, R140, R76, R220 ;  /* 0x0000004c8c8c723c */ /* 0x000fe200000810dc */
[----:B------:R-:W-:Y:S04]  /*5b440*/  STL.64 [R1+0x2470], R122 ;  /* 0x0024707a01007387 */ /* 0x000fe80000100a00 */
[----:B------:R-:W-:Y:S04]  /*5b450*/  STL.64 [R1+0x2468], R120 ;  /* 0x0024687801007387 */ /* 0x000fe80000100a00 */
[----:B------:R-:W-:Y:S01]  /*5b460*/  STL.64 [R1+0x2480], R126 ;  /* 0x0024807e01007387 */ /* 0x000fe20000100a00 */
        /* <DEDUP_REMOVED lines=77> */
[----:B------:R-:W3:Y:S01]  /*5b940*/  LDS R235, [R240+0x1a100] ;  /* 0x01a10000f0eb7984 */ /* 0x000ee20000000800 */
        /* <DEDUP_REMOVED lines=10> */
[----:B------:R-:W4:Y:S04]  /*5b9f0*/  LDL.LU R224, [R1+0xea0] ;  /* 0x000ea00001e07983 */ /* 0x000f280000300800 */
[----:B------:R-:W4:Y:S04]  /*5ba00*/  LDL.LU R225, [R1+0xea4] ;  /* 0x000ea40001e17983 */ /* 0x000f280000300800 */
[----:B------:R-:W4:Y:S04]  /*5ba10*/  LDL.LU R226, [R1+0xea8] ;  /* 0x000ea80001e27983 */ /* 0x000f280000300800 */
[----:B------:R-:W4:Y:S08]  /*5ba20*/  LDL.LU R227, [R1+0xeac] ;  /* 0x000eac0001e37983 */ /* 0x000f300000300800 */
[----:B------:R-:W-:Y:S04]  /*5ba30*/  STL.64 [R1+0x2568], R162 ;  /* 0x002568a201007387 */ /* 0x000fe80000100a00 */
[----:B------:R-:W-:Y:S01]  /*5ba40*/  STL.64 [R1+0x2560], R160 ;  /* 0x002560a001007387 */ /* 0x000fe20000100a00 */
[C---:B---3--:R-:W-:Y:S03]  /*5ba50*/  HMMA.1688.F32.TF32 R208, R232.reuse, R16, R220 ;  /* 0x00000010e8d0723c */ /* 0x048fe600000810dc */
[----:B------:R-:W3:Y:S04]  /*5ba60*/  LDL.LU R220, [R1+0xe90] ;  /* 0x000e900001dc7983 */ /* 0x000ee80000300800 */
[----:B------:R-:W3:Y:S04]  /*5ba70*/  LDL.LU R221, [R1+0xe94] ;  /* 0x000e940001dd7983 */ /* 0x000ee80000300800 */
[----:B------:R-:W3:Y:S04]  /*5ba80*/  LDL.LU R222, [R1+0xe98] ;  /* 0x000e980001de7983 */ /* 0x000ee80000300800 */
[----:B------:R-:W3:Y:S08]  /*5ba90*/  LDL.LU R223, [R1+0xe9c] ;  /* 0x000e9c0001df7983 */ /* 0x000ef00000300800 */
[----:B------:R-:W-:Y:S04]  /*5baa0*/  STL [R1+0x2300], R208 ;  /* 0x002300d001007387 */ /* 0x000fe80000100800 */
[----:B------:R-:W-:Y:S04]  /*5bab0*/  STL [R1+0x22fc], R209 ;  /* 0x0022fcd101007387 */ /* 0x000fe80000100800 */
[----:B------:R-:W-:Y:S04]  /*5bac0*/  STL [R1+0x22f8], R210 ;  /* 0x0022f8d201007387 */ /* 0x000fe80000100800 */
[----:B------:R-:W-:Y:S01]  /*5bad0*/  STL [R1+0x22f4], R211 ;  /* 0x0022f4d301007387 */ /* 0x000fe20000100800 */
[C---:B--2---:R-:W-:Y:S08]  /*5bae0*/  HMMA.1688.F32.TF32 R212, R232.reuse, R20, R216 ;  /* 0x00000014e8d4723c */ /* 0x044ff000000810d8 */
[C---:B----4-:R-:W-:Y:S11]  /*5baf0*/  HMMA.1688.F32.TF32 R216, R232.reuse, R24, R224 ;  /* 0x00000018e8d8723c */ /* 0x050ff600000810e0 */
[----:B------:R-:W-:Y:S04]  /*5bb00*/  @!UPT UIADD3 URZ, URZ, URZ, URZ ;  /* 0x0000003f3f3ff290 */ /* 0x000fe8000fffe03f */
        /* <DEDUP_REMOVED lines=24> */
[C---:B---3--:R-:W-:Y:S03]  /*5bc90*/  HMMA.1688.F32.TF32 R220, R232.reuse, R28, R220 ;  /* 0x0000001ce8dc723c */ /* 0x048fe600000810dc */
[----:B------:R-:W-:Y:S04]  /*5bca0*/  STL [R1+0x2318], R216 ;  /* 0x002318d801007387 */ /* 0x000fe80000100800 */
[----:B------:R-:W-:Y:S04]  /*5bcb0*/  STL [R1+0x2314], R217 ;  /* 0x002314d901007387 */ /* 0x000fe80000100800 */
[----:B------:R-:W-:Y:S04]  /*5bcc0*/  STL [R1+0x2310], R218 ;  /* 0x002310da01007387 */ /* 0x000fe80000100800 */
[----:B------:R-:W-:Y:S04]  /*5bcd0*/  STL [R1+0x22ec], R219 ;  /* 0x0022ecdb01007387 */ /* 0x000fe80000100800 */
        /* <DEDUP_REMOVED lines=16> */
[C---:B--2---:R-:W-:Y:S11]  /*5bde0*/  HMMA.1688.F32.TF32 R224, R232.reuse, R32, R224 ;  /* 0x00000020e8e0723c */ /* 0x044ff600000810e0 */
[----:B------:R-:W-:Y:S11]  /*5bdf0*/  @!UPT UIADD3 URZ, URZ, URZ, URZ ;  /* 0x0000003f3f3ff290 */ /* 0x000ff6000fffe03f */
[----:B------:R-:W-:Y:S01]  /*5be00*/  @!UPT UIADD3 URZ, URZ, URZ, URZ ;  /* 0x0000003f3f3ff290 */ /* 0x000fe2000fffe03f */
[----:B------:R1:W-:Y:S04]  /*5be10*/  STL [R1+0x2334], R224 ;  /* 0x002334e001007387 */ /* 0x0003e80000100800 */
[----:B------:R2:W-:Y:S01]  /*5be20*/  STL [R1+0x2330], R225 ;  /* 0x002330e101007387 */ /* 0x0005e20000100800 */
[C---:B----4-:R-:W-:Y:S08]  /*5be30*/  HMMA.1688.F32.TF32 R84, R232.reuse, R36, R80 ;  /* 0x00000024e854723c */ /* 0x050ff00000081050 */
[C---:B------:R-:W-:Y:S08]  /*5be40*/  HMMA.1688.F32.TF32 R80, R232.reuse, R40, R12 ;  /* 0x00000028e850723c */ /* 0x040ff0000008100c */
[C---:B------:R-:W-:Y:S01]  /*5be50*/  HMMA.1688.F32.TF32 R12, R232.reuse, R44, R236 ;  /* 0x0000002ce80c723c */ /* 0x040fe200000810ec */
[----:B------:R4:W-:Y:S04]  /*5be60*/  STL [R1+0x232c], R226 ;  /* 0x00232ce201007387 */ /* 0x0009e80000100800 */
[----:B------:R-:W-:Y:S04]  /*5be70*/  STL [R1+0x22e8], R227 ;  /* 0x0022e8e301007387 */ /* 0x000fe80000100800 */
        /* <DEDUP_REMOVED lines=9> */
[----:B------:R-:W3:Y:S01]  /*5bf10*/  LDL.LU R239, [R1+0xdec] ;  /* 0x000dec0001ef7983 */ /* 0x000ee20000300800 */
[C---:B------:R-:W-:Y:S11]  /*5bf20*/  HMMA.1688.F32.TF32 R8, R232.reuse, R48, R8 ;  /* 0x00000030e808723c */ /* 0x040ff60000081008 */
[----:B------:R-:W-:Y:S11]  /*5bf30*/  @!UPT UIADD3 URZ, URZ, URZ, URZ ;  /* 0x0000003f3f3ff290 */ /* 0x000ff6000fffe03f */
[----:B------:R-:W-:Y:S02]  /*5bf40*/  @!UPT UIADD3 URZ, URZ, URZ, URZ ;  /* 0x0000003f3f3ff290 */ /* 0x000fe4000fffe03f */
[----:B-1----:R-:W-:Y:S01]  /*5bf50*/  IMAD.MOV.U32 R224, RZ, RZ, R8 ;  /* 0x000000ffffe07224 */ /* 0x002fe200078e0008 */
[----:B--2---:R-:W-:Y:S01]  /*5bf60*/  MOV R225, R9 ;  /* 0x0000000900e17202 */ /* 0x004fe20000000f00 */
[----:B----4-:R-:W-:Y:S02]  /*5bf70*/  IMAD.MOV.U32 R226, RZ, RZ, R10 ;  /* 0x000000ffffe27224 */ /* 0x010fe400078e000a */
[----:B------:R-:W-:Y:S02]  /*5bf80*/  IMAD.MOV.U32 R220, RZ, RZ, R11 ;  /* 0x000000ffffdc7224 */ /* 0x000fe400078e000b */
[C---:B------:R-:W-:Y:S08]  /*5bf90*/  HMMA.1688.F32.TF32 R8, R232.reuse, R52, R4 ;  /* 0x00000034e808723c */ /* 0x040ff00000081004 */
[C---:B------:R-:W-:Y:S08]  /*5bfa0*/  HMMA.1688.F32.TF32 R4, R232.reuse, R56, R244 ;  /* 0x00000038e804723c */ /* 0x040ff000000810f4 */
[----:B------:R-:W-:Y:S01]  /*5bfb0*/  HMMA.1688.F32.TF32 R12, R232, R60, R248 ;  /* 0x0000003ce80c723c */ /* 0x000fe200000810f8 */
[----:B------:R1:W-:Y:S04]  /*5bfc0*/  STL [R1+0x2344], R220 ;  /* 0x002344dc01007387 */ /* 0x0003e80000100800 */
[----:B------:R-:W-:Y:S04]  /*5bfd0*/  STL [R1+0x2340], R226 ;  /* 0x002340e201007387 */ /* 0x000fe80000100800 */
[----:B------:R2:W-:Y:S04]  /*5bfe0*/  STL [R1+0x233c], R225 ;  /* 0x00233ce101007387 */ /* 0x0005e80000100800 */
[----:B------:R4:W-:Y:S04]  /*5bff0*/  STL [R1+0x2338], R224 ;  /* 0x002338e001007387 */ /* 0x0009e80000100800 */
[----:B------:R4:W-:Y:S01]  /*5c000*/  STL.64 [R1+0x1180], R8 ;  /* 0x0011800801007387 */ /* 0x0009e20000100a00 */
[----:B-1----:R-:W-:Y:S01]  /*5c010*/  MOV R220, R4 ;  /* 0x0000000400dc7202 */ /* 0x002fe20000000f00 */
[----:B--2---:R-:W-:-:S02]  /*5c020*/  IMAD.MOV.U32 R225, RZ, RZ, R6 ;  /* 0x000000ffffe17224 */ /* 0x004fc400078e0006 */
[----:B------:R1:W-:Y:S01]  /*5c030*/  STL.64 [R1+0x1188], R10 ;  /* 0x0011880a01007387 */ /* 0x0003e20000100a00 */
[----:B----4-:R-:W-:Y:S01]  /*5c040*/  MOV R224, R7 ;  /* 0x0000000700e07202 */ /* 0x010fe20000000f00 */
[----:B------:R-:W-:Y:S02]  /*5c050*/  IMAD.MOV.U32 R226, RZ, RZ, R5 ;  /* 0x000000ffffe27224 */ /* 0x000fe400078e0005 */
[----:B------:R-:W2:Y:S04]  /*5c060*/  LDL.LU R8, [R1+0xdd0] ;  /* 0x000dd00001087983 */ /* 0x000ea80000300800 */
[----:B------:R-:W2:Y:S04]  /*5c070*/  LDL.LU R9, [R1+0xdd4] ;  /* 0x000dd40001097983 */ /* 0x000ea80000300800 */
[----:B-1----:R-:W2:Y:S04]  /*5c080*/  LDL.LU R10, [R1+0xdd8] ;  /* 0x000dd800010a7983 */ /* 0x002ea80000300800 */
[----:B------:R-:W2:Y:S04]  /*5c090*/  LDL.LU R11, [R1+0xddc] ;  /* 0x000ddc00010b7983 */ /* 0x000ea80000300800 */
[----:B------:R-:W-:Y:S04]  /*5c0a0*/  STL [R1+0x2354], R224 ;  /* 0x002354e001007387 */ /* 0x000fe80000100800 */
[----:B------:R-:W-:Y:S04]  /*5c0b0*/  STL [R1+0x2350], R225 ;  /* 0x002350e101007387 */ /* 0x000fe80000100800 */
[----:B------:R-:W-:Y:S04]  /*5c0c0*/  STL [R1+0x234c], R220 ;  /* 0x00234cdc01007387 */ /* 0x000fe80000100800 */
[----:B------:R-:W-:Y:S04]  /*5c0d0*/  STL [R1+0x2348], R226 ;  /* 0x002348e201007387 */ /* 0x000fe80000100800 */
[----:B------:R-:W4:Y:S04]  /*5c0e0*/  LDL.LU R4, [R1+0xdc0] ;  /* 0x000dc00001047983 */ /* 0x000f280000300800 */
        /* <DEDUP_REMOVED lines=15> */
[----:B------:R-:W3:Y:S04]  /*5c1e0*/  LDL.LU R237, [R1+0xd94] ;  /* 0x000d940001ed7983 */ /* 0x000ee80000300800 */
[----:B------:R-:W3:Y:S04]  /*5c1f0*/  LDL.LU R238, [R1+0xd98] ;  /* 0x000d980001ee7983 */ /* 0x000ee80000300800 */
[----:B------:R-:W3:Y:S01]  /*5c200*/  LDL.LU R239, [R1+0xd9c] ;  /* 0x000d9c0001ef7983 */ /* 0x000ee20000300800 */
[C---:B------:R-:W-:Y:S08]  /*5c210*/  HMMA.1688.F32.TF32 R164, R204.reuse, R36, R164 ;  /* 0x00000024cca4723c */ /* 0x040ff000000810a4 */
[C---:B------:R-:W-:Y:S08]  /*5c220*/  HMMA.1688.F32.TF32 R168, R204.reuse, R40, R168 ;  /* 0x00000028cca8723c */ /* 0x040ff000000810a8 */
[----:B------:R-:W-:Y:S01]  /*5c230*/  HMMA.1688.F32.TF32 R172, R204, R44, R172 ;  /* 0x0000002cccac723c */ /* 0x000fe200000810ac */
[----:B------:R-:W-:-:S07]  /*5c240*/  IMAD.MOV.U32 R216, RZ, RZ, R15 ;  /* 0x000000ffffd87224 */ /* 0x000fce00078e000f */
[C---:B------:R-:W-:Y:S08]  /*5c250*/  HMMA.1688.F32.TF32 R176, R204.reuse, R48, R176 ;  /* 0x00000030ccb0723c */ /* 0x040ff000000810b0 */
[C---:B------:R-:W-:Y:S08]  /*5c260*/  HMMA.1688.F32.TF32 R180, R204.reuse, R52, R180 ;  /* 0x00000034ccb4723c */ /* 0x040ff000000810b4 */
[C---:B------:R-:W-:Y:S08]  /*5c270*/  HMMA.1688.F32.TF32 R184, R204.reuse, R56, R184 ;  /* 0x00000038ccb8723c */ /* 0x040ff000000810b8 */
[C---:B------:R-:W-:Y:S08]  /*5c280*/  HMMA.1688.F32.TF32 R188, R204.reuse, R60, R188 ;  /* 0x0000003cccbc723c */ /* 0x040ff000000810bc */
[C---:B------:R-:W-:Y:S08]  /*5c290*/  HMMA.1688.F32.TF32 R192, R204.reuse, R64, R192 ;  /* 0x00000040ccc0723c */ /* 0x040ff000000810c0 */
[C---:B------:R-:W-:Y:S08]  /*5c2a0*/  HMMA.1688.F32.TF32 R196, R204.reuse, R68, R196 ;  /* 0x00000044ccc4723c */ /* 0x040ff000000810c4 */
[----:B------:R-:W-:Y:S01]  /*5c2b0*/  HMMA.1688.F32.TF32 R200, R204, R72, R200 ;  /* 0x00000048ccc8723c */ /* 0x000fe200000810c8 */
[----:B------:R-:W-:-:S07]  /*5c2c0*/  MOV R223, R14 ;  /* 0x0000000e00df7202 */ /* 0x000fce0000000f00 */
[----:B------:R-:W-:Y:S01]  /*5c2d0*/  HMMA.1688.F32.TF32 R204, R204, R76, R228 ;  /* 0x0000004ccccc723c */ /* 0x000fe200000810e4 */
[----:B------:R-:W-:Y:S04]  /*5c2e0*/  LDS R228, [R3+0x18180] ;  /* 0x0181800003e47984 */ /* 0x000fe80000000800 */
[----:B------:R-:W-:Y:S04]  /*5c2f0*/  LDS R230, [R3+0x1a180] ;  /* 0x01a1800003e67984 */ /* 0x000fe80000000800 */
[----:B------:R-:W-:Y:S04]  /*5c300*/  LDS R229, [R240+0x18180] ;  /* 0x01818000f0e57984 */ /* 0x000fe80000000800 */
[----:B------:R-:W1:Y:S01]  /*5c310*/  LDS R231, [R240+0x1a180] ;  /* 0x01a18000f0e77984 */ /* 0x000e620000000800 */
[----:B--2---:R-:W-:Y:S01]  /*5c320*/  HMMA.1688.F32.TF32 R8, R232, R68, R8 ;  /* 0x00000044e808723c */ /* 0x004fe20000081008 */
[----:B------:R-:W-:-:S07]  /*5c330*/  IMAD.MOV.U32 R222, RZ, RZ, R13 ;  /* 0x000000ffffde7224 */ /* 0x000fce00078e000d */
[----:B----4-:R-:W-:Y:S01]  /*5c340*/  HMMA.1688.F32.TF32 R4, R232, R72, R4 ;  /* 0x00000048e804723c */ /* 0x010fe20000081004 */
[----:B------:R-:W-:Y:S01]  /*5c350*/  IMAD.MOV.U32 R221, RZ, RZ, R12 ;  /* 0x000000ffffdd7224 */ /* 0x000fe200078e000c */
[----:B------:R2:W-:Y:S04]  /*5c360*/  STL [R1+0x2364], R216 ;  /* 0x002364d801007387 */ /* 0x0005e80000100800 */
[----:B------:R4:W-:Y:S04]  /*5c370*/  STL [R1+0x2360], R223 ;  /* 0x002360df01007387 */ /* 0x0009e80000100800 */
[----:B------:R-:W-:Y:S04]  /*5c380*/  STL [R1+0x235c], R222 ;  /* 0x00235cde01007387 */ /* 0x000fe80000100800 */
[----:B------:R1:W-:Y:S10]  /*5c390*/  STL [R1+0x2358], R221 ;  /* 0x002358dd01007387 */ /* 0x0003f40000100800 */
[----:B--2---:R-:W-:Y:S01]  /*5c3a0*/  MOV R216, R4 ;  /* 0x0000000400d87202 */ /* 0x004fe20000000f00 */
[----:B----4-:R-:W-:Y:S01]  /*5c3b0*/  IMAD.MOV.U32 R223, RZ, RZ, R5 ;  /* 0x000000ffffdf7224 */ /* 0x010fe200078e0005 */
[----:B-1----:R-:W-:Y:S01]  /*5c3c0*/  MOV R221, R7 ;  /* 0x0000000700dd7202 */ /* 0x002fe20000000f00 */
[----:B------:R-:W-:-:S02]  /*5c3d0*/  IMAD.MOV.U32 R222, RZ, RZ, R6 ;  /* 0x000000ffffde7224 */ /* 0x000fc400078e0006 */
[----:B------:R-:W-:Y:S01]  /*5c3e0*/  HMMA.1688.F32.TF32 R4, R232, R76, R244 ;  /* 0x0000004ce804723c */ /* 0x000fe200000810f4 */
[----:B------:R-:W-:Y:S02]  /*5c3f0*/  IMAD.MOV.U32 R226, RZ, RZ, R11 ;  /* 0x000000ffffe27224 */ /* 0x000fe400078e000b */
[----:B------:R-:W-:Y:S01]  /*5c400*/  IMAD.MOV.U32 R220, RZ, RZ, R10 ;  /* 0x000000ffffdc7224 */ /* 0x000fe200078e000a */
[----:B------:R-:W-:Y:S01]  /*5c410*/  MOV R225, R9 ;  /* 0x0000000900e17202 */ /* 0x000fe20000000f00 */
[----:B------:R-:W-:Y:S01]  /*5c420*/  IMAD.MOV.U32 R224, RZ, RZ, R8 ;  /* 0x000000ffffe07224 */ /* 0x000fe200078e0008 */
[----:B------:R1:W-:Y:S04]  /*5c430*/  STL [R1+0x2374], R226 ;  /* 0x002374e201007387 */ /* 0x0003e80000100800 */
[----:B------:R-:W-:Y:S04]  /*5c440*/  STL [R1+0x2370], R220 ;  /* 0x002370dc01007387 */ /* 0x000fe80000100800 */
[----:B------:R2:W-:Y:S04]  /*5c450*/  STL [R1+0x236c], R224 ;  /* 0x00236ce001007387 */ /* 0x0005e80000100800 */
[----:B------:R4:W-:Y:S04]  /*5c460*/  STL [R1+0x2368], R225 ;  /* 0x002368e101007387 */ /* 0x0009e80000100800 */
[----:B------:R-:W-:Y:S02]  /*5c470*/  LDS R232, [R3+0x18200] ;  /* 0x0182000003e87984 */ /* 0x000fe40000000800 */
[----:B-1----:R-:W-:Y:S01]  /*5c480*/  IMAD.MOV.U32 R226, RZ, RZ, R4 ;  /* 0x000000ffffe27224 */ /* 0x002fe200078e0004 */
[----:B--2---:R-:W-:Y:S01]  /*5c490*/  MOV R224, R6 ;  /* 0x0000000600e07202 */ /* 0x004fe20000000f00 */
[----:B------:R-:W-:Y:S01]  /*5c4a0*/  IMAD.MOV.U32 R220, RZ, RZ, R5 ;  /* 0x000000ffffdc7224 */ /* 0x000fe200078e0005 */
[----:B------:R-:W-:Y:S01]  /*5c4b0*/  LDS R234, [R3+0x1a200] ;  /* 0x01a2000003ea7984 */ /* 0x000fe20000000800 */
[----:B----4-:R-:W-:-:S02]  /*5c4c0*/  IMAD.MOV.U32 R225, RZ, RZ, R7 ;  /* 0x000000ffffe17224 */ /* 0x010fc400078e0007 */
[C---:B------:R-:W-:Y:S01]  /*5c4d0*/  HMMA.1688.F32.TF32 R4, R228.reuse, R16, R248 ;  /* 0x00000010e404723c */ /* 0x040fe200000810f8 */
[----:B------:R-:W-:Y:S04]  /*5c4e0*/  LDS R233, [R240+0x18200] ;  /* 0x01820000f0e97984 */ /* 0x000fe80000000800 */
[----:B------:R-:W1:Y:S11]  /*5c4f0*/  LDS R235, [R240+0x1a200] ;  /* 0x01a20000f0eb7984 */ /* 0x000e760000000800 */
[----:B------:R-:W-:Y:S08]  /*5c500*/  @!UPT UIADD3 URZ, URZ, URZ, URZ ;  /* 0x0000003f3f3ff290 */ /* 0x000ff0000fffe03f */
[----:B------:R-:W-:Y:S01]  /*5c510*/  IMAD.MOV.U32 R214, RZ, RZ, R4 ;  /* 0x000000ffffd67224 */ /* 0x000fe200078e0004 */
[----:B------:R-:W-:Y:S01]  /*5c520*/  MOV R208, R5 ;  /* 0x0000000500d07202 */ /* 0x000fe20000000f00 */
[----:B------:R-:W-:Y:S02]  /*5c530*/  IMAD.MOV.U32 R209, RZ, RZ, R6 ;  /* 0x000000ffffd17224 */ /* 0x000fe400078e0006 */
[----:B------:R-:W-:Y:S02]  /*5c540*/  IMAD.MOV.U32 R210, RZ, RZ, R7 ;  /* 0x000000ffffd27224 */ /* 0x000fe400078e0007 */
[----:B---3--:R-:W-:Y:S01]  /*5c550*/  HMMA.1688.F32.TF32 R4, R228, R20, R236 ;  /* 0x00000014e404723c */ /* 0x008fe200000810ec */
        /* <DEDUP_REMOVED lines=108> */
[C---:B-1----:R-:W-:Y:S08]  /*5cc20*/  HMMA.1688.F32.TF32 R88, R232.reuse, R28, R88 ;  /* 0x0000001ce858723c */ /* 0x042ff00000081058 */
[----:B--2---:R-:W-:Y:S08]  /*5cc30*/  HMMA.1688.F32.TF32 R92, R232, R24, R92 ;  /* 0x00000018e85c723c */ /* 0x004ff0000008105c */
        /* <DEDUP_REMOVED lines=19> */
[----:B------:R-:W-:Y:S01]  /*5cd70*/  STL.64 [R1+0x1090], R140 ;  /* 0x0010908c01007387 */ /* 0x000fe20000100a00 */
[C---:B------:R-:W-:Y:S03]  /*5cd80*/  HMMA.1688.F32.TF32 R96, R232.reuse, R20, R96 ;  /* 0x00000014e860723c */ /* 0x040fe60000081060 */
        /* <DEDUP_REMOVED lines=45> */
[----:B-1----:R-:W-:Y:S07]  /*5d060*/  HMMA.1688.F32.TF32 R4, R232, R60, R236 ;  /* 0x0000003ce804723c */ /* 0x002fee00000810ec */
        /* <DEDUP_REMOVED lines=10> */
[----:B-1----:R-:W4:Y:S04]  /*5d110*/  LDL.LU R4, [R1+0xa50] ;  /* 0x000a500001047983 */ /* 0x002f280000300800 */
[----:B------:R-:W4:Y:S04]  /*5d120*/  LDL.LU R5, [R1+0xa54] ;  /* 0x000a540001057983 */ /* 0x000f280000300800 */
[----:B---3--:R-:W4:Y:S04]  /*5d130*/  LDL.LU R6, [R1+0xa58] ;  /* 0x000a580001067983 */ /* 0x008f280000300800 */
[----:B------:R-:W4:Y:S04]  /*5d140*/  LDL.LU R7, [R1+0xa5c] ;  /* 0x000a5c0001077983 */ /* 0x000f280000300800 */
        /* <DEDUP_REMOVED lines=84> */
[----:B------:R-:W-:Y:S03]  /*5d690*/  HMMA.1688.F32.TF32 R156, R228, R24, R156 ;  /* 0x00000018e49c723c */ /* 0x000fe6000008109c */
[----:B------:R-:W-:Y:S04]  /*5d6a0*/  LDS R228, [R3+0x18280] ;  /* 0x0182800003e47984 */ /* 0x000fe80000000800 */
[----:B------:R-:W-:Y:S04]  /*5d6b0*/  LDS R230, [R3+0x1a280] ;  /* 0x01a2800003e67984 */ /* 0x000fe80000000800 */
[----:B------:R-:W-:Y:S04]  /*5d6c0*/  LDS R229, [R240+0x18280] ;  /* 0x01828000f0e57984 */ /* 0x000fe80000000800 */
[----:B------:R-:W2:Y:S02]  /*5d6d0*/  LDS R231, [R240+0x1a280] ;  /* 0x01a28000f0e77984 */ /* 0x000ea40000000800 */
[C---:B--2---:R-:W-:Y:S08]  /*5d6e0*/  HMMA.1688.F32.TF32 R96, R228.reuse, R48, R96 ;  /* 0x00000030e460723c */ /* 0x044ff00000081060 */
[C---:B---3--:R-:W-:Y:S08]  /*5d6f0*/  HMMA.1688.F32.TF32 R100, R228.reuse, R44, R100 ;  /* 0x0000002ce464723c */ /* 0x048ff00000081064 */
[C---:B----4-:R-:W-:Y:S08]  /*5d700*/  HMMA.1688.F32.TF32 R108, R228.reuse, R36, R108 ;  /* 0x00000024e46c723c */ /* 0x050ff0000008106c */
[C---:B------:R-:W-:Y:S08]  /*5d710*/  HMMA.1688.F32.TF32 R112, R228.reuse, R32, R112 ;  /* 0x00000020e470723c */ /* 0x040ff00000081070 */
[C---:B------:R-:W-:Y:S08]  /*5d720*/  HMMA.1688.F32.TF32 R116, R228.reuse, R28, R116 ;  /* 0x0000001ce474723c */ /* 0x040ff00000081074 */
[----:B------:R-:W-:Y:S08]  /*5d730*/  HMMA.1688.F32.TF32 R124, R228, R20, R124 ;  /* 0x00000014e47c723c */ /* 0x000ff0000008107c */
        /* <DEDUP_REMOVED lines=8> */
[C---:B------:R-:W-:Y:S03]  /*5d7c0*/  HMMA.1688.F32.TF32 R128, R228.reuse, R16, R128 ;  /* 0x00000010e480723c */ /* 0x040fe60000081080 */
[----:B------:R-:W-:Y:S05]  /*5d7d0*/  STL.64 [R1+0xf40], R144 ;  /* 0x000f409001007387 */ /* 0x000fea0000100a00 */
[C---:B------:R-:W-:Y:S01]  /*5d7e0*/  HMMA.1688.F32.TF32 R120, R228.reuse, R24, R120 ;  /* 0x00000018e478723c */ /* 0x040fe20000081078 */
[----:B------:R-:W-:Y:S04]  /*5d7f0*/  STL.64 [R1+0xf48], R146 ;  /* 0x000f489201007387 */ /* 0x000fe80000100a00 */
[----:B------:R-:W-:Y:S03]  /*5d800*/  STL.64 [R1+0xf30], R140 ;  /* 0x000f308c01007387 */ /* 0x000fe60000100a00 */
        /* <DEDUP_REMOVED lines=46> */
[----:B--2---:R-:W-:Y:S01]  /*5daf0*/  HMMA.1688.F32.TF32 R8, R232, R20, R248 ;  /* 0x00000014e808723c */ /* 0x004fe200000810f8 */
[----:B------:R-:W-:Y:S01]  /*5db00*/  IMAD.MOV.U32 R211, RZ, RZ, R156 ;  /* 0x000000ffffd37224 */ /* 0x000fe200078e009c */
[----:B------:R-:W-:Y:S01]  /*5db10*/  MOV R219, R158 ;  /* 0x0000009e00db7202 */ /* 0x000fe20000000f00 */
[----:B------:R-:W-:Y:S01]  /*5db20*/  IMAD.MOV.U32 R215, RZ, RZ, R157 ;  /* 0x000000ffffd77224 */ /* 0x000fe200078e009d */
[----:B------:R-:W-:Y:S01]  /*5db30*/  LDS R228, [R3+0x18380] ;  /* 0x0183800003e47984 */ /* 0x000fe20000000800 */
[----:B------:R-:W-:-:S03]  /*5db40*/  IMAD.MOV.U32 R227, RZ, RZ, R159 ;  /* 0x000000ffffe37224 */ /* 0x000fc600078e009f */
[----:B------:R-:W-:Y:S01]  /*5db50*/  LDS R230, [R3+0x1a380] ;  /* 0x01a3800003e67984 */ /* 0x000fe20000000800 */
[C---:B-1----:R-:W-:Y:S03]  /*5db60*/  HMMA.1688.F32.TF32 R4, R232.reuse, R24, R236 ;  /* 0x00000018e804723c */ /* 0x042fe600000810ec */
        /* <DEDUP_REMOVED lines=11> */
[----:B------:R-:W4:Y:S04]  /*5dc20*/  LDL.LU R244, [R1+0x710] ;  /* 0x0007100001f47983 */ /* 0x000f280000300800 */
[----:B------:R-:W4:Y:S04]  /*5dc30*/  LDL.LU R245, [R1+0x714] ;  /* 0x0007140001f57983 */ /* 0x000f280000300800 */
[----:B------:R-:W4:Y:S04]  /*5dc40*/  LDL.LU R246, [R1+0x718] ;  /* 0x0007180001f67983 */ /* 0x000f280000300800 */
[----:B------:R-:W4:Y:S04]  /*5dc50*/  LDL.LU R247, [R1+0x71c] ;  /* 0x00071c0001f77983 */ /* 0x000f280000300800 */
        /* <DEDUP_REMOVED lines=100> */
[----:B------:R-:W1:Y:S01]  /*5e2a0*/  LDS R231, [R240+0x1a380] ;  /* 0x01a38000f0e77984 */ /* 0x000e620000000800 */
        /* <DEDUP_REMOVED lines=18> */
[----:B------:R-:W-:Y:S01]  /*5e3d0*/  STL.64 [R1+0xda8], R154 ;  /* 0x000da89a01007387 */ /* 0x000fe20000100a00 */
[C---:B-1----:R-:W-:Y:S03]  /*5e3e0*/  HMMA.1688.F32.TF32 R100, R228.reuse, R24, R100 ;  /* 0x00000018e464723c */ /* 0x042fe60000081064 */
        /* <DEDUP_REMOVED lines=56> */
[----:B-1----:R-:W-:Y:S03]  /*5e770*/  HMMA.1688.F32.TF32 R4, R228, R68, R236 ;  /* 0x00000044e404723c */ /* 0x002fe600000810ec */
[----:B------:R-:W-:Y:S04]  /*5e780*/  LDS R233, [R240+0x18400] ;  /* 0x01840000f0e97984 */ /* 0x000fe80000000800 */
[----:B------:R-:W1:Y:S04]  /*5e790*/  LDS R235, [R240+0x1a400] ;  /* 0x01a40000f0eb7984 */ /* 0x000e680000000800 */
[----:B------:R2:W-:Y:S04]  /*5e7a0*/  STL.64 [R1+0xc40], R12 ;  /* 0x000c400c01007387 */ /* 0x0005e80000100a00 */
[----:B------:R3:W-:Y:S04]  /*5e7b0*/  STL.64 [R1+0xc48], R14 ;  /* 0x000c480e01007387 */ /* 0x0007e80000100a00 */
[----:B------:R-:W4:Y:S04]  /*5e7c0*/  LDL.LU R248, [R1+0x590] ;  /* 0x0005900001f87983 */ /* 0x000f280000300800 */
[----:B------:R-:W-:Y:S04]  /*5e7d0*/  STL.64 [R1+0xc30], R8 ;  /* 0x000c300801007387 */ /* 0x000fe80000100a00 */
[----:B------:R-:W-:Y:S04]  /*5e7e0*/  STL.64 [R1+0xc38], R10 ;  /* 0x000c380a01007387 */ /* 0x000fe80000100a00 */
[----:B------:R1:W-:Y:S04]  /*5e7f0*/  STL.64 [R1+0xc20], R4 ;  /* 0x000c200401007387 */ /* 0x0003e80000100a00 */
        /* <DEDUP_REMOVED lines=8> */
[----:B--2---:R-:W2:Y:S04]  /*5e880*/  LDL.LU R12, [R1+0x5d0] ;  /* 0x0005d000010c7983 */ /* 0x004ea80000300800 */
        /* <DEDUP_REMOVED lines=83> */
[C---:B---3--:R-:W-:Y:S08]  /*5edc0*/  HMMA.1688.F32.TF32 R80, R232.reuse, R72, R80 ;  /* 0x00000048e850723c */ /* 0x048ff00000081050 */
[C---:B--2---:R-:W-:Y:S08]  /*5edd0*/  HMMA.1688.F32.TF32 R84, R232.reuse, R68, R84 ;  /* 0x00000044e854723c */ /* 0x044ff00000081054 */
[C---:B------:R-:W-:Y:S08]  /*5ede0*/  HMMA.1688.F32.TF32 R12, R232.reuse, R76, R12 ;  /* 0x0000004ce80c723c */ /* 0x040ff0000008100c */
[C---:B----4-:R-:W-:Y:S08]  /*5edf0*/  HMMA.1688.F32.TF32 R92, R232.reuse, R60, R92 ;  /* 0x0000003ce85c723c */ /* 0x050ff0000008105c */
[C---:B------:R-:W-:Y:S08]  /*5ee00*/  HMMA.1688.F32.TF32 R96, R232.reuse, R56, R96 ;  /* 0x00000038e860723c */ /* 0x040ff00000081060 */
[C---:B------:R-:W-:Y:S08]  /*5ee10*/  HMMA.1688.F32.TF32 R100, R232.reuse, R52, R100 ;  /* 0x00000034e864723c */ /* 0x040ff00000081064 */
[C---:B------:R-:W-:Y:S08]  /*5ee20*/  HMMA.1688.F32.TF32 R108, R232.reuse, R44, R108 ;  /* 0x0000002ce86c723c */ /* 0x040ff0000008106c */
[C---:B------:R-:W-:Y:S08]  /*5ee30*/  HMMA.1688.F32.TF32 R112, R232.reuse, R40, R112 ;  /* 0x00000028e870723c */ /* 0x040ff00000081070 */
[C---:B------:R-:W-:Y:S08]  /*5ee40*/  HMMA.1688.F32.TF32 R116, R232.reuse, R36, R116 ;  /* 0x00000024e874723c */ /* 0x040ff00000081074 */
[C---:B------:R-:W-:Y:S08]  /*5ee50*/  HMMA.1688.F32.TF32 R124, R232.reuse, R28, R124 ;  /* 0x0000001ce87c723c */ /* 0x040ff0000008107c */
[----:B------:R-:W-:Y:S08]  /*5ee60*/  HMMA.1688.F32.TF32 R128, R232, R24, R128 ;  /* 0x00000018e880723c */ /* 0x000ff00000081080 */
[C---:B------:R-:W-:Y:S08]  /*5ee70*/  HMMA.1688.F32.TF32 R140, R228.reuse, R76, R140 ;  /* 0x0000004ce48c723c */ /* 0x040ff0000008108c */
[----:B------:R-:W-:Y:S01]  /*5ee80*/  HMMA.1688.F32.TF32 R144, R228, R72, R144 ;  /* 0x00000048e490723c */ /* 0x000fe20000081090 */
[----:B------:R-:W-:Y:S04]  /*5ee90*/  LDS R228, [R3+0x18480] ;  /* 0x0184800003e47984 */ /* 0x000fe80000000800 */
[----:B------:R-:W-:Y:S04]  /*5eea0*/  LDS R230, [R3+0x1a480] ;  /* 0x01a4800003e67984 */ /* 0x000fe80000000800 */
[----:B------:R-:W-:Y:S04]  /*5eeb0*/  LDS R229, [R240+0x18480] ;  /* 0x01848000f0e57984 */ /* 0x000fe80000000800 */
[----:B------:R-:W1:Y:S01]  /*5eec0*/  LDS R231, [R240+0x1a480] ;  /* 0x01a48000f0e77984 */ /* 0x000e620000000800 */
[C---:B------:R-:W-:Y:S08]  /*5eed0*/  HMMA.1688.F32.TF32 R132, R232.reuse, R20, R132 ;  /* 0x00000014e884723c */ /* 0x040ff00000081084 */
[C---:B------:R-:W-:Y:S01]  /*5eee0*/  HMMA.1688.F32.TF32 R136, R232.reuse, R16, R136 ;  /* 0x00000010e888723c */ /* 0x040fe20000081088 */
[----:B------:R-:W-:Y:S07]  /*5eef0*/  STL.64 [R1+0xc10], R144 ;  /* 0x000c109001007387 */ /* 0x000fee0000100a00 */
[C---:B------:R-:W-:Y:S01]  /*5ef00*/  HMMA.1688.F32.TF32 R120, R232.reuse, R32, R120 ;  /* 0x00000020e878723c */ /* 0x040fe20000081078 */
[----:B------:R-:W-:Y:S04]  /*5ef10*/  STL.64 [R1+0xc18], R146 ;  /* 0x000c189201007387 */ /* 0x000fe80000100a00 */
[----:B------:R-:W-:Y:S04]  /*5ef20*/  STL.64 [R1+0xc00], R140 ;  /* 0x000c008c01007387 */ /* 0x000fe80000100a00 */
[----:B------:R-:W-:Y:S01]  /*5ef30*/  STL.64 [R1+0xc08], R142 ;  /* 0x000c088e01007387 */ /* 0x000fe20000100a00 */
[C---:B------:R-:W-:Y:S05]  /*5ef40*/  HMMA.1688.F32.TF32 R104, R232.reuse, R48, R104 ;  /* 0x00000030e868723c */ /* 0x040fea0000081068 */
[----:B------:R-:W-:Y:S04]  /*5ef50*/  STL.64 [R1+0xbf0], R136 ;  /* 0x000bf08801007387 */ /* 0x000fe80000100a00 */
        /* <DEDUP_REMOVED lines=8> */
[----:B------:R-:W-:Y:S01]  /*5efe0*/  STL.64 [R1+0xbb0], R120 ;  /* 0x000bb07801007387 */ /* 0x000fe20000100a00 */
[C---:B-1----:R-:W-:Y:S03]  /*5eff0*/  HMMA.1688.F32.TF32 R4, R228.reuse, R20, R4 ;  /* 0x00000014e404723c */ /* 0x042fe60000081004 */
        /* <DEDUP_REMOVED lines=150> */
[C---:B--2---:R-:W-:Y:S08]  /*5f960*/  HMMA.1688.F32.TF32 R100, R232.reuse, R32, R100 ;  /* 0x00000020e864723c */ /* 0x044ff00000081064 */
[C---:B------:R-:W-:Y:S08]  /*5f970*/  HMMA.1688.F32.TF32 R92, R232.reuse, R40, R92 ;  /* 0x00000028e85c723c */ /* 0x040ff0000008105c */
[C---:B---3--:R-:W-:Y:S08]  /*5f980*/  HMMA.1688.F32.TF32 R108, R232.reuse, R24, R108 ;  /* 0x00000018e86c723c */ /* 0x048ff0000008106c */
[----:B----4-:R-:W-:Y:S08]  /*5f990*/  HMMA.1688.F32.TF32 R112, R232, R20, R112 ;  /* 0x00000014e870723c */ /* 0x010ff00000081070 */
        /* <DEDUP_REMOVED lines=10> */
[----:B------:R-:W-:Y:S01]  /*5fa40*/  STL.64 [R1+0xaa0], R160 ;  /* 0x000aa0a001007387 */ /* 0x000fe20000100a00 */
[C---:B------:R-:W-:Y:S03]  /*5fa50*/  HMMA.1688.F32.TF32 R136, R228.reuse, R60, R136 ;  /* 0x0000003ce488723c */ /* 0x040fe60000081088 */
[----:B------:R1:W-:Y:S04]  /*5fa60*/  STL.64 [R1+0xaa8], R162 ;  /* 0x000aa8a201007387 */ /* 0x0003e80000100a00 */
[----:B-1----:R-:W2:Y:S01]  /*5fa70*/  LDL.LU.64 R162, [R1+0x2568] ;  /* 0x0025680001a27983 */ /* 0x002ea20000300a00 */
[----:B------:R-:W-:Y:S03]  /*5fa80*/  HMMA.1688.F32.TF32 R120, R228, R76, R120 ;  /* 0x0000004ce478723c */ /* 0x000fe60000081078 */
[----:B------:R-:W2:Y:S04]  /*5fa90*/  LDL.LU.64 R160, [R1+0x2560] ;  /* 0x0025600001a07983 */ /* 0x000ea80000300a00 */
[----:B------:R-:W-:Y:S04]  /*5faa0*/  STL.64 [R1+0xa90], R156 ;  /* 0x000a909c01007387 */ /* 0x000fe80000100a00 */
[----:B------:R1:W-:Y:S01]  /*5fab0*/  STL.64 [R1+0xa98], R158 ;  /* 0x000a989e01007387 */ /* 0x0003e20000100a00 */
[C---:B------:R-:W-:Y:S03]  /*5fac0*/  HMMA.1688.F32.TF32 R84, R232.reuse, R48, R84 ;  /* 0x00000030e854723c */ /* 0x040fe60000081054 */
[----:B------:R-:W-:Y:S04]  /*5fad0*/  LDS R228, [R3+0x18580] ;  /* 0x0185800003e47984 */ /* 0x000fe80000000800 */
[----:B------:R-:W-:Y:S01]  /*5fae0*/  LDS R230, [R3+0x1a580] ;  /* 0x01a5800003e67984 */ /* 0x000fe20000000800 */
[C---:B------:R-:W-:Y:S03]  /*5faf0*/  HMMA.1688.F32.TF32 R116, R232.reuse, R16, R116 ;  /* 0x00000010e874723c */ /* 0x040fe60000081074 */
[----:B-1----:R-:W3:Y:S04]  /*5fb00*/  LDL.LU.64 R158, [R1+0x2558] ;  /* 0x00255800019e7983 */ /* 0x002ee80000300a00 */
[----:B------:R-:W3:Y:S04]  /*5fb10*/  LDL.LU.64 R156, [R1+0x2550] ;  /* 0x00255000019c7983 */ /* 0x000ee80000300a00 */
[----:B------:R-:W-:Y:S04]  /*5fb20*/  STL.64 [R1+0xa80], R152 ;  /* 0x000a809801007387 */ /* 0x000fe80000100a00 */
[----:B------:R1:W-:Y:S01]  /*5fb30*/  STL.64 [R1+0xa88], R154 ;  /* 0x000a889a01007387 */ /* 0x0003e20000100a00 */
[C---:B------:R-:W-:Y:S03]  /*5fb40*/  HMMA.1688.F32.TF32 R104, R232.reuse, R28, R104 ;  /* 0x0000001ce868723c */ /* 0x040fe60000081068 */
[----:B------:R-:W-:Y:S04]  /*5fb50*/  LDS R229, [R240+0x18580] ;  /* 0x01858000f0e57984 */ /* 0x000fe80000000800 */
[----:B------:R-:W4:Y:S04]  /*5fb60*/  LDS R231, [R240+0x1a580] ;  /* 0x01a58000f0e77984 */ /* 0x000f280000000800 */
[----:B-1----:R-:W2:Y:S04]  /*5fb70*/  LDL.LU.64 R154, [R1+0x2548] ;  /* 0x00254800019a7983 */ /* 0x002ea80000300a00 */
[----:B------:R-:W2:Y:S04]  /*5fb80*/  LDL.LU.64 R152, [R1+0x2540] ;  /* 0x0025400001987983 */ /* 0x000ea80000300a00 */
[----:B------:R-:W-:Y:S04]  /*5fb90*/  STL.64 [R1+0xa70], R148 ;  /* 0x000a709401007387 */ /* 0x000fe80000100a00 */
[----:B------:R-:W-:Y:S04]  /*5fba0*/  STL.64 [R1+0xa78], R150 ;  /* 0x000a789601007387 */ /* 0x000fe80000100a00 */
[----:B------:R-:W-:Y:S04]  /*5fbb0*/  STL.64 [R1+0xa60], R144 ;  /* 0x000a609001007387 */ /* 0x000fe80000100a00 */
[----:B------:R-:W-:Y:S01]  /*5fbc0*/  STL.64 [R1+0xa68], R146 ;  /* 0x000a689201007387 */ /* 0x000fe20000100a00 */
[C---:B------:R-:W-:Y:S03]  /*5fbd0*/  HMMA.1688.F32.TF32 R88, R232.reuse, R44, R88 ;  /* 0x0000002ce858723c */ /* 0x040fe60000081058 */
[----:B------:R-:W-:Y:S04]  /*5fbe0*/  STL.64 [R1+0xa50], R140 ;  /* 0x000a508c01007387 */ /* 0x000fe80000100a00 */
        /* <DEDUP_REMOVED lines=46> */
[----:B------:R-:W-:Y:S04]  /*5fed0*/  STL.64 [R1+0x920], R12 ;  /* 0x0009200c01007387 */ /* 0x000fe80000100a00 */
[----:B------:R-:W-:Y:S04]  /*5fee0*/  STL.64 [R1+0x928], R14 ;  /* 0x0009280e01007387 */ /* 0x000fe80000100a00 */
        /* <DEDUP_REMOVED lines=101> */
[----:B------:R-:W1:Y:S01]  /*60540*/  LDS R235, [R240+0x1a600] ;  /* 0x01a60000f0eb7984 */ /* 0x000e620000000800 */
[C---:B--2---:R-:W-:Y:S08]  /*60550*/  HMMA.1688.F32.TF32 R144, R228.reuse, R20, R144 ;  /* 0x00000014e490723c */ /* 0x044ff00000081090 */
[C---:B---3--:R-:W-:Y:S08]  /*60560*/  HMMA.1688.F32.TF32 R148, R228.reuse, R16, R148 ;  /* 0x00000010e494723c */ /* 0x048ff00000081094 */
[C---:B----4-:R-:W-:Y:S11]  /*60570*/  HMMA.1688.F32.TF32 R236, R228.reuse, R24, R236 ;  /* 0x00000018e4ec723c */ /* 0x050ff600000810ec */
        /* <DEDUP_REMOVED lines=12> */
[----:B------:R-:W2:Y:S01]  /*60640*/  LDL.LU.64 R236, [R1+0x2510] ;  /* 0x0025100001ec7983 */ /* 0x000ea20000300a00 */
[C---:B------:R-:W-:Y:S08]  /*60650*/  HMMA.1688.F32.TF32 R140, R228.reuse, R28, R140 ;  /* 0x0000001ce48c723c */ /* 0x040ff0000008108c */
[C---:B------:R-:W-:Y:S08]  /*60660*/  HMMA.1688.F32.TF32 R136, R228.reuse, R32, R136 ;  /* 0x00000020e488723c */ /* 0x040ff00000081088 */
        /* <DEDUP_REMOVED lines=38> */
[----:B------:R-:W-:Y:S04]  /*608d0*/  LDS R228, [R3+0x18680] ;  /* 0x0186800003e47984 */ /* 0x000fe80000000800 */
[----:B------:R-:W-:Y:S02]  /*608e0*/  LDS R230, [R3+0x1a680] ;  /* 0x01a6800003e67984 */ /* 0x000fe40000000800 */
[C---:B------:R-:W-:Y:S02]  /*608f0*/  HMMA.1688.F32.TF32 R92, R232.reuse, R20, R84 ;  /* 0x00000014e85c723c */ /* 0x040fe40000081054 */
[----:B------:R-:W-:Y:S04]  /*60900*/  LDS R229, [R240+0x18680] ;  /* 0x01868000f0e57984 */ /* 0x000fe80000000800 */
[----:B------:R-:W1:Y:S02]  /*60910*/  LDS R231, [R240+0x1a680] ;  /* 0x01a68000f0e77984 */ /* 0x000e640000000800 */
[C---:B------:R-:W-:Y:S08]  /*60920*/  HMMA.1688.F32.TF32 R88, R232.reuse, R24, R80 ;  /* 0x00000018e858723c */ /* 0x040ff00000081050 */
[C---:B------:R-:W-:Y:S08]  /*60930*/  HMMA.1688.F32.TF32 R84, R232.reuse, R28, R12 ;  /* 0x0000001ce854723c */ /* 0x040ff0000008100c */
[C---:B------:R-:W-:Y:S08]  /*60940*/  HMMA.1688.F32.TF32 R80, R232.reuse, R32, R8 ;  /* 0x00000020e850723c */ /* 0x040ff00000081008 */
        /* <DEDUP_REMOVED lines=16> */
[----:B------:R-:W-:Y:S04]  /*60a50*/  STL.64 [R1+0x2f0], R8 ;  /* 0x0002f00801007387 */ /* 0x000fe80000100a00 */
[----:B------:R-:W-:Y:S01]  /*60a60*/  STL.64 [R1+0x2f8], R10 ;  /* 0x0002f80a01007387 */ /* 0x000fe20000100a00 */
[----:B----4-:R-:W-:-:S03]  /*60a70*/  MOV R247, R238 ;  /* 0x000000ee00f77202 */ /* 0x010fc60000000f00 */
[----:B------:R-:W-:Y:S01]  /*60a80*/  STL.64 [R1+0x3a0], R4 ;  /* 0x0003a00401007387 */ /* 0x000fe20000100a00 */
[----:B--2---:R-:W-:-:S03]  /*60a90*/  IMAD.MOV.U32 R246, RZ, RZ, R236 ;  /* 0x000000fffff67224 */ /* 0x004fc600078e00ec */
[----:B------:R2:W-:Y:S04]  /*60aa0*/  STL.64 [R1+0x3a8], R6 ;  /* 0x0003a80601007387 */ /* 0x0005e80000100a00 */
[----:B------:R-:W3:Y:S04]  /*60ab0*/  LDL.LU R245, [R1+0x11c4] ;  /* 0x0011c40001f57983 */ /* 0x000ee80000300800 */
[----:B------:R-:W4:Y:S04]  /*60ac0*/  LDL.LU R236, [R1+0x250c] ;  /* 0x00250c0001ec7983 */ /* 0x000f280000300800 */
[----:B------:R-:W3:Y:S01]  /*60ad0*/  LDL.LU R238, [R1+0x2508] ;  /* 0x0025080001ee7983 */ /* 0x000ee20000300800 */
[----:B--2---:R-:W-:-:S03]  /*60ae0*/  IMAD.MOV.U32 R6, RZ, RZ, R237 ;  /* 0x000000ffff067224 */ /* 0x004fc600078e00ed */
[----:B------:R-:W2:Y:S01]  /*60af0*/  LDL.LU R4, [R1+0x11d0] ;  /* 0x0011d00001047983 */ /* 0x000ea20000300800 */
[----:B------:R-:W-:-:S03]  /*60b00*/  IMAD.MOV.U32 R7, RZ, RZ, R239 ;  /* 0x000000ffff077224 */ /* 0x000fc600078e00ef */
[----:B------:R-:W2:Y:S04]  /*60b10*/  LDL.LU R5, [R1+0x11d4] ;  /* 0x0011d40001057983 */ /* 0x000ea80000300800 */
[----:B------:R-:W2:Y:S04]  /*60b20*/  LDL.LU R237, [R1+0x2504] ;  /* 0x0025040001ed7983 */ /* 0x000ea80000300800 */
[----:B------:R-:W2:Y:S01]  /*60b30*/  LDL.LU R239, [R1+0x2500] ;  /* 0x0025000001ef7983 */ /* 0x000ea20000300800 */
[----:B----4-:R-:W-:-:S03]  /*60b40*/  MOV R8, R236 ;  /* 0x000000ec00087202 */ /* 0x010fc60000000f00 */
[----:B------:R-:W4:Y:S01]  /*60b50*/  LDL.LU R236, [R1+0x24fc] ;  /* 0x0024fc0001ec7983 */ /* 0x000f220000300800 */
[----:B---3--:R-:W-:-:S03]  /*60b60*/  IMAD.MOV.U32 R9, RZ, RZ, R238 ;  /* 0x000000ffff097224 */ /* 0x008fc600078e00ee */
[----:B------:R-:W3:Y:S04]  /*60b70*/  LDL.LU R238, [R1+0x24f8] ;  /* 0x0024f80001ee7983 */ /* 0x000ee80000300800 */
[----:B------:R-:W3:Y:S04]  /*60b80*/  LDL.LU R10, [R1+0x11e8] ;  /* 0x0011e800010a7983 */ /* 0x000ee80000300800 */
[----:B------:R-:W3:Y:S01]  /*60b90*/  LDL.LU R11, [R1+0x11ec] ;  /* 0x0011ec00010b7983 */ /* 0x000ee20000300800 */
[----:B--2---:R-:W-:-:S03]  /*60ba0*/  IMAD.MOV.U32 R80, RZ, RZ, R237 ;  /* 0x000000ffff507224 */ /* 0x004fc600078e00ed */
[----:B------:R-:W2:Y:S01]  /*60bb0*/  LDL.LU R237, [R1+0x24f4] ;  /* 0x0024f40001ed7983 */ /* 0x000ea20000300800 */
[----:B------:R-:W-:-:S03]  /*60bc0*/  MOV R81, R239 ;  /* 0x000000ef00517202 */ /* 0x000fc60000000f00 */
[----:B------:R-:W2:Y:S01]  /*60bd0*/  LDL.LU R239, [R1+0x24f0] ;  /* 0x0024f00001ef7983 */ /* 0x000ea20000300800 */
[----:B----4-:R-:W-:-:S03]  /*60be0*/  IMAD.MOV.U32 R82, RZ, RZ, R236 ;  /* 0x000000ffff527224 */ /* 0x010fc600078e00ec */
[----:B------:R-:W4:Y:S01]  /*60bf0*/  LDL.LU R236, [R1+0x24ec] ;  /* 0x0024ec0001ec7983 */ /* 0x000f220000300800 */
[----:B---3--:R-:W-:-:S03]  /*60c00*/  IMAD.MOV.U32 R83, RZ, RZ, R238 ;  /* 0x000000ffff537224 */ /* 0x008fc600078e00ee */
[----:B------:R-:W3:Y:S04]  /*60c10*/  LDL.LU R238, [R1+0x24e8] ;  /* 0x0024e80001ee7983 */ /* 0x000ee80000300800 */
[----:B------:R-:W3:Y:S04]  /*60c20*/  LDL.LU R84, [R1+0x1210] ;  /* 0x0012100001547983 */ /* 0x000ee80000300800 */
[----:B------:R-:W3:Y:S04]  /*60c30*/  LDL.LU R85, [R1+0x1214] ;  /* 0x0012140001557983 */ /* 0x000ee80000300800 */
[----:B------:R-:W3:Y:S01]  /*60c40*/  LDL.LU R86, [R1+0x1218] ;  /* 0x0012180001567983 */ /* 0x000ee20000300800 */
[----:B--2---:R-:W-:Y:S01]  /*60c50*/  MOV R91, R237 ;  /* 0x000000ed005b7202 */ /* 0x004fe20000000f00 */
[----:B------:R-:W-:-:S02]  /*60c60*/  IMAD.MOV.U32 R90, RZ, RZ, R239 ;  /* 0x000000ffff5a7224 */ /* 0x000fc400078e00ef */
[----:B------:R-:W2:Y:S01]  /*60c70*/  LDL.LU R87, [R1+0x121c] ;  /* 0x00121c0001577983 */ /* 0x000ea20000300800 */
[----:B----4-:R-:W-:-:S03]  /*60c80*/  MOV R88, R236 ;  /* 0x000000ec00587202 */ /* 0x010fc60000000f00 */
[----:B------:R-:W4:Y:S01]  /*60c90*/  LDL.LU R236, [R1+0x24e4] ;  /* 0x0024e40001ec7983 */ /* 0x000f220000300800 */
[----:B---3--:R-:W-:-:S03]  /*60ca0*/  IMAD.MOV.U32 R89, RZ, RZ, R238 ;  /* 0x000000ffff597224 */ /* 0x008fc600078e00ee */
        /* <DEDUP_REMOVED lines=23> */
[----:B----4-:R-:W-:-:S03]  /*60e20*/  IMAD.MOV.U32 R103, RZ, RZ, R236 ;  /* 0x000000ffff677224 */ /* 0x010fc600078e00ec */
[----:B------:R-:W4:Y:S01]  /*60e30*/  LDL.LU R236, [R1+0x220] ;  /* 0x0002200001ec7983 */ /* 0x000f220000300800 */
[----:B---3--:R-:W-:Y:S02]  /*60e40*/  IMAD.MOV.U32 R101, RZ, RZ, R238 ;  /* 0x000000ffff657224 */ /* 0x008fe400078e00ee */
[----:B--2---:R-:W-:Y:S01]  /*60e50*/  IMAD.MOV.U32 R100, RZ, RZ, R239 ;  /* 0x000000ffff647224 */ /* 0x004fe200078e00ef */
        /* <DEDUP_REMOVED lines=40> */
[C---:B----4-:R-:W-:Y:S08]  /*610e0*/  HMMA.1688.F32.TF32 R236, R232.reuse, R52, R236 ;  /* 0x00000034e8ec723c */ /* 0x050ff000000810ec */
[C---:B--2---:R-:W-:Y:S11]  /*610f0*/  HMMA.1688.F32.TF32 R140, R232.reuse, R48, R140 ;  /* 0x00000030e88c723c */ /* 0x044ff6000008108c */
        /* <DEDUP_REMOVED lines=8> */
[----:B----4-:R-:W4:Y:S04]  /*61180*/  LDL.LU.64 R238, [R1+0x24c0] ;  /* 0x0024c00001ee7983 */ /* 0x010f280000300a00 */
[----:B------:R-:W4:Y:S01]  /*61190*/  LDL.LU.64 R236, [R1+0x24b8] ;  /* 0x0024b80001ec7983 */ /* 0x000f220000300a00 */
[C---:B---3--:R-:W-:Y:S08]  /*611a0*/  HMMA.1688.F32.TF32 R136, R232.reuse, R56, R136 ;  /* 0x00000038e888723c */ /* 0x048ff00000081088 */
        /* <DEDUP_REMOVED lines=20> */
[C---:B------:R-:W-:Y:S03]  /*612f0*/  HMMA.1688.F32.TF32 R112, R228.reuse, R28, R104 ;  /* 0x0000001ce470723c */ /* 0x040fe60000081068 */
[----:B------:R-:W-:Y:S04]  /*61300*/  LDS R233, [R240+0x18700] ;  /* 0x01870000f0e97984 */ /* 0x000fe80000000800 */
[----:B------:R-:W1:Y:S01]  /*61310*/  LDS R235, [R240+0x1a700] ;  /* 0x01a70000f0eb7984 */ /* 0x000e620000000800 */
[C---:B------:R-:W-:Y:S08]  /*61320*/  HMMA.1688.F32.TF32 R104, R228.reuse, R36, R96 ;  /* 0x00000024e468723c */ /* 0x040ff00000081060 */
[C---:B------:R-:W-:Y:S08]  /*61330*/  HMMA.1688.F32.TF32 R96, R228.reuse, R44, R88 ;  /* 0x0000002ce460723c */ /* 0x040ff00000081058 */
[C---:B------:R-:W-:Y:S08]  /*61340*/  HMMA.1688.F32.TF32 R88, R228.reuse, R52, R80 ;  /* 0x00000034e458723c */ /* 0x040ff00000081050 */
[C---:B------:R-:W-:Y:S08]  /*61350*/  HMMA.1688.F32.TF32 R80, R228.reuse, R60, R8 ;  /* 0x0000003ce450723c */ /* 0x040ff00000081008 */
[C---:B------:R-:W-:Y:S08]  /*61360*/  HMMA.1688.F32.TF32 R8, R228.reuse, R68, R244 ;  /* 0x00000044e408723c */ /* 0x040ff000000810f4 */
[C---:B----4-:R-:W-:Y:S01]  /*61370*/  HMMA.1688.F32.TF32 R116, R228.reuse, R16, R236 ;  /* 0x00000010e474723c */ /* 0x050fe200000810ec */
[----:B------:R-:W-:Y:S04]  /*61380*/  LDS R236, [R3+0x18780] ;  /* 0x0187800003ec7984 */ /* 0x000fe80000000800 */
[----:B------:R-:W-:Y:S04]  /*61390*/  LDS R238, [R3+0x1a780] ;  /* 0x01a7800003ee7984 */ /* 0x000fe80000000800 */
[----:B------:R-:W-:Y:S04]  /*613a0*/  LDS R237, [R240+0x18780] ;  /* 0x01878000f0ed7984 */ /* 0x000fe80000000800 */
[----:B------:R-:W3:Y:S10]  /*613b0*/  LDS R239, [R240+0x1a780] ;  /* 0x01a78000f0ef7984 */ /* 0x000ef40000000800 */
[----:B------:R-:W-:Y:S04]  /*613c0*/  STL.64 [R1+0x2a0], R116 ;  /* 0x0002a07401007387 */ /* 0x000fe80000100a00 */
[----:B------:R4:W-:Y:S02]  /*613d0*/  STL.64 [R1+0x2a8], R118 ;  /* 0x0002a87601007387 */ /* 0x0009e40000100a00 */
[C---:B----4-:R-:W-:Y:S08]  /*613e0*/  HMMA.1688.F32.TF32 R116, R228.reuse, R24, R108 ;  /* 0x00000018e474723c */ /* 0x050ff0000008106c */
[C---:B------:R-:W-:Y:S08]  /*613f0*/  HMMA.1688.F32.TF32 R108, R228.reuse, R32, R100 ;  /* 0x00000020e46c723c */ /* 0x040ff00000081064 */
[C---:B------:R-:W-:Y:S08]  /*61400*/  HMMA.1688.F32.TF32 R100, R228.reuse, R40, R92 ;  /* 0x00000028e464723c */ /* 0x040ff0000008105c */
        /* <DEDUP_REMOVED lines=28> */
[----:B----4-:R-:W4:Y:S04]  /*615d0*/  LDL.LU R12, [R1+0xa0] ;  /* 0x0000a000010c7983 */ /* 0x010f280000300800 */
[----:B------:R1:W-:Y:S04]  /*615e0*/  STL.64 [R1+0x800], R8 ;  /* 0x0008000801007387 */ /* 0x0003e80000100a00 */
[----:B------:R1:W-:Y:S04]  /*615f0*/  STL.64 [R1+0x808], R10 ;  /* 0x0008080a01007387 */ /* 0x0003e80000100a00 */
[----:B------:R1:W-:Y:S04]  /*61600*/  STL.64 [R1+0x7f0], R4 ;  /* 0x0007f00401007387 */ /* 0x0003e80000100a00 */
[----:B------:R2:W-:Y:S04]  /*61610*/  STL.64 [R1+0x7f8], R6 ;  /* 0x0007f80601007387 */ /* 0x0005e80000100a00 */
[----:B------:R-:W4:Y:S04]  /*61620*/  LDL.LU R13, [R1+0xa4] ;  /* 0x0000a400010d7983 */ /* 0x000f280000300800 */
[----:B-1----:R-:W4:Y:S04]  /*61630*/  LDL.LU R14, [R1+0xa8] ;  /* 0x0000a800010e7983 */ /* 0x002f280000300800 */
        /* <DEDUP_REMOVED lines=73> */
[----:B------:R-:W2:Y:S04]  /*61ad0*/  LDL.LU R244, [R1+0x70] ;  /* 0x0000700001f47983 */ /* 0x000ea80000300800 */
[----:B------:R-:W2:Y:S04]  /*61ae0*/  LDL.LU R245, [R1+0x74] ;  /* 0x0000740001f57983 */ /* 0x000ea80000300800 */
[----:B------:R-:W2:Y:S04]  /*61af0*/  LDL.LU R246, [R1+0x78] ;  /* 0x0000780001f67983 */ /* 0x000ea80000300800 */
[----:B------:R-:W2:Y:S01]  /*61b00*/  LDL.LU R247, [R1+0x7c] ;  /* 0x00007c0001f77983 */ /* 0x000ea20000300800 */
[----:B---3--:R-:W-:Y:S08]  /*61b10*/  HMMA.1688.F32.TF32 R116, R232, R32, R116 ;  /* 0x00000020e874723c */ /* 0x008ff00000081074 */
[----:B----4-:R-:W-:Y:S01]  /*61b20*/  HMMA.1688.F32.TF32 R228, R228, R76, R136 ;  /* 0x0000004ce4e4723c */ /* 0x010fe20000081088 */
[----:B------:R-:W3:Y:S04]  /*61b30*/  LDL.LU.64 R138, [R1+0x24b0] ;  /* 0x0024b000018a7983 */ /* 0x000ee80000300a00 */
[----:B------:R-:W3:Y:S03]  /*61b40*/  LDL.LU.64 R136, [R1+0x24a8] ;  /* 0x0024a80001887983 */ /* 0x000ee60000300a00 */
[C---:B------:R-:W-:Y:S08]  /*61b50*/  HMMA.1688.F32.TF32 R124, R232.reuse, R24, R124 ;  /* 0x00000018e87c723c */ /* 0x040ff0000008107c */
[C---:B------:R-:W-:Y:S07]  /*61b60*/  HMMA.1688.F32.TF32 R132, R232.reuse, R16, R132 ;  /* 0x00000010e884723c */ /* 0x040fee0000081084 */
[----:B------:R1:W-:Y:S04]  /*61b70*/  STL.64 [R1+0x7a0], R228 ;  /* 0x0007a0e401007387 */ /* 0x0003e80000100a00 */
[----:B------:R4:W-:Y:S04]  /*61b80*/  STL.64 [R1+0x7a8], R230 ;  /* 0x0007a8e601007387 */ /* 0x0009e80000100a00 */
[----:B-1----:R-:W2:Y:S01]  /*61b90*/  LDL.LU R228, [R1+0xb0] ;  /* 0x0000b00001e47983 */ /* 0x002ea20000300800 */
[C---:B------:R-:W-:Y:S03]  /*61ba0*/  HMMA.1688.F32.TF32 R128, R232.reuse, R20, R128 ;  /* 0x00000014e880723c */ /* 0x040fe60000081080 */
[----:B------:R-:W2:Y:S04]  /*61bb0*/  LDL.LU R229, [R1+0xb4] ;  /* 0x0000b40001e57983 */ /* 0x000ea80000300800 */
[----:B----4-:R-:W2:Y:S04]  /*61bc0*/  LDL.LU R230, [R1+0xb8] ;  /* 0x0000b80001e67983 */ /* 0x010ea80000300800 */
[----:B------:R-:W2:Y:S01]  /*61bd0*/  LDL.LU R231, [R1+0xbc] ;  /* 0x0000bc0001e77983 */ /* 0x000ea20000300800 */
[C---:B------:R-:W-:Y:S03]  /*61be0*/  HMMA.1688.F32.TF32 R120, R232.reuse, R28, R120 ;  /* 0x0000001ce878723c */ /* 0x040fe60000081078 */
[----:B------:R-:W-:Y:S05]  /*61bf0*/  STL.64 [R1+0x780], R132 ;  /* 0x0007808401007387 */ /* 0x000fea0000100a00 */
[C---:B------:R-:W-:Y:S01]  /*61c00*/  HMMA.1688.F32.TF32 R248, R232.reuse, R36, R248 ;  /* 0x00000024e8f8723c */ /* 0x040fe200000810f8 */
        /* <DEDUP_REMOVED lines=19> */
[----:B------:R1:W-:Y:S04]  /*61d40*/  STL.64 [R1+0x730], R248 ;  /* 0x000730f801007387 */ /* 0x0003e80000100a00 */
[----:B------:R1:W-:Y:S04]  /*61d50*/  STL.64 [R1+0x738], R250 ;  /* 0x000738fa01007387 */ /* 0x0003e80000100a00 */
[----:B-1----:R-:W3:Y:S04]  /*61d60*/  LDL.LU R248, [R1+0x60] ;  /* 0x0000600001f87983 */ /* 0x002ee80000300800 */
[----:B------:R-:W3:Y:S04]  /*61d70*/  LDL.LU R249, [R1+0x64] ;  /* 0x0000640001f97983 */ /* 0x000ee80000300800 */
[----:B------:R-:W3:Y:S01]  /*61d80*/  LDL.LU R250, [R1+0x68] ;  /* 0x0000680001fa7983 */ /* 0x000ee20000300800 */
[C---:B------:R-:W-:Y:S08]  /*61d90*/  HMMA.1688.F32.TF32 R112, R232.reuse, R40, R112 ;  /* 0x00000028e870723c */ /* 0x040ff00000081070 */
[C---:B------:R-:W-:Y:S08]  /*61da0*/  HMMA.1688.F32.TF32 R108, R232.reuse, R44, R108 ;  /* 0x0000002ce86c723c */ /* 0x040ff0000008106c */
[C---:B------:R-:W-:Y:S08]  /*61db0*/  HMMA.1688.F32.TF32 R104, R232.reuse, R48, R104 ;  /* 0x00000030e868723c */ /* 0x040ff00000081068 */
[C---:B------:R-:W-:Y:S01]  /*61dc0*/  HMMA.1688.F32.TF32 R100, R232.reuse, R52, R100 ;  /* 0x00000034e864723c */ /* 0x040fe20000081064 */
[----:B------:R-:W-:Y:S07]  /*61dd0*/  STL.64 [R1+0x720], R112 ;  /* 0x0007207001007387 */ /* 0x000fee0000100a00 */
[C---:B------:R-:W-:Y:S01]  /*61de0*/  HMMA.1688.F32.TF32 R96, R232.reuse, R56, R96 ;  /* 0x00000038e860723c */ /* 0x040fe20000081060 */
[----:B------:R1:W-:Y:S07]  /*61df0*/  STL.64 [R1+0x728], R114 ;  /* 0x0007287201007387 */ /* 0x0003ee0000100a00 */
[C---:B------:R-:W-:Y:S01]  /*61e00*/  HMMA.1688.F32.TF32 R92, R232.reuse, R60, R92 ;  /* 0x0000003ce85c723c */ /* 0x040fe2000008105c */
[----:B-1----:R-:W4:Y:S07]  /*61e10*/  LDL.LU.64 R114, [R1+0x2450] ;  /* 0x0024500001727983 */ /* 0x002f2e0000300a00 */
[C---:B------:R-:W-:Y:S01]  /*61e20*/  HMMA.1688.F32.TF32 R88, R232.reuse, R64, R88 ;  /* 0x00000040e858723c */ /* 0x040fe20000081058 */
[----:B------:R-:W4:Y:S04]  /*61e30*/  LDL.LU.64 R112, [R1+0x2448] ;  /* 0x0024480001707983 */ /* 0x000f280000300a00 */
[----:B------:R-:W-:Y:S03]  /*61e40*/  STL.64 [R1+0x710], R108 ;  /* 0x0007106c01007387 */ /* 0x000fe60000100a00 */
[C---:B------:R-:W-:Y:S01]  /*61e50*/  HMMA.1688.F32.TF32 R84, R232.reuse, R68, R84 ;  /* 0x00000044e854723c */ /* 0x040fe20000081054 */
[----:B------:R1:W-:Y:S07]  /*61e60*/  STL.64 [R1+0x718], R110 ;  /* 0x0007186e01007387 */ /* 0x0003ee0000100a00 */
[----:B------:R-:W-:Y:S01]  /*61e70*/  HMMA.1688.F32.TF32 R80, R232, R72, R80 ;  /* 0x00000048e850723c */ /* 0x000fe20000081050 */
[----:B-1----:R-:W4:Y:S04]  /*61e80*/  LDL.LU.64 R110, [R1+0x2440] ;  /* 0x00244000016e7983 */ /* 0x002f280000300a00 */
[----:B------:R-:W4:Y:S04]  /*61e90*/  LDL.LU.64 R108, [R1+0x2438] ;  /* 0x00243800016c7983 */ /* 0x000f280000300a00 */
[----:B------:R-:W-:Y:S04]  /*61ea0*/  STL.64 [R1+0x700], R104 ;  /* 0x0007006801007387 */ /* 0x000fe80000100a00 */
[----:B------:R1:W-:Y:S01]  /*61eb0*/  STL.64 [R1+0x708], R106 ;  /* 0x0007086a01007387 */ /* 0x0003e20000100a00 */
[C---:B------:R-:W-:Y:S03]  /*61ec0*/  HMMA.1688.F32.TF32 R8, R236.reuse, R20, R8 ;  /* 0x00000014ec08723c */ /* 0x040fe60000081008 */
[----:B-1----:R-:W4:Y:S04]  /*61ed0*/  LDL.LU.64 R106, [R1+0x2430] ;  /* 0x00243000016a7983 */ /* 0x002f280000300a00 */
[----:B------:R-:W4:Y:S04]  /*61ee0*/  LDL.LU.64 R104, [R1+0x2428] ;  /* 0x0024280001687983 */ /* 0x000f280000300a00 */
[----:B------:R-:W-:Y:S01]  /*61ef0*/  STL.64 [R1+0x6f0], R100 ;  /* 0x0006f06401007387 */ /* 0x000fe20000100a00 */
[----:B------:R-:W-:Y:S03]  /*61f00*/  HMMA.1688.F32.TF32 R12, R236, R16, R12 ;  /* 0x00000010ec0c723c */ /* 0x000fe6000008100c */
[----:B------:R1:W-:Y:S04]  /*61f10*/  STL.64 [R1+0x6f8], R102 ;  /* 0x0006f86601007387 */ /* 0x0003e80000100a00 */
[----:B-1----:R-:W4:Y:S04]  /*61f20*/  LDL.LU.64 R102, [R1+0x2420] ;  /* 0x0024200001667983 */ /* 0x002f280000300a00 */
[----:B------:R-:W4:Y:S04]  /*61f30*/  LDL.LU.64 R100, [R1+0x2418] ;  /* 0x0024180001647983 */ /* 0x000f280000300a00 */
[----:B------:R-:W-:Y:S04]  /*61f40*/  STL.64 [R1+0x6e0], R96 ;  /* 0x0006e06001007387 */ /* 0x000fe80000100a00 */
[----:B------:R1:W-:Y:S04]  /*61f50*/  STL.64 [R1+0x6e8], R98 ;  /* 0x0006e86201007387 */ /* 0x0003e80000100a00 */
[----:B-1----:R-:W4:Y:S04]  /*61f60*/  LDL.LU.64 R98, [R1+0x2410] ;  /* 0x0024100001627983 */ /* 0x002f280000300a00 */
[----:B------:R-:W4:Y:S01]  /*61f70*/  LDL.LU.64 R96, [R1+0x2408] ;  /* 0x0024080001607983 */ /* 0x000f220000300a00 */
[----:B--2---:R-:W-:Y:S03]  /*61f80*/  HMMA.1688.F32.TF32 R228, R232, R76, R228 ;  /* 0x0000004ce8e4723c */ /* 0x004fe600000810e4 */
        /* <DEDUP_REMOVED lines=10> */
[----:B------:R-:W-:-:S03]  /*62030*/  IMAD.MOV.U32 R251, RZ, RZ, R252 ;  /* 0x000000fffffb7224 */ /* 0x000fc600078e00fc */
[----:B-1----:R-:W2:Y:S04]  /*62040*/  LDL.LU.64 R86, [R1+0x23e0] ;  /* 0x0023e00001567983 */ /* 0x002ea80000300a00 */
[----:B------:R-:W2:Y:S04]  /*62050*/  LDL.LU.64 R84, [R1+0x23d8] ;  /* 0x0023d80001547983 */ /* 0x000ea80000300a00 */
[----:B------:R-:W-:Y:S04]  /*62060*/  STL.64 [R1+0x580], R80 ;  /* 0x0005805001007387 */ /* 0x000fe80000100a00 */
[----:B------:R1:W-:Y:S01]  /*62070*/  STL.64 [R1+0x588], R82 ;  /* 0x0005885201007387 */ /* 0x0003e20000100a00 */
[----:B------:R-:W-:-:S03]  /*62080*/  MOV R252, R11 ;  /* 0x0000000b00fc7202 */ /* 0x000fc60000000f00 */
[----:B-1----:R-:W2:Y:S04]  /*62090*/  LDL.LU.64 R82, [R1+0x23d0] ;  /* 0x0023d00001527983 */ /* 0x002ea80000300a00 */
[----:B------:R-:W2:Y:S04]  /*620a0*/  LDL.LU.64 R80, [R1+0x23c8] ;  /* 0x0023c80001507983 */ /* 0x000ea80000300a00 */
[----:B------:R-:W-:Y:S04]  /*620b0*/  STL.64 [R1+0x550], R228 ;  /* 0x000550e401007387 */ /* 0x000fe80000100a00 */
[----:B------:R-:W-:Y:S04]  /*620c0*/  STL.64 [R1+0x558], R230 ;  /* 0x000558e601007387 */ /* 0x000fe80000100a00 */
[----:B------:R-:W-:Y:S04]  /*620d0*/  STL.64 [R1+0x510], R8 ;  /* 0x0005100801007387 */ /* 0x000fe80000100a00 */
[----:B------:R1:W-:Y:S04]  /*620e0*/  STL.64 [R1+0x520], R12 ;  /* 0x0005200c01007387 */ /* 0x0003e80000100a00 */
[----:B------:R-:W-:Y:S04]  /*620f0*/  STL.64 [R1+0x528], R14 ;  /* 0x0005280e01007387 */ /* 0x000fe80000100a00 */
[----:B------:R1:W-:Y:S04]  /*62100*/  STL [R1+0x518], R10 ;  /* 0x0005180a01007387 */ /* 0x0003e80000100800 */
[----:B-1----:R-:W2:Y:S04]  /*62110*/  LDL.LU R12, [R1+0x50] ;  /* 0x00005000010c7983 */ /* 0x002ea80000300800 */
[----:B------:R-:W2:Y:S01]  /*62120*/  LDL.LU R13, [R1+0x54] ;  /* 0x00005400010d7983 */ /* 0x000ea20000300800 */
[C---:B------:R-:W-:Y:S03]  /*62130*/  HMMA.1688.F32.TF32 R8, R236.reuse, R24, R4 ;  /* 0x00000018ec08723c */ /* 0x040fe60000081004 */
[----:B------:R-:W2:Y:S04]  /*62140*/  LDL.LU R14, [R1+0x58] ;  /* 0x00005800010e7983 */ /* 0x000ea80000300800 */
[----:B------:R-:W2:Y:S01]  /*62150*/  LDL.LU R15, [R1+0x5c] ;  /* 0x00005c00010f7983 */ /* 0x000ea20000300800 */
[C---:B------:R-:W-:Y:S03]  /*62160*/  HMMA.1688.F32.TF32 R4, R236.reuse, R28, R244 ;  /* 0x0000001cec04723c */ /* 0x040fe600000810f4 */
[----:B------:R1:W-:Y:S05]  /*62170*/  STL [R1+0x22c4], R252 ;  /* 0x0022c4fc01007387 */ /* 0x0003ea0000100800 */
[----:B---3--:R-:W-:Y:S11]  /*62180*/  HMMA.1688.F32.TF32 R228, R236, R32, R248 ;  /* 0x00000020ece4723c */ /* 0x008ff600000810f8 */
[----:B------:R-:W-:Y:S04]  /*62190*/  @!UPT UIADD3 URZ, URZ, URZ, URZ ;  /* 0x0000003f3f3ff290 */ /* 0x000fe8000fffe03f */
[----:B------:R-:W-:Y:S04]  /*621a0*/  STL.64 [R1+0x4f0], R4 ;  /* 0x0004f00401007387 */ /* 0x000fe80000100a00 */
[----:B------:R3:W-:Y:S04]  /*621b0*/  STL.64 [R1+0x500], R8 ;  /* 0x0005000801007387 */ /* 0x0007e80000100a00 */
[----:B------:R3:W-:Y:S04]  /*621c0*/  STL.64 [R1+0x508], R10 ;  /* 0x0005080a01007387 */ /* 0x0007e80000100a00 */
[----:B------:R3:W-:Y:S01]  /*621d0*/  STL [R1+0x4f8], R6 ;  /* 0x0004f80601007387 */ /* 0x0007e20000100800 */
[----:B-1----:R-:W-:-:S03]  /*621e0*/  IMAD.MOV.U32 R252, RZ, RZ, R7 ;  /* 0x000000fffffc7224 */ /* 0x002fc600078e0007 */
[----:B---3--:R-:W3:Y:S04]  /*621f0*/  LDL.LU R8, [R1+0x40] ;  /* 0x0000400001087983 */ /* 0x008ee80000300800 */
        /* <DEDUP_REMOVED lines=8> */
[----:B------:R-:W4:Y:S04]  /*62280*/  LDL.LU R244, [R1+0x20] ;  /* 0x0000200001f47983 */ /* 0x000f280000300800 */
[----:B------:R-:W-:Y:S04]  /*62290*/  STL.64 [R1+0x4e0], R228 ;  /* 0x0004e0e401007387 */ /* 0x000fe80000100a00 */
[----:B------:R-:W-:Y:S04]  /*622a0*/  STL.64 [R1+0x4e8], R230 ;  /* 0x0004e8e601007387 */ /* 0x000fe80000100a00 */
        /* <DEDUP_REMOVED lines=9> */
[----:B------:R-:W-:Y:S01]  /*62340*/  IMAD.MOV.U32 R234, RZ, RZ, R2 ;  /* 0x000000ffffea7224 */ /* 0x000fe200078e0002 */
[----:B------:R-:W-:Y:S01]  /*62350*/  LDS R228, [R3+0x1c000] ;  /* 0x01c0000003e47984 */ /* 0x000fe20000000800 */
[----:B------:R-:W-:-:S03]  /*62360*/  IMAD.MOV.U32 R235, RZ, RZ, R0 ;  /* 0x000000ffffeb7224 */ /* 0x000fc600078e0000 */
[----:B------:R-:W-:Y:S04]  /*62370*/  LDS R230, [R3+0x1e000] ;  /* 0x01e0000003e67984 */ /* 0x000fe80000000800 */
[----:B------:R-:W-:Y:S04]  /*62380*/  LDS R229, [R240+0x1c000] ;  /* 0x01c00000f0e57984 */ /* 0x000fe80000000800 */
[----:B------:R-:W1:Y:S01]  /*62390*/  LDS R231, [R240+0x1e000] ;  /* 0x01e00000f0e77984 */ /* 0x000e620000000800 */
[C---:B--2---:R-:W-:Y:S11]  /*623a0*/  HMMA.1688.F32.TF32 R12, R236.reuse, R36, R12 ;  /* 0x00000024ec0c723c */ /* 0x044ff6000008100c */
[----:B------:R-:W-:Y:S11]  /*623b0*/  @!UPT UIADD3 URZ, URZ, URZ, URZ ;  /* 0x0000003f3f3ff290 */ /* 0x000ff6000fffe03f */
[----:B------:R-:W-:Y:S02]  /*623c0*/  @!UPT UIADD3 URZ, URZ, URZ, URZ ;  /* 0x0000003f3f3ff290 */ /* 0x000fe4000fffe03f */
[----:B------:R-:W-:Y:S01]  /*623d0*/  MOV R243, R15 ;  /* 0x0000000f00f37202 */ /* 0x000fe20000000f00 */
[----:B------:R-:W-:Y:S01]  /*623e0*/  IMAD.MOV.U32 R242, RZ, RZ, R14 ;  /* 0x000000fffff27224 */ /* 0x000fe200078e000e */
[----:B------:R-:W-:Y:S01]  /*623f0*/  MOV R0, R12 ;  /* 0x0000000c00007202 */ /* 0x000fe20000000f00 */
[----:B------:R-:W-:Y:S01]  /*62400*/  IMAD.MOV.U32 R2, RZ, RZ, R13 ;  /* 0x000000ffff027224 */ /* 0x000fe200078e000d */
[----:B------:R-:W2:Y:S04]  /*62410*/  LDL.LU.64 R14, [R1+0x23c0] ;  /* 0x0023c000010e7983 */ /* 0x000ea80000300a00 */
[----:B------:R-:W2:Y:S01]  /*62420*/  LDL.LU.64 R12, [R1+0x23b8] ;  /* 0x0023b800010c7983 */ /* 0x000ea20000300a00 */
[C---:B---3--:R-:W-:Y:S08]  /*62430*/  HMMA.1688.F32.TF32 R8, R236.reuse, R40, R8 ;  /* 0x00000028ec08723c */ /* 0x048ff00000081008 */
[C---:B----4-:R-:W-:Y:S01]  /*62440*/  HMMA.1688.F32.TF32 R4, R236.reuse, R44, R4 ;  /* 0x0000002cec04723c */ /* 0x050fe20000081004 */
[----:B------:R-:W-:Y:S04]  /*62450*/  STL [R1+0x22d8], R243 ;  /* 0x0022d8f301007387 */ /* 0x000fe80000100800 */
[----:B------:R3:W-:Y:S11]  /*62460*/  STL [R1+0x22d4], R242 ;  /* 0x0022d4f201007387 */ /* 0x0007f60000100800 */
[----:B-1----:R-:W-:Y:S01]  /*62470*/  IMAD.MOV.U32 R252, RZ, RZ, R11 ;  /* 0x000000fffffc7224 */ /* 0x002fe200078e000b */
[----:B------:R1:W-:Y:S04]  /*62480*/  STL [R1+0x22d0], R2 ;  /* 0x0022d00201007387 */ /* 0x0003e80000100800 */
[----:B------:R4:W-:Y:S01]  /*62490*/  STL [R1+0x22cc], R0 ;  /* 0x0022cc0001007387 */ /* 0x0009e20000100800 */
[C---:B------:R-:W-:Y:S03]  /*624a0*/  HMMA.1688.F32.TF32 R244, R236.reuse, R48, R244 ;  /* 0x00000030ecf4723c */ /* 0x040fe600000810f4 */
[----:B------:R-:W-:Y:S05]  /*624b0*/  STL.64 [R1+0x4c0], R8 ;  /* 0x0004c00801007387 */ /* 0x000fea0000100a00 */
[----:B------:R-:W-:Y:S01]  /*624c0*/  HMMA.1688.F32.TF32 R248, R236, R52, R248 ;  /* 0x00000034ecf8723c */ /* 0x000fe200000810f8 */
[----:B------:R4:W-:Y:S01]  /*624d0*/  STL [R1+0x4c8], R10 ;  /* 0x0004c80a01007387 */ /* 0x0009e20000100800 */
[----:B---3--:R-:W-:Y:S01]  /*624e0*/  MOV R242, R5 ;  /* 0x0000000500f27202 */ /* 0x008fe20000000f00 */
[----:B-1----:R-:W-:-:S02]  /*624f0*/  IMAD.MOV.U32 R2, RZ, RZ, R6 ;  /* 0x000000ffff027224 */ /* 0x002fc400078e0006 */
[----:B----4-:R-:W-:Y:S02]  /*62500*/  IMAD.MOV.U32 R0, RZ, RZ, R7 ;  /* 0x000000ffff007224 */ /* 0x010fe400078e0007 */
[----:B------:R-:W-:Y:S01]  /*62510*/  IMAD.MOV.U32 R243, RZ, RZ, R4 ;  /* 0x000000fffff37224 */ /* 0x000fe200078e0004 */
[----:B------:R-:W3:Y:S04]  /*62520*/  LDL.LU.64 R10, [R1+0x23b0] ;  /* 0x0023b000010a7983 */ /* 0x000ee80000300a00 */
[----:B------:R-:W3:Y:S04]  /*62530*/  LDL.LU.64 R8, [R1+0x23a8] ;  /* 0x0023a80001087983 */ /* 0x000ee80000300a00 */
[----:B------:R-:W-:Y:S01]  /*62540*/  STL [R1+0x22dc], R252 ;  /* 0x0022dcfc01007387 */ /* 0x000fe20000100800 */
[----:B------:R-:W-:-:S03]  /*62550*/  IMAD.MOV.U32 R41, RZ, RZ, R246 ;  /* 0x000000ffff297224 */ /* 0x000fc600078e00f6 */
[----:B------:R-:W4:Y:S01]  /*62560*/  LDL.LU.64 R6, [R1+0x23a0] ;  /* 0x0023a00001067983 */ /* 0x000f220000300a00 */
[----:B------:R-:W-:-:S03]  /*62570*/  MOV R40, R247 ;  /* 0x000000f700287202 */ /* 0x000fc60000000f00 */
[----:B------:R-:W4:Y:S01]  /*62580*/  LDL.LU.64 R4, [R1+0x2398] ;  /* 0x0023980001047983 */ /* 0x000f220000300a00 */
[----:B------:R-:W-:Y:S01]  /*62590*/  MOV R241, R244 ;  /* 0x000000f400f17202 */ /* 0x000fe20000000f00 */
[----:B------:R-:W-:Y:S02]  /*625a0*/  IMAD.MOV.U32 R44, RZ, RZ, R245 ;  /* 0x000000ffff2c7224 */ /* 0x000fe400078e00f5 */
[----:B------:R1:W-:Y:S01]  /*625b0*/  STL [R1+0x22e4], R242 ;  /* 0x0022e4f201007387 */ /* 0x0003e20000100800 */
[----:B------:R-:W-:Y:S01]  /*625c0*/  MOV R52, R250 ;  /* 0x000000fa00347202 */ /* 0x000fe20000000f00 */
[----:B------:R-:W-:Y:S02]  /*625d0*/  IMAD.MOV.U32 R45, RZ, RZ, R251 ;  /* 0x000000ffff2d7224 */ /* 0x000fe400078e00fb */
[----:B------:R1:W-:Y:S01]  /*625e0*/  STL [R1+0x22e0], R2 ;  /* 0x0022e00201007387 */ /* 0x0003e20000100800 */
[----:B------:R-:W-:-:S03]  /*625f0*/  IMAD.MOV.U32 R48, RZ, RZ, R248 ;  /* 0x000000ffff307224 */ /* 0x000fc600078e00f8 */
[----:B------:R-:W2:Y:S01]  /*62600*/  LDL.LU.64 R246, [R1+0x2390] ;  /* 0x0023900001f67983 */ /* 0x000ea20000300a00 */
[----:B------:R-:W-:-:S03]  /*62610*/  IMAD.MOV.U32 R49, RZ, RZ, R249 ;  /* 0x000000ffff317224 */ /* 0x000fc600078e00f9 */
[----:B------:R-:W2:Y:S04]  /*62620*/  LDL.LU.64 R244, [R1+0x2388] ;  /* 0x0023880001f47983 */ /* 0x000ea80000300a00 */
[----:B------:R-:W2:Y:S04]  /*62630*/  LDL.LU.64 R250, [R1+0x2380] ;  /* 0x0023800001fa7983 */ /* 0x000ea80000300a00 */
[----:B------:R-:W2:Y:S01]  /*62640*/  LDL.LU.64 R248, [R1+0x2378] ;  /* 0x0023780001f87983 */ /* 0x000ea20000300a00 */
[C---:B------:R-:W-:Y:S11]  /*62650*/  HMMA.1688.F32.TF32 R232, R236.reuse, R56, R232 ;  /* 0x00000038ece8723c */ /* 0x040ff600000810e8 */
[----:B------:R-:W-:Y:S11]  /*62660*/  @!UPT UIADD3 URZ, URZ, URZ, URZ ;  /* 0x0000003f3f3ff290 */ /* 0x000ff6000fffe03f */
[----:B------:R-:W-:Y:S02]  /*62670*/  @!UPT UIADD3 URZ, URZ, URZ, URZ ;  /* 0x0000003f3f3ff290 */ /* 0x000fe4000fffe03f */
[----:B------:R-:W-:Y:S01]  /*62680*/  IMAD.MOV.U32 R21, RZ, RZ, R232 ;  /* 0x000000ffff157224 */ /* 0x000fe200078e00e8 */
[----:B------:R-:W-:Y:S01]  /*62690*/  MOV R20, R233 ;  /* 0x000000e900147202 */ /* 0x000fe20000000f00 */
[----:B------:R-:W-:Y:S02]  /*626a0*/  IMAD.MOV.U32 R17, RZ, RZ, R234 ;  /* 0x000000ffff117224 */ /* 0x000fe400078e00ea */
[----:B------:R-:W-:Y:S01]  /*626b0*/  IMAD.MOV.U32 R16, RZ, RZ, R235 ;  /* 0x000000ffff107224 */ /* 0x000fe200078e00eb */
[C---:B----4-:R-:W-:Y:S08]  /*626c0*/  HMMA.1688.F32.TF32 R4, R236.reuse, R68, R4 ;  /* 0x00000044ec04723c */ /* 0x050ff00000081004 */
[----:B--2---:R-:W-:Y:S11]  /*626d0*/  HMMA.1688.F32.TF32 R232, R236, R60, R248 ;  /* 0x0000003cece8723c */ /* 0x004ff600000810f8 */
[----:B------:R-:W-:Y:S05]  /*626e0*/  @!UPT UIADD3 URZ, URZ, URZ, URZ ;  /* 0x0000003f3f3ff290 */ /* 0x000fea000fffe03f */
[----:B------:R-:W-:Y:S01]  /*626f0*/  IMAD.MOV.U32 R69, RZ, RZ, R4 ;  /* 0x000000ffff457224 */ /* 0x000fe200078e0004 */
[----:B------:R-:W-:-:S07]  /*62700*/  MOV R68, R5 ;  /* 0x0000000500447202 */ /* 0x000fce0000000f00 */
[----:B-1----:R-:W-:Y:S01]  /*62710*/  MOV R242, R232 ;  /* 0x000000e800f27202 */ /* 0x002fe20000000f00 */
[----:B------:R-:W-:Y:S01]  /*62720*/  IMAD.MOV.U32 R2, RZ, RZ, R233 ;  /* 0x000000ffff027224 */ /* 0x000fe200078e00e9 */
[----:B------:R-:W-:Y:S01]  /*62730*/  MOV R61, R235 ;  /* 0x000000eb003d7202 */ /* 0x000fe20000000f00 */
[----:B------:R-:W-:Y:S02]  /*62740*/  IMAD.MOV.U32 R252, RZ, RZ, R234 ;  /* 0x000000fffffc7224 */ /* 0x000fe400078e00ea */
[----:B------:R-:W-:Y:S07]  /*62750*/  HMMA.1688.F32.TF32 R232, R236, R64, R244 ;  /* 0x00000040ece8723c */ /* 0x000fee00000810f4 */
[----:B------:R-:W-:-:S02]  /*62760*/  IMAD.MOV.U32 R65, RZ, RZ, R6 ;  /* 0x000000ffff417224 */ /* 0x000fc400078e0006 */
[----:B------:R-:W-:Y:S02]  /*62770*/  IMAD.MOV.U32 R64, RZ, RZ, R7 ;  /* 0x000000ffff407224 */ /* 0x000fe400078e0007 */
[C---:B---3--:R-:W-:Y:S11]  /*62780*/  HMMA.1688.F32.TF32 R4, R236.reuse, R72, R8 ;  /* 0x00000048ec04723c */ /* 0x048ff60000081008 */
[----:B------:R-:W-:Y:S11]  /*62790*/  @!UPT UIADD3 URZ, URZ, URZ, URZ ;  /* 0x0000003f3f3ff290 */ /* 0x000ff6000fffe03f */
[----:B------:R-:W-:Y:S02]  /*627a0*/  @!UPT UIADD3 URZ, URZ, URZ, URZ ;  /* 0x0000003f3f3ff290 */ /* 0x000fe4000fffe03f */
[----:B------:R-:W-:Y:S01]  /*627b0*/  MOV R37, R4 ;  /* 0x0000000400257202 */ /* 0x000fe20000000f00 */
[----:B------:R-:W-:Y:S01]  /*627c0*/  IMAD.MOV.U32 R36, RZ, RZ, R5 ;  /* 0x000000ffff247224 */ /* 0x000fe200078e0005 */
[----:B------:R-:W-:Y:S01]  /*627d0*/  MOV R32, R7 ;  /* 0x0000000700207202 */ /* 0x000fe20000000f00 */
[----:B------:R-:W-:Y:S02]  /*627e0*/  IMAD.MOV.U32 R33, RZ, RZ, R6 ;  /* 0x000000ffff217224 */ /* 0x000fe400078e0006 */
[----:B------:R-:W-:Y:S08]  /*627f0*/  HMMA.1688.F32.TF32 R4, R236, R76, R12 ;  /* 0x0000004cec04723c */ /* 0x000ff0000008100c */
[C---:B------:R-:W-:Y:S08]  /*62800*/  HMMA.1688.F32.TF32 R12, R228.reuse, R18, R80 ;  /* 0x00000012e40c723c */ /* 0x040ff00000081050 */
        /* <DEDUP_REMOVED lines=29> */
[----:B--2---:R-:W-:Y:S01]  /*629e0*/  HMMA.1688.F32.TF32 R80, R228, R62, R124 ;  /* 0x0000003ee450723c */ /* 0x004fe2000008107c */
[----:B------:R1:W-:Y:S01]  /*629f0*/  STL.64 [R1+0x1248], R14 ;  /* 0x0012480e01007387 */ /* 0x0003e20000100a00 */
        /* <DEDUP_REMOVED lines=8> */
[----:B------:R-:W1:Y:S04]  /*62a80*/  LDS R7, [R240+0x1e080] ;  /* 0x01e08000f0077984 */ /* 0x000e680000000800 */
        /* <DEDUP_REMOVED lines=9> */
[----:B------:R-:W-:Y:S01]  /*62b20*/  STL.64 [R1+0x1300], R8 ;  /* 0x0013000801007387 */ /* 0x000fe20000100a00 */
[C---:B-1----:R-:W-:Y:S03]  /*62b30*/  HMMA.1688.F32.TF32 R84, R4.reuse, R18, R144 ;  /* 0x000000120454723c */ /* 0x042fe60000081090 */
[----:B------:R-:W-:Y:S04]  /*62b40*/  STL.64 [R1+0x1308], R10 ;  /* 0x0013080a01007387 */ /* 0x000fe80000100a00 */
[----:B------:R-:W-:Y:S04]  /*62b50*/  STL.64 [R1+0x12f0], R80 ;  /* 0x0012f05001007387 */ /* 0x000fe80000100a00 */
[----:B------:R1:W-:Y:S01]  /*62b60*/  STL.64 [R1+0x12f8], R82 ;  /* 0x0012f85201007387 */ /* 0x0003e20000100a00 */
[----:B------:R-:W-:Y:S01]  /*62b70*/  IMAD.MOV.U32 R236, RZ, RZ, R226 ;  /* 0x000000ffffec7224 */ /* 0x000fe200078e00e2 */
[----:B------:R-:W-:Y:S01]  /*62b80*/  MOV R237, R220 ;  /* 0x000000dc00ed7202 */ /* 0x000fe20000000f00 */
[----:B------:R-:W-:Y:S01]  /*62b90*/  IMAD.MOV.U32 R238, RZ, RZ, R224 ;  /* 0x000000ffffee7224 */ /* 0x000fe200078e00e0 */
[----:B------:R-:W-:Y:S01]  /*62ba0*/  MOV R249, R218 ;  /* 0x000000da00f97202 */ /* 0x000fe20000000f00 */
[----:B------:R-:W-:Y:S04]  /*62bb0*/  STL.64 [R1+0x12e0], R12 ;  /* 0x0012e00c01007387 */ /* 0x000fe80000100a00 */
[----:B------:R2:W-:Y:S01]  /*62bc0*/  STL.64 [R1+0x12e8], R14 ;  /* 0x0012e80e01007387 */ /* 0x0005e20000100a00 */
[----:B-1----:R-:W-:Y:S01]  /*62bd0*/  HMMA.1688.F32.TF32 R80, R4, R22, R148 ;  /* 0x000000160450723c */ /* 0x002fe20000081094 */
[----:B------:R-:W-:-:S02]  /*62be0*/  IMAD.MOV.U32 R239, RZ, RZ, R225 ;  /* 0x000000ffffef7224 */ /* 0x000fc400078e00e1 */
[----:B------:R-:W-:Y:S02]  /*62bf0*/  IMAD.MOV.U32 R248, RZ, RZ, R217 ;  /* 0x000000fffff87224 */ /* 0x000fe400078e00d9 */
[----:B------:R-:W-:Y:S01]  /*62c00*/  IMAD.MOV.U32 R250, RZ, RZ, R212 ;  /* 0x000000fffffa7224 */ /* 0x000fe200078e00d4 */
[----:B------:R-:W-:Y:S01]  /*62c10*/  MOV R244, R214 ;  /* 0x000000d600f47202 */ /* 0x000fe20000000f00 */
[----:B------:R-:W-:Y:S02]  /*62c20*/  IMAD.MOV.U32 R251, RZ, RZ, R213 ;  /* 0x000000fffffb7224 */ /* 0x000fe400078e00d5 */
[----:B------:R-:W-:Y:S01]  /*62c30*/  IMAD.MOV.U32 R245, RZ, RZ, R208 ;  /* 0x000000fffff57224 */ /* 0x000fe200078e00d0 */
[C---:B--2---:R-:W-:Y:S01]  /*62c40*/  HMMA.1688.F32.TF32 R12, R4.reuse, R26, R152 ;  /* 0x0000001a040c723c */ /* 0x044fe20000081098 */
[----:B------:R-:W-:Y:S04]  /*62c50*/  STL.64 [R1+0x2c0], R84 ;  /* 0x0002c05401007387 */ /* 0x000fe80000100a00 */
[----:B------:R1:W-:Y:S01]  /*62c60*/  STL.64 [R1+0x2c8], R86 ;  /* 0x0002c85601007387 */ /* 0x0003e20000100a00 */
[----:B------:R-:W-:Y:S01]  /*62c70*/  IMAD.MOV.U32 R246, RZ, RZ, R209 ;  /* 0x000000fffff67224 */ /* 0x000fe200078e00d1 */
[----:B------:R-:W-:Y:S01]  /*62c80*/  MOV R247, R210 ;  /* 0x000000d200f77202 */ /* 0x000fe20000000f00 */
[----:B------:R-:W-:Y:S01]  /*62c90*/  IMAD.MOV.U32 R60, RZ, RZ, R232 ;  /* 0x000000ffff3c7224 */ /* 0x000fe200078e00e8 */
[----:B------:R-:W-:Y:S01]  /*62ca0*/  MOV R56, R234 ;  /* 0x000000ea00387202 */ /* 0x000fe20000000f00 */
[----:B------:R-:W-:Y:S01]  /*62cb0*/  IMAD.MOV.U32 R57, RZ, RZ, R233 ;  /* 0x000000ffff397224 */ /* 0x000fe200078e00e9 */
[----:B------:R-:W-:Y:S04]  /*62cc0*/  LDS R8, [R3+0x1c100] ;  /* 0x01c1000003087984 */ /* 0x000fe80000000800 */
[----:B------:R-:W-:Y:S01]  /*62cd0*/  STL.64 [R1+0x420], R80 ;  /* 0x0004205001007387 */ /* 0x000fe20000100a00 */
[C---:B-1----:R-:W-:Y:S03]  /*62ce0*/  HMMA.1688.F32.TF32 R84, R4.reuse, R30, R156 ;  /* 0x0000001e0454723c */ /* 0x042fe6000008109c */
[----:B------:R1:W-:Y:S04]  /*62cf0*/  STL.64 [R1+0x428], R82 ;  /* 0x0004285201007387 */ /* 0x0003e80000100a00 */
[----:B------:R-:W-:Y:S04]  /*62d00*/  STL.64 [R1+0x3b0], R12 ;  /* 0x0003b00c01007387 */ /* 0x000fe80000100a00 */
[----:B------:R2:W-:Y:S01]  /*62d10*/  STL.64 [R1+0x3b8], R14 ;  /* 0x0003b80e01007387 */ /* 0x0005e20000100a00 */
[----:B-1----:R-:W-:Y:S01]  /*62d20*/  HMMA.1688.F32.TF32 R80, R4, R34, R160 ;  /* 0x000000220450723c */ /* 0x002fe200000810a0 */
[----:B------:R-:W-:-:S02]  /*62d30*/  IMAD.MOV.U32 R53, RZ, RZ, R235 ;  /* 0x000000ffff357224 */ /* 0x000fc400078e00eb */
[----:B------:R-:W-:Y:S04]  /*62d40*/  LDS R10, [R3+0x1e100] ;  /* 0x01e10000030a7984 */ /* 0x000fe80000000800 */
[----:B------:R-:W-:Y:S01]  /*62d50*/  LDS R9, [R240+0x1c100] ;  /* 0x01c10000f0097984 */ /* 0x000fe20000000800 */
[C---:B--2---:R-:W-:Y:S03]  /*62d60*/  HMMA.1688.F32.TF32 R12, R4.reuse, R38, R164 ;  /* 0x00000026040c723c */ /* 0x044fe600000810a4 */
[----:B------:R-:W-:Y:S04]  /*62d70*/  STL.64 [R1+0x3f0], R84 ;  /* 0x0003f05401007387 */ /* 0x000fe80000100a00 */
[----:B------:R1:W-:Y:S04]  /*62d80*/  STL.64 [R1+0x3f8], R86 ;  /* 0x0003f85601007387 */ /* 0x0003e80000100a00 */
[----:B------:R-:W2:Y:S04]  /*62d90*/  LDS R11, [R240+0x1e100] ;  /* 0x01e10000f00b7984 */ /* 0x000ea80000000800 */
[----:B------:R-:W-:Y:S01]  /*62da0*/  STL.64 [R1+0x370], R80 ;  /* 0x0003705001007387 */ /* 0x000fe20000100a00 */
[C---:B-1----:R-:W-:Y:S03]  /*62db0*/  HMMA.1688.F32.TF32 R84, R4.reuse, R42, R168 ;  /* 0x0000002a0454723c */ /* 0x042fe600000810a8 */
[----:B------:R1:W-:Y:S04]  /*62dc0*/  STL.64 [R1+0x378], R82 ;  /* 0x0003785201007387 */ /* 0x0003e80000100a00 */
[----:B------:R-:W-:Y:S04]  /*62dd0*/  STL.64 [R1+0x3e0], R12 ;  /* 0x0003e00c01007387 */ /* 0x000fe80000100a00 */
[----:B------:R3:W-:Y:S01]  /*62de0*/  STL.64 [R1+0x3e8], R14 ;  /* 0x0003e80e01007387 */ /* 0x0007e20000100a00 */
[C---:B-1----:R-:W-:Y:S08]  /*62df0*/  HMMA.1688.F32.TF32 R80, R4.reuse, R46, R172 ;  /* 0x0000002e0450723c */ /* 0x042ff000000810ac */
[C---:B---3--:R-:W-:Y:S03]  /*62e00*/  HMMA.1688.F32.TF32 R12, R4.reuse, R50, R176 ;  /* 0x00000032040c723c */ /* 0x048fe600000810b0 */
[----:B------:R-:W-:Y:S04]  /*62e10*/  STL.64 [R1+0x1170], R84 ;  /* 0x0011705401007387 */ /* 0x000fe80000100a00 */
[----:B------:R1:W-:Y:S08]  /*62e20*/  STL.64 [R1+0x1178], R86 ;  /* 0x0011785601007387 */ /* 0x0003f00000100a00 */
        /* <DEDUP_REMOVED lines=15> */
[C---:B---3--:R-:W-:Y:S08]  /*62f20*/  HMMA.1688.F32.TF32 R12, R4.reuse, R74, R200 ;  /* 0x0000004a040c723c */ /* 0x048ff000000810c8 */
[----:B------:R-:W-:Y:S01]  /*62f30*/  HMMA.1688.F32.TF32 R4, R4, R78, R204 ;  /* 0x0000004e0404723c */ /* 0x000fe200000810cc */
[----:B------:R-:W-:Y:S04]  /*62f40*/  STL.64 [R1+0x12c0], R84 ;  /* 0x0012c05401007387 */ /* 0x000fe80000100a00 */
[----:B------:R-:W-:Y:S04]  /*62f50*/  STL.64 [R1+0x12c8], R86 ;  /* 0x0012c85601007387 */ /* 0x000fe80000100a00 */
[----:B------:R1:W-:Y:S04]  /*62f60*/  STL.64 [R1+0x12b0], R80 ;  /* 0x0012b05001007387 */ /* 0x0003e80000100a00 */
[----:B------:R3:W-:Y:S04]  /*62f70*/  STL.64 [R1+0x12b8], R82 ;  /* 0x0012b85201007387 */ /* 0x0007e80000100a00 */
[----:B------:R-:W-:Y:S04]  /*62f80*/  STL.64 [R1+0x12a0], R12 ;  /* 0x0012a00c01007387 */ /* 0x000fe80000100a00 */
[----:B------:R-:W-:Y:S04]  /*62f90*/  STL.64 [R1+0x12a8], R14 ;  /* 0x0012a80e01007387 */ /* 0x000fe80000100a00 */
[----:B------:R-:W4:Y:S04]  /*62fa0*/  LDL.LU R226, [R1+0x2374] ;  /* 0x0023740001e27983 */ /* 0x000f280000300800 */
[----:B------:R-:W-:Y:S04]  /*62fb0*/  STL.64 [R1+0x1290], R4 ;  /* 0x0012900401007387 */ /* 0x000fe80000100a00 */
[----:B------:R-:W-:Y:S04]  /*62fc0*/  STL.64 [R1+0x1298], R6 ;  /* 0x0012980601007387 */ /* 0x000fe80000100a00 */
[----:B------:R-:W2:Y:S04]  /*62fd0*/  LDL.LU R220, [R1+0x2370] ;  /* 0x0023700001dc7983 */ /* 0x000ea80000300800 */
[----:B------:R-:W2:Y:S04]  /*62fe0*/  LDL.LU R224, [R1+0x236c] ;  /* 0x00236c0001e07983 */ /* 0x000ea80000300800 */
[----:B------:R-:W2:Y:S01]  /*62ff0*/  LDL.LU R225, [R1+0x2368] ;  /* 0x0023680001e17983 */ /* 0x000ea20000300800 */
[----:B-1----:R-:W-:Y:S01]  /*63000*/  MOV R80, R216 ;  /* 0x000000d800507202 */ /* 0x002fe20000000f00 */
[----:B------:R-:W-:-:S02]  /*63010*/  IMAD.MOV.U32 R81, RZ, RZ, R223 ;  /* 0x000000ffff517224 */ /* 0x000fc400078e00df */
[----:B------:R-:W2:Y:S01]  /*63020*/  LDL.LU R216, [R1+0x2364] ;  /* 0x0023640001d87983 */ /* 0x000ea20000300800 */
[----:B---3--:R-:W-:Y:S01]  /*63030*/  IMAD.MOV.U32 R82, RZ, RZ, R222 ;  /* 0x000000ffff527224 */ /* 0x008fe200078e00de */
[----:B------:R-:W-:Y:S02]  /*63040*/  MOV R83, R221 ;  /* 0x000000dd00537202 */ /* 0x000fe40000000f00 */
[----:B------:R-:W3:Y:S04]  /*63050*/  LDL.LU R223, [R1+0x2360] ;  /* 0x0023600001df7983 */ /* 0x000ee80000300800 */
[----:B------:R-:W3:Y:S04]  /*63060*/  LDL.LU R222, [R1+0x235c] ;  /* 0x00235c0001de7983 */ /* 0x000ee80000300800 */
[----:B------:R-:W3:Y:S01]  /*63070*/  LDL.LU R221, [R1+0x2358] ;  /* 0x0023580001dd7983 */ /* 0x000ee20000300800 */
[----:B------:R-:W-:-:S02]  /*63080*/  IMAD.MOV.U32 R232, RZ, RZ, R211 ;  /* 0x000000ffffe87224 */ /* 0x000fc400078e00d3 */
[----:B------:R-:W-:Y:S01]  /*63090*/  IMAD.MOV.U32 R233, RZ, RZ, R215 ;  /* 0x000000ffffe97224 */ /* 0x000fe200078e00d7 */
[----:B------:R-:W-:Y:S01]  /*630a0*/  MOV R234, R219 ;  /* 0x000000db00ea7202 */ /* 0x000fe20000000f00 */
[----:B------:R-:W-:Y:S01]  /*630b0*/  IMAD.MOV.U32 R235, RZ, RZ, R227 ;  /* 0x000000ffffeb7224 */ /* 0x000fe200078e00e3 */
[----:B------:R-:W-:Y:S04]  /*630c0*/  LDS R12, [R3+0x1c180] ;  /* 0x01c18000030c7984 */ /* 0x000fe80000000800 */
[----:B------:R-:W-:Y:S04]  /*630d0*/  LDS R14, [R3+0x1e180] ;  /* 0x01e18000030e7984 */ /* 0x000fe80000000800 */
[----:B------:R-:W-:Y:S04]  /*630e0*/  LDS R13, [R240+0x1c180] ;  /* 0x01c18000f00d7984 */ /* 0x000fe80000000800 */
[----:B------:R-:W1:Y:S01]  /*630f0*/  LDS R15, [R240+0x1e180] ;  /* 0x01e18000f00f7984 */ /* 0x000e620000000800 */
[----:B----4-:R-:W-:Y:S01]  /*63100*/  IMAD.MOV.U32 R87, RZ, RZ, R226 ;  /* 0x000000ffff577224 */ /* 0x010fe200078e00e2 */
[----:B--2---:R-:W-:Y:S01]  /*63110*/  MOV R86, R220 ;  /* 0x000000dc00567202 */ /* 0x004fe20000000f00 */
[----:B------:R-:W-:-:S02]  /*63120*/  IMAD.MOV.U32 R84, RZ, RZ, R224 ;  /* 0x000000ffff547224 */ /* 0x000fc400078e00e0 */
[----:B------:R-:W2:Y:S01]  /*63130*/  LDL.LU R224, [R1+0x2354] ;  /* 0x0023540001e07983 */ /* 0x000ea20000300800 */
[----:B------:R-:W-:-:S03]  /*63140*/  IMAD.MOV.U32 R85, RZ, RZ, R225 ;  /* 0x000000ffff557224 */ /* 0x000fc600078e00e1 */
[----:B------:R-:W4:Y:S04]  /*63150*/  LDL.LU R225, [R1+0x2350] ;  /* 0x0023500001e17983 */ /* 0x000f280000300800 */
[----:B------:R-:W3:Y:S04]  /*63160*/  LDL.LU R220, [R1+0x234c] ;  /* 0x00234c0001dc7983 */ /* 0x000ee80000300800 */
[----:B------:R-:W3:Y:S04]  /*63170*/  LDL.LU R226, [R1+0x2348] ;  /* 0x0023480001e27983 */ /* 0x000ee80000300800 */
[----:B------:R-:W3:Y:S04]  /*63180*/  LDL.LU R92, [R1+0x1150] ;  /* 0x00115000015c7983 */ /* 0x000ee80000300800 */
[----:B------:R-:W3:Y:S04]  /*63190*/  LDL.LU R93, [R1+0x1154] ;  /* 0x00115400015d7983 */ /* 0x000ee80000300800 */
[----:B------:R-:W3:Y:S04]  /*631a0*/  LDL.LU R94, [R1+0x1158] ;  /* 0x00115800015e7983 */ /* 0x000ee80000300800 */
[----:B------:R-:W3:Y:S01]  /*631b0*/  LDL.LU R95, [R1+0x115c] ;  /* 0x00115c00015f7983 */ /* 0x000ee20000300800 */
[----:B--2---:R-:W-:-:S02]  /*631c0*/  IMAD.MOV.U32 R99, RZ, RZ, R224 ;  /* 0x000000ffff637224 */ /* 0x004fc400078e00e0 */
[----:B----4-:R-:W-:Y:S02]  /*631d0*/  IMAD.MOV.U32 R98, RZ, RZ, R225 ;  /* 0x000000ffff627224 */ /* 0x010fe400078e00e1 */
[----:B---3--:R-:W-:Y:S02]  /*631e0*/  IMAD.MOV.U32 R96, RZ, RZ, R220 ;  /* 0x000000ffff607224 */ /* 0x008fe400078e00dc */
[----:B------:R-:W2:Y:S01]  /*631f0*/  LDL.LU R220, [R1+0x2344] ;  /* 0x0023440001dc7983 */ /* 0x000ea20000300800 */
[----:B------:R-:W-:-:S03]  /*63200*/  MOV R97, R226 ;  /* 0x000000e200617202 */ /* 0x000fc60000000f00 */
        /* <DEDUP_REMOVED lines=23> */
[----:B--2---:R-:W-:Y:S01]  /*63380*/  MOV R107, R220 ;  /* 0x000000dc006b7202 */ /* 0x004fe20000000f00 */
        /* <DEDUP_REMOVED lines=22> */
[----:B------:R-:W4:Y:S01]  /*634f0*/  LDL.LU R227, [R1+0x22e8] ;  /* 0x0022e80001e37983 */ /* 0x000f220000300800 */
[C---:B------:R-:W-:Y:S08]  /*63500*/  HMMA.1688.F32.TF32 R116, R8.reuse, R38, R116 ;  /* 0x000000260874723c */ /* 0x040ff00000081074 */
[C---:B------:R-:W-:Y:S08]  /*63510*/  HMMA.1688.F32.TF32 R108, R8.reuse, R46, R108 ;  /* 0x0000002e086c723c */ /* 0x040ff0000008106c */
[C---:B------:R-:W-:Y:S08]  /*63520*/  HMMA.1688.F32.TF32 R104, R8.reuse, R50, R104 ;  /* 0x000000320868723c */ /* 0x040ff00000081068 */
[C---:B------:R-:W-:Y:S08]  /*63530*/  HMMA.1688.F32.TF32 R96, R8.reuse, R58, R96 ;  /* 0x0000003a0860723c */ /* 0x040ff00000081060 */
[C---:B------:R-:W-:Y:S08]  /*63540*/  HMMA.1688.F32.TF32 R92, R8.reuse, R62, R92 ;  /* 0x0000003e085c723c */ /* 0x040ff0000008105c */
[C---:B------:R-:W-:Y:S08]  /*63550*/  HMMA.1688.F32.TF32 R84, R8.reuse, R70, R84 ;  /* 0x000000460854723c */ /* 0x040ff00000081054 */
[----:B------:R-:W-:Y:S08]  /*63560*/  HMMA.1688.F32.TF32 R80, R8, R74, R80 ;  /* 0x0000004a0850723c */ /* 0x000ff00000081050 */
[----:B-1----:R-:W-:Y:S08]  /*63570*/  HMMA.1688.F32.TF32 R172, R12, R18, R244 ;  /* 0x000000120cac723c */ /* 0x002ff000000810f4 */
[C---:B---3--:R-:W-:Y:S08]  /*63580*/  HMMA.1688.F32.TF32 R4, R8.reuse, R30, R220 ;  /* 0x0000001e0804723c */ /* 0x048ff000000810dc */
[C---:B--2---:R-:W-:Y:S08]  /*63590*/  HMMA.1688.F32.TF32 R208, R8.reuse, R18, R208 ;  /* 0x0000001208d0723c */ /* 0x044ff000000810d0 */
[C---:B----4-:R-:W-:Y:S08]  /*635a0*/  HMMA.1688.F32.TF32 R120, R8.reuse, R22, R212 ;  /* 0x000000160878723c */ /* 0x050ff000000810d4 */
[C---:B------:R-:W-:Y:S07]  /*635b0*/  HMMA.1688.F32.TF32 R124, R8.reuse, R26, R216 ;  /* 0x0000001a087c723c */ /* 0x040fee00000810d8 */
        /* <DEDUP_REMOVED lines=8> */
[----:B------:R1:W-:Y:S02]  /*63640*/  STL.64 [R1+0x188], R6 ;  /* 0x0001880601007387 */ /* 0x0003e40000100a00 */
[C---:B-1----:R-:W-:Y:S11]  /*63650*/  HMMA.1688.F32.TF32 R4, R8.reuse, R42, R112 ;  /* 0x0000002a0804723c */ /* 0x042ff60000081070 */
[----:B------:R-:W-:Y:S03]  /*63660*/  @!UPT UIADD3 URZ, URZ, URZ, URZ ;  /* 0x0000003f3f3ff290 */ /* 0x000fe6000fffe03f */
[----:B------:R-:W-:Y:S04]  /*63670*/  STL.64 [R1+0x110], R120 ;  /* 0x0001107801007387 */ /* 0x000fe80000100a00 */
[----:B------:R-:W-:Y:S04]  /*63680*/  STL.64 [R1+0x118], R122 ;  /* 0x0001187a01007387 */ /* 0x000fe80000100a00 */
[----:B------:R-:W-:Y:S04]  /*63690*/  STL.64 [R1+0x260], R116 ;  /* 0x0002607401007387 */ /* 0x000fe80000100a00 */
[----:B------:R-:W-:Y:S04]  /*636a0*/  STL.64 [R1+0x268], R118 ;  /* 0x0002687601007387 */ /* 0x000fe80000100a00 */
        /* <DEDUP_REMOVED lines=16> */
[----:B-1----:R-:W-:Y:S02]  /*637b0*/  HMMA.1688.F32.TF32 R4, R8, R78, R236 ;  /* 0x0000004e0804723c */ /* 0x002fe400000810ec */
[----:B------:R-:W-:Y:S04]  /*637c0*/  STL.64 [R1+0x1130], R84 ;  /* 0x0011305401007387 */ /* 0x000fe80000100a00 */
[----:B------:R-:W-:Y:S04]  /*637d0*/  STL.64 [R1+0x1138], R86 ;  /* 0x0011385601007387 */ /* 0x000fe80000100a00 */
[----:B------:R-:W-:Y:S04]  /*637e0*/  STL.64 [R1+0x1120], R80 ;  /* 0x0011205001007387 */ /* 0x000fe80000100a00 */
[----:B------:R-:W-:Y:S01]  /*637f0*/  STL.64 [R1+0x1128], R82 ;  /* 0x0011285201007387 */ /* 0x000fe20000100a00 */
[C---:B------:R-:W-:Y:S03]  /*63800*/  HMMA.1688.F32.TF32 R8, R12.reuse, R26, R232 ;  /* 0x0000001a0c08723c */ /* 0x040fe600000810e8 */
[----:B------:R-:W-:Y:S04]  /*63810*/  LDS R84, [R3+0x1c200] ;  /* 0x01c2000003547984 */ /* 0x000fe80000000800 */
[----:B------:R-:W-:Y:S04]  /*63820*/  LDS R86, [R3+0x1e200] ;  /* 0x01e2000003567984 */ /* 0x000fe80000000800 */
[----:B------:R-:W-:Y:S04]  /*63830*/  STL.64 [R1+0x1100], R4 ;  /* 0x0011000401007387 */ /* 0x000fe80000100a00 */
[----:B------:R1:W-:Y:S04]  /*63840*/  STL.64 [R1+0x1108], R6 ;  /* 0x0011080601007387 */ /* 0x0003e80000100a00 */
[----:B------:R-:W-:Y:S04]  /*63850*/  LDS R85, [R240+0x1c200] ;  /* 0x01c20000f0557984 */ /* 0x000fe80000000800 */
[----:B------:R-:W2:Y:S01]  /*63860*/  LDS R87, [R240+0x1e200] ;  /* 0x01e20000f0577984 */ /* 0x000ea20000000800 */
[C---:B-1----:R-:W-:Y:S03]  /*63870*/  HMMA.1688.F32.TF32 R4, R12.reuse, R22, R248 ;  /* 0x000000160c04723c */ /* 0x042fe600000810f8 */
[----:B------:R-:W-:Y:S04]  /*63880*/  STL.64 [R1+0x2198], R174 ;  /* 0x002198ae01007387 */ /* 0x000fe80000100a00 */
[----:B------:R-:W-:Y:S11]  /*63890*/  STL.64 [R1+0x21a0], R172 ;  /* 0x0021a0ac01007387 */ /* 0x000ff60000100a00 */
[----:B------:R-:W-:Y:S05]  /*638a0*/  @!UPT UIADD3 URZ, URZ, URZ, URZ ;  /* 0x0000003f3f3ff290 */ /* 0x000fea000fffe03f */
        /* <DEDUP_REMOVED lines=79> */
[----:B------:R4:W-:Y:S01]  /*63da0*/  STL.64 [R1+0x21b8], R8 ;  /* 0x0021b80801007387 */ /* 0x0009e20000100a00 */
[C---:B--2---:R-:W-:Y:S08]  /*63db0*/  HMMA.1688.F32.TF32 R100, R12.reuse, R70, R100 ;  /* 0x000000460c64723c */ /* 0x044ff00000081064 */
[C---:B---3--:R-:W-:Y:S08]  /*63dc0*/  HMMA.1688.F32.TF32 R112, R12.reuse, R58, R112 ;  /* 0x0000003a0c70723c */ /* 0x048ff00000081070 */
[C---:B----4-:R-:W-:Y:S08]  /*63dd0*/  HMMA.1688.F32.TF32 R8, R12.reuse, R38, R132 ;  /* 0x000000260c08723c */ /* 0x050ff00000081084 */
[C---:B------:R-:W-:Y:S08]  /*63de0*/  HMMA.1688.F32.TF32 R4, R12.reuse, R30, R140 ;  /* 0x0000001e0c04723c */ /* 0x040ff0000008108c */
        /* <DEDUP_REMOVED lines=15> */
[----:B------:R-:W-:Y:S10]  /*63ee0*/  STL.64 [R1+0x1088], R126 ;  /* 0x0010887e01007387 */ /* 0x000ff40000100a00 */
[----:B------:R-:W-:Y:S04]  /*63ef0*/  STL.64 [R1+0x1070], R8 ;  /* 0x0010700801007387 */ /* 0x000fe80000100a00 */
[----:B------:R1:W-:Y:S04]  /*63f00*/  STL.64 [R1+0x1078], R10 ;  /* 0x0010780a01007387 */ /* 0x0003e80000100a00 */
[----:B------:R-:W-:Y:S01]  /*63f10*/  STL.64 [R1+0x1060], R4 ;  /* 0x0010600401007387 */ /* 0x000fe20000100a00 */
[C---:B-1----:R-:W-:Y:S03]  /*63f20*/  HMMA.1688.F32.TF32 R8, R12.reuse, R62, R108 ;  /* 0x0000003e0c08723c */ /* 0x042fe6000008106c */
[----:B------:R1:W-:Y:S05]  /*63f30*/  STL.64 [R1+0x1068], R6 ;  /* 0x0010680601007387 */ /* 0x0003ea0000100a00 */
[----:B-1----:R-:W-:Y:S01]  /*63f40*/  HMMA.1688.F32.TF32 R4, R12, R66, R104 ;  /* 0x000000420c04723c */ /* 0x002fe20000081068 */
[----:B------:R-:W-:Y:S04]  /*63f50*/  STL.64 [R1+0x1050], R112 ;  /* 0x0010507001007387 */ /* 0x000fe80000100a00 */
[----:B------:R-:W-:Y:S10]  /*63f60*/  STL.64 [R1+0x1058], R114 ;  /* 0x0010587201007387 */ /* 0x000ff40000100a00 */
[----:B------:R-:W-:Y:S04]  /*63f70*/  STL.64 [R1+0x1040], R8 ;  /* 0x0010400801007387 */ /* 0x000fe80000100a00 */
[----:B------:R1:W-:Y:S01]  /*63f80*/  STL.64 [R1+0x1048], R10 ;  /* 0x0010480a01007387 */ /* 0x0003e20000100a00 */
[----:B------:R-:W-:Y:S03]  /*63f90*/  HMMA.1688.F32.TF32 R168, R84, R18, R88 ;  /* 0x0000001254a8723c */ /* 0x000fe60000081058 */
[----:B------:R-:W-:Y:S05]  /*63fa0*/  STL.64 [R1+0x1030], R4 ;  /* 0x0010300401007387 */ /* 0x000fea0000100a00 */
[C---:B-1----:R-:W-:Y:S01]  /*63fb0*/  HMMA.1688.F32.TF32 R8, R12.reuse, R74, R96 ;  /* 0x0000004a0c08723c */ /* 0x042fe20000081060 */
[----:B------:R1:W-:Y:S07]  /*63fc0*/  STL.64 [R1+0x1038], R6 ;  /* 0x0010380601007387 */ /* 0x0003ee0000100a00 */
[----:B-1----:R-:W-:Y:S01]  /*63fd0*/  HMMA.1688.F32.TF32 R4, R12, R78, R92 ;  /* 0x0000004e0c04723c */ /* 0x002fe2000008105c */
[----:B------:R-:W-:Y:S07]  /*63fe0*/  STL.64 [R1+0x1020], R100 ;  /* 0x0010206401007387 */ /* 0x000fee0000100a00 */
[C---:B------:R-:W-:Y:S01]  /*63ff0*/  HMMA.1688.F32.TF32 R12, R84.reuse, R22, R80 ;  /* 0x00000016540c723c */ /* 0x040fe20000081050 */
[----:B------:R-:W-:Y:S06]  /*64000*/  STL.64 [R1+0x1028], R102 ;  /* 0x0010286601007387 */ /* 0x000fec0000100a00 */
[----:B------:R-:W-:Y:S04]  /*64010*/  STL.64 [R1+0x1010], R8 ;  /* 0x0010100801007387 */ /* 0x000fe80000100a00 */
[----:B------:R1:W-:Y:S01]  /*64020*/  STL.64 [R1+0x1018], R10 ;  /* 0x0010180a01007387 */ /* 0x0003e20000100a00 */
[C---:B------:R-:W-:Y:S03]  /*64030*/  HMMA.1688.F32.TF32 R80, R84.reuse, R26, R236 ;  /* 0x0000001a5450723c */ /* 0x040fe600000810ec */
[----:B------:R-:W-:Y:S04]  /*64040*/  LDS R92, [R3+0x1c280] ;  /* 0x01c28000035c7984 */ /* 0x000fe80000000800 */
[----:B------:R-:W-:Y:S04]  /*64050*/  STL.64 [R1+0x1000], R4 ;  /* 0x0010000401007387 */ /* 0x000fe80000100a00 */
[----:B------:R-:W-:Y:S04]  /*64060*/  STL.64 [R1+0x1008], R6 ;  /* 0x0010080601007387 */ /* 0x000fe80000100a00 */
        /* <DEDUP_REMOVED lines=8> */
[----:B------:R-:W1:Y:S05]  /*640f0*/  LDS R95, [R240+0x1e280] ;  /* 0x01e28000f05f7984 */ /* 0x000e6a0000000800 */
[C---:B------:R-:W-:Y:S01]  /*64100*/  HMMA.1688.F32.TF32 R4, R84.reuse, R38, R232 ;  /* 0x000000265404723c */ /* 0x040fe200000810e8 */
[----:B------:R-:W-:Y:S04]  /*64110*/  STL.64 [R1+0x21f0], R82 ;  /* 0x0021f05201007387 */ /* 0x000fe80000100a00 */
[----:B------:R-:W-:Y:S10]  /*64120*/  STL.64 [R1+0x21e8], R80 ;  /* 0x0021e85001007387 */ /* 0x000ff40000100a00 */
        /* <DEDUP_REMOVED lines=92> */
[C---:B----4-:R-:W-:Y:S07]  /*646f0*/  HMMA.1688.F32.TF32 R8, R84.reuse, R50, R144 ;  /* 0x000000325408723c */ /* 0x050fee0000081090 */
[----:B------:R-:W-:Y:S04]  /*64700*/  STL.64 [R1+0x2b0], R4 ;  /* 0x0002b00401007387 */ /* 0x000fe80000100a00 */
[----:B------:R2:W-:Y:S02]  /*64710*/  STL.64 [R1+0x2b8], R6 ;  /* 0x0002b80601007387 */ /* 0x0005e40000100a00 */
[C---:B--2---:R-:W-:Y:S02]  /*64720*/  HMMA.1688.F32.TF32 R4, R84.reuse, R54, R228 ;  /* 0x000000365404723c */ /* 0x044fe400000810e4 */
[----:B------:R-:W-:Y:S04]  /*64730*/  STL.64 [R1+0xf10], R12 ;  /* 0x000f100c01007387 */ /* 0x000fe80000100a00 */
[----:B------:R2:W-:Y:S04]  /*64740*/  STL.64 [R1+0xf18], R14 ;  /* 0x000f180e01007387 */ /* 0x0005e80000100a00 */
[----:B------:R-:W-:Y:S04]  /*64750*/  STL.64 [R1+0xf80], R8 ;  /* 0x000f800801007387 */ /* 0x000fe80000100a00 */
[----:B------:R3:W-:Y:S01]  /*64760*/  STL.64 [R1+0xf88], R10 ;  /* 0x000f880a01007387 */ /* 0x0007e20000100a00 */
[C---:B--2---:R-:W-:Y:S08]  /*64770*/  HMMA.1688.F32.TF32 R12, R84.reuse, R58, R140 ;  /* 0x0000003a540c723c */ /* 0x044ff0000008108c */
[----:B------:R-:W-:Y:S01]  /*64780*/  STL.64 [R1+0xf70], R4 ;  /* 0x000f700401007387 */ /* 0x000fe20000100a00 */
[C---:B---3--:R-:W-:Y:S03]  /*64790*/  HMMA.1688.F32.TF32 R8, R84.reuse, R62, R136 ;  /* 0x0000003e5408723c */ /* 0x048fe60000081088 */
[----:B------:R2:W-:Y:S05]  /*647a0*/  STL.64 [R1+0xf78], R6 ;  /* 0x000f780601007387 */ /* 0x0005ea0000100a00 */
[C---:B--2---:R-:W-:Y:S06]  /*647b0*/  HMMA.1688.F32.TF32 R4, R84.reuse, R66, R132 ;  /* 0x000000425404723c */ /* 0x044fec0000081084 */
[----:B------:R-:W-:Y:S04]  /*647c0*/  STL.64 [R1+0xf60], R12 ;  /* 0x000f600c01007387 */ /* 0x000fe80000100a00 */
[----:B------:R2:W-:Y:S05]  /*647d0*/  STL.64 [R1+0xf68], R14 ;  /* 0x000f680e01007387 */ /* 0x0005ea0000100a00 */
        /* <DEDUP_REMOVED lines=8> */
[----:B------:R-:W-:Y:S01]  /*64860*/  STL.64 [R1+0xf48], R14 ;  /* 0x000f480e01007387 */ /* 0x000fe20000100a00 */
[C---:B-1----:R-:W-:Y:S03]  /*64870*/  HMMA.1688.F32.TF32 R164, R92.reuse, R18, R120 ;  /* 0x000000125ca4723c */ /* 0x042fe60000081078 */
[----:B------:R-:W-:Y:S04]  /*64880*/  STL.64 [R1+0xf30], R8 ;  /* 0x000f300801007387 */ /* 0x000fe80000100a00 */
[----:B------:R1:W-:Y:S01]  /*64890*/  STL.64 [R1+0xf38], R10 ;  /* 0x000f380a01007387 */ /* 0x0003e20000100a00 */
[C---:B------:R-:W-:Y:S03]  /*648a0*/  HMMA.1688.F32.TF32 R84, R92.reuse, R22, R116 ;  /* 0x000000165c54723c */ /* 0x040fe60000081074 */
[----:B------:R-:W-:Y:S04]  /*648b0*/  LDS R96, [R3+0x1c300] ;  /* 0x01c3000003607984 */ /* 0x000fe80000000800 */
[----:B------:R-:W-:Y:S01]  /*648c0*/  LDS R98, [R3+0x1e300] ;  /* 0x01e3000003627984 */ /* 0x000fe20000000800 */
[C---:B------:R-:W-:Y:S03]  /*648d0*/  HMMA.1688.F32.TF32 R88, R92.reuse, R26, R88 ;  /* 0x0000001a5c58723c */ /* 0x040fe60000081058 */
[----:B------:R-:W-:Y:S04]  /*648e0*/  STL.64 [R1+0xf20], R4 ;  /* 0x000f200401007387 */ /* 0x000fe80000100a00 */
[----:B------:R2:W-:Y:S01]  /*648f0*/  STL.64 [R1+0xf28], R6 ;  /* 0x000f280601007387 */ /* 0x0005e20000100a00 */
[C---:B-1----:R-:W-:Y:S03]  /*64900*/  HMMA.1688.F32.TF32 R8, R92.reuse, R30, R112 ;  /* 0x0000001e5c08723c */ /* 0x042fe60000081070 */
[----:B------:R-:W-:Y:S04]  /*64910*/  LDS R97, [R240+0x1c300] ;  /* 0x01c30000f0617984 */ /* 0x000fe80000000800 */
[----:B------:R-:W1:Y:S01]  /*64920*/  LDS R99, [R240+0x1e300] ;  /* 0x01e30000f0637984 */ /* 0x000e620000000800 */
[C---:B--2---:R-:W-:Y:S03]  /*64930*/  HMMA.1688.F32.TF32 R4, R92.reuse, R34, R108 ;  /* 0x000000225c04723c */ /* 0x044fe6000008106c */
        /* <DEDUP_REMOVED lines=11> */
[C---:B--2---:R-:W-:Y:S08]  /*649f0*/  HMMA.1688.F32.TF32 R8, R92.reuse, R42, R100 ;  /* 0x0000002a5c08723c */ /* 0x044ff00000081064 */
[C---:B---3--:R-:W-:Y:S01]  /*64a00*/  HMMA.1688.F32.TF32 R4, R92.reuse, R46, R236 ;  /* 0x0000002e5c04723c */ /* 0x048fe200000810ec */
[----:B------:R-:W-:Y:S04]  /*64a10*/  STL.64 [R1+0x230], R12 ;  /* 0x0002300c01007387 */ /* 0x000fe80000100a00 */
[----:B------:R2:W-:Y:S10]  /*64a20*/  STL.64 [R1+0x238], R14 ;  /* 0x0002380e01007387 */ /* 0x0005f40000100a00 */
[----:B------:R-:W-:Y:S01]  /*64a30*/  STL.64 [R1+0x2e0], R8 ;  /* 0x0002e00801007387 */ /* 0x000fe20000100a00 */
[C---:B--2---:R-:W-:Y:S03]  /*64a40*/  HMMA.1688.F32.TF32 R12, R92.reuse, R50, R244 ;  /* 0x000000325c0c723c */ /* 0x044fe600000810f4 */
[----:B------:R2:W-:Y:S04]  /*64a50*/  STL.64 [R1+0x2e8], R10 ;  /* 0x0002e80a01007387 */ /* 0x0005e80000100a00 */
[----:B------:R-:W-:Y:S04]  /*64a60*/  STL.64 [R1+0xe10], R4 ;  /* 0x000e100401007387 */ /* 0x000fe80000100a00 */
[----:B------:R3:W-:Y:S01]  /*64a70*/  STL.64 [R1+0xe18], R6 ;  /* 0x000e180601007387 */ /* 0x0007e20000100a00 */
[C---:B--2---:R-:W-:Y:S08]  /*64a80*/  HMMA.1688.F32.TF32 R8, R92.reuse, R54, R248 ;  /* 0x000000365c08723c */ /* 0x044ff000000810f8 */
[C---:B---3--:R-:W-:Y:S03]  /*64a90*/  HMMA.1688.F32.TF32 R4, R92.reuse, R58, R232 ;  /* 0x0000003a5c04723c */ /* 0x048fe600000810e8 */
        /* <DEDUP_REMOVED lines=99> */
[----:B---3--:R-:W-:Y:S01]  /*650d0*/  HMMA.1688.F32.TF32 R4, R92, R78, R100 ;  /* 0x0000004e5c04723c */ /* 0x008fe20000081064 */
[----:B------:R-:W-:Y:S04]  /*650e0*/  STL.64 [R1+0xed0], R12 ;  /* 0x000ed00c01007387 */ /* 0x000fe80000100a00 */
[----:B------:R-:W-:Y:S03]  /*650f0*/  STL.64 [R1+0xed8], R14 ;  /* 0x000ed80e01007387 */ /* 0x000fe60000100a00 */
[C---:B-1----:R-:W-:Y:S01]  /*65100*/  HMMA.1688.F32.TF32 R160, R96.reuse, R18, R144 ;  /* 0x0000001260a0723c */ /* 0x042fe20000081090 */
[----:B------:R-:W-:Y:S04]  /*65110*/  LDS R100, [R3+0x1c380] ;  /* 0x01c3800003647984 */ /* 0x000fe80000000800 */
[----:B------:R-:W-:Y:S03]  /*65120*/  LDS R102, [R3+0x1e380] ;  /* 0x01e3800003667984 */ /* 0x000fe60000000800 */
[C---:B------:R-:W-:Y:S01]  /*65130*/  HMMA.1688.F32.TF32 R92, R96.reuse, R22, R228 ;  /* 0x00000016605c723c */ /* 0x040fe200000810e4 */
[----:B------:R-:W-:Y:S04]  /*65140*/  STL.64 [R1+0xea0], R8 ;  /* 0x000ea00801007387 */ /* 0x000fe80000100a00 */
[----:B------:R-:W-:Y:S03]  /*65150*/  STL.64 [R1+0xea8], R10 ;  /* 0x000ea80a01007387 */ /* 0x000fe60000100a00 */
[C---:B------:R-:W-:Y:S01]  /*65160*/  HMMA.1688.F32.TF32 R200, R96.reuse, R26, R140 ;  /* 0x0000001a60c8723c */ /* 0x040fe2000008108c */
[----:B------:R-:W-:Y:S04]  /*65170*/  STL.64 [R1+0xe90], R4 ;  /* 0x000e900401007387 */ /* 0x000fe80000100a00 */
[----:B------:R1:W-:Y:S04]  /*65180*/  STL.64 [R1+0xe98], R6 ;  /* 0x000e980601007387 */ /* 0x0003e80000100a00 */
[----:B------:R-:W-:Y:S04]  /*65190*/  LDS R101, [R240+0x1c380] ;  /* 0x01c38000f0657984 */ /* 0x000fe80000000800 */
[----:B------:R-:W2:Y:S01]  /*651a0*/  LDS R103, [R240+0x1e380] ;  /* 0x01e38000f0677984 */ /* 0x000ea20000000800 */
[C---:B-1----:R-:W-:Y:S03]  /*651b0*/  HMMA.1688.F32.TF32 R4, R96.reuse, R30, R136 ;  /* 0x0000001e6004723c */ /* 0x042fe60000081088 */
        /* <DEDUP_REMOVED lines=25> */
[----:B------:R-:W-:Y:S04]  /*65350*/  LDS R108, [R3+0x1c400] ;  /* 0x01c40000036c7984 */ /* 0x000fe80000000800 */
[----:B------:R-:W-:Y:S01]  /*65360*/  LDS R110, [R3+0x1e400] ;  /* 0x01e40000036e7984 */ /* 0x000fe20000000800 */
[C---:B---3--:R-:W-:Y:S03]  /*65370*/  HMMA.1688.F32.TF32 R8, R96.reuse, R62, R104 ;  /* 0x0000003e6008723c */ /* 0x048fe60000081068 */
[----:B------:R-:W-:Y:S04]  /*65380*/  STL.64 [R1+0xd70], R4 ;  /* 0x000d700401007387 */ /* 0x000fe80000100a00 */
[----:B------:R1:W-:Y:S04]  /*65390*/  STL.64 [R1+0xd78], R6 ;  /* 0x000d780601007387 */ /* 0x0003e80000100a00 */
[----:B------:R-:W-:Y:S04]  /*653a0*/  LDS R109, [R240+0x1c400] ;  /* 0x01c40000f06d7984 */ /* 0x000fe80000000800 */
[----:B------:R-:W3:Y:S01]  /*653b0*/  LDS R111, [R240+0x1e400] ;  /* 0x01e40000f06f7984 */ /* 0x000ee20000000800 */
[C---:B-1----:R-:W-:Y:S03]  /*653c0*/  HMMA.1688.F32.TF32 R4, R96.reuse, R66, R236 ;  /* 0x000000426004723c */ /* 0x042fe600000810ec */
[----:B------:R-:W-:Y:S04]  /*653d0*/  STL.64 [R1+0xd60], R12 ;  /* 0x000d600c01007387 */ /* 0x000fe80000100a00 */
[----:B------:R1:W-:Y:S04]  /*653e0*/  STL.64 [R1+0xd68], R14 ;  /* 0x000d680e01007387 */ /* 0x0003e80000100a00 */
[----:B------:R-:W-:Y:S04]  /*653f0*/  STL.64 [R1+0xdf0], R8 ;  /* 0x000df00801007387 */ /* 0x000fe80000100a00 */
[----:B------:R4:W-:Y:S01]  /*65400*/  STL.64 [R1+0xdf8], R10 ;  /* 0x000df80a01007387 */ /* 0x0009e20000100a00 */
[C---:B-1----:R-:W-:Y:S07]  /*65410*/  HMMA.1688.F32.TF32 R12, R96.reuse, R70, R244 ;  /* 0x00000046600c723c */ /* 0x042fee00000810f4 */
[----:B------:R-:W-:Y:S01]  /*65420*/  STL.64 [R1+0xde0], R4 ;  /* 0x000de00401007387 */ /* 0x000fe20000100a00 */
[C---:B----4-:R-:W-:Y:S03]  /*65430*/  HMMA.1688.F32.TF32 R8, R96.reuse, R74, R248 ;  /* 0x0000004a6008723c */ /* 0x050fe600000810f8 */
[----:B------:R1:W-:Y:S05]  /*65440*/  STL.64 [R1+0xde8], R6 ;  /* 0x000de80601007387 */ /* 0x0003ea0000100a00 */
[----:B-1----:R-:W-:Y:S07]  /*65450*/  HMMA.1688.F32.TF32 R4, R96, R78, R232 ;  /* 0x0000004e6004723c */ /* 0x002fee00000810e8 */
        /* <DEDUP_REMOVED lines=85> */
[C---:B------:R-:W-:Y:S07]  /*659b0*/  HMMA.1688.F32.TF32 R8, R100.reuse, R26, R152 ;  /* 0x0000001a6408723c */ /* 0x040fee0000081098 */
        /* <DEDUP_REMOVED lines=43> */
[----:B------:R-:W-:Y:S01]  /*65c70*/  STL.64 [R1+0xd28], R14 ;  /* 0x000d280e01007387 */ /* 0x000fe20000100a00 */
[C---:B------:R-:W-:Y:S07]  /*65c80*/  HMMA.1688.F32.TF32 R104, R108.reuse, R18, R244 ;  /* 0x000000126c68723c */ /* 0x040fee00000810f4 */
[----:B------:R-:W-:Y:S01]  /*65c90*/  STL.64 [R1+0xd00], R8 ;  /* 0x000d000801007387 */ /* 0x000fe20000100a00 */
[C---:B------:R-:W-:Y:S03]  /*65ca0*/  HMMA.1688.F32.TF32 R100, R108.reuse, R22, R248 ;  /* 0x000000166c64723c */ /* 0x040fe600000810f8 */
[----:B------:R-:W-:Y:S04]  /*65cb0*/  STL.64 [R1+0xd08], R10 ;  /* 0x000d080a01007387 */ /* 0x000fe80000100a00 */
[----:B------:R-:W-:Y:S04]  /*65cc0*/  STL.64 [R1+0xcf0], R4 ;  /* 0x000cf00401007387 */ /* 0x000fe80000100a00 */
[----:B------:R2:W-:Y:S02]  /*65cd0*/  STL.64 [R1+0xcf8], R6 ;  /* 0x000cf80601007387 */ /* 0x0005e40000100a00 */
[C---:B--2---:R-:W-:Y:S02]  /*65ce0*/  HMMA.1688.F32.TF32 R4, R108.reuse, R26, R232 ;  /* 0x0000001a6c04723c */ /* 0x044fe400000810e8 */
[----:B------:R-:W-:Y:S04]  /*65cf0*/  STL.64 [R1+0x2280], R106 ;  /* 0x0022806a01007387 */ /* 0x000fe80000100a00 */
[----:B------:R-:W-:Y:S04]  /*65d00*/  STL.64 [R1+0x2278], R104 ;  /* 0x0022786801007387 */ /* 0x000fe80000100a00 */
[----:B------:R-:W-:Y:S04]  /*65d10*/  STL.64 [R1+0x2290], R102 ;  /* 0x0022906601007387 */ /* 0x000fe80000100a00 */
[----:B------:R-:W-:Y:S04]  /*65d20*/  STL.64 [R1+0x2288], R100 ;  /* 0x0022886401007387 */ /* 0x000fe80000100a00 */
[----:B------:R-:W2:Y:S05]  /*65d30*/  LDL.LU R248, [R1+0xa70] ;  /* 0x000a700001f87983 */ /* 0x000eaa0000300800 */
        /* <DEDUP_REMOVED lines=145> */
[----:B------:R-:W-:Y:S04]  /*66650*/  STL.64 [R1+0x10], R8 ;  /* 0x0000100801007387 */ /* 0x000fe80000100a00 */
[----:B------:R1:W-:Y:S04]  /*66660*/  STL.64 [R1+0x18], R10 ;  /* 0x0000180a01007387 */ /* 0x0003e80000100a00 */
[----:B------:R-:W-:Y:S04]  /*66670*/  STL.64 [R1], R4 ;  /* 0x0000000401007387 */ /* 0x000fe80000100a00 */
        /* <DEDUP_REMOVED lines=13> */
[----:B------:R-:W-:Y:S04]  /*66750*/  STL.64 [R1+0x408], R14 ;  /* 0x0004080e01007387 */ /* 0x000fe80000100a00 */
[----:B------:R-:W3:Y:S04]  /*66760*/  LDL.LU R236, [R1+0x900] ;  /* 0x0009000001ec7983 */ /* 0x000ee80000300800 */
[----:B------:R-:W-:Y:S04]  /*66770*/  STL.64 [R1+0xa70], R8 ;  /* 0x000a700801007387 */ /* 0x000fe80000100a00 */
[----:B------:R1:W-:Y:S04]  /*66780*/  STL.64 [R1+0xa78], R10 ;  /* 0x000a780a01007387 */ /* 0x0003e80000100a00 */
[----:B------:R-:W-:Y:S04]  /*66790*/  STL.64 [R1+0xa60], R4 ;  /* 0x000a600401007387 */ /* 0x000fe80000100a00 */
[----:B------:R4:W-:Y:S04]  /*667a0*/  STL.64 [R1+0xa68], R6 ;  /* 0x000a680601007387 */ /* 0x0009e80000100a00 */
        /* <DEDUP_REMOVED lines=93> */
[C---:B----4-:R-:W-:Y:S11]  /*66d80*/  HMMA.1688.F32.TF32 R4, R116.reuse, R66, R208 ;  /* 0x000000427404723c */ /* 0x050ff600000810d0 */
        /* <DEDUP_REMOVED lines=13> */
[----:B------:R-:W-:Y:S04]  /*66e60*/  LDS R134, [R3+0x1e580] ;  /* 0x01e5800003867984 */ /* 0x000fe80000000800 */
[----:B------:R-:W-:Y:S04]  /*66e70*/  STL.64 [R1+0xbf0], R12 ;  /* 0x000bf00c01007387 */ /* 0x000fe80000100a00 */
[----:B------:R3:W-:Y:S04]  /*66e80*/  STL.64 [R1+0xbf8], R14 ;  /* 0x000bf80e01007387 */ /* 0x0007e80000100a00 */
[----:B------:R-:W-:Y:S04]  /*66e90*/  STL.64 [R1+0xbe0], R8 ;  /* 0x000be00801007387 */ /* 0x000fe80000100a00 */
[----:B------:R1:W-:Y:S01]  /*66ea0*/  STL.64 [R1+0xbe8], R10 ;  /* 0x000be80a01007387 */ /* 0x0003e20000100a00 */
[C---:B---3--:R-:W-:Y:S03]  /*66eb0*/  HMMA.1688.F32.TF32 R12, R124.reuse, R34, R192 ;  /* 0x000000227c0c723c */ /* 0x048fe600000810c0 */
[----:B------:R-:W-:Y:S04]  /*66ec0*/  STL.64 [R1+0xbb0], R4 ;  /* 0x000bb00401007387 */ /* 0x000fe80000100a00 */
[----:B------:R2:W-:Y:S01]  /*66ed0*/  STL.64 [R1+0xbb8], R6 ;  /* 0x000bb80601007387 */ /* 0x0005e20000100a00 */
[C---:B-1----:R-:W-:Y:S03]  /*66ee0*/  HMMA.1688.F32.TF32 R8, R124.reuse, R38, R188 ;  /* 0x000000267c08723c */ /* 0x042fe600000810bc */
[----:B------:R-:W-:Y:S04]  /*66ef0*/  LDS R133, [R240+0x1c580] ;  /* 0x01c58000f0857984 */ /* 0x000fe80000000800 */
[----:B------:R-:W1:Y:S01]  /*66f00*/  LDS R135, [R240+0x1e580] ;  /* 0x01e58000f0877984 */ /* 0x000e620000000800 */
[C---:B--2---:R-:W-:Y:S03]  /*66f10*/  HMMA.1688.F32.TF32 R4, R124.reuse, R42, R184 ;  /* 0x0000002a7c04723c */ /* 0x044fe600000810b8 */
[----:B------:R-:W-:Y:S04]  /*66f20*/  LDS R141, [R240+0x1c600] ;  /* 0x01c60000f08d7984 */ /* 0x000fe80000000800 */
[----:B------:R-:W2:Y:S04]  /*66f30*/  LDS R143, [R240+0x1e600] ;  /* 0x01e60000f08f7984 */ /* 0x000ea80000000800 */
        /* <DEDUP_REMOVED lines=26> */
[----:B---3--:R-:W-:Y:S07]  /*670e0*/  HMMA.1688.F32.TF32 R4, R124, R78, R236 ;  /* 0x0000004e7c04723c */ /* 0x008fee00000810ec */
[----:B------:R-:W-:Y:S04]  /*670f0*/  STL.64 [R1+0xb40], R12 ;  /* 0x000b400c01007387 */ /* 0x000fe80000100a00 */
[----:B------:R-:W-:Y:S04]  /*67100*/  STL.64 [R1+0xb48], R14 ;  /* 0x000b480e01007387 */ /* 0x000fe80000100a00 */
[----:B------:R-:W-:Y:S04]  /*67110*/  STL.64 [R1+0xb30], R8 ;  /* 0x000b300801007387 */ /* 0x000fe80000100a00 */
[----:B------:R-:W-:Y:S04]  /*67120*/  STL.64 [R1+0xb38], R10 ;  /* 0x000b380a01007387 */ /* 0x000fe80000100a00 */
[----:B------:R-:W3:Y:S04]  /*67130*/  LDL.LU R152, [R1+0x620] ;  /* 0x0006200001987983 */ /* 0x000ee80000300800 */
[----:B------:R4:W-:Y:S04]  /*67140*/  STL.64 [R1+0xb20], R4 ;  /* 0x000b200401007387 */ /* 0x0009e80000100a00 */
        /* <DEDUP_REMOVED lines=48> */
[----:B----4-:R-:W4:Y:S04]  /*67450*/  LDL.LU R4, [R1+0x870] ;  /* 0x0008700001047983 */ /* 0x010f280000300800 */
[----:B------:R-:W4:Y:S04]  /*67460*/  LDL.LU R5, [R1+0x874] ;  /* 0x0008740001057983 */ /* 0x000f280000300800 */
[----:B-1----:R-:W4:Y:S04]  /*67470*/  LDL.LU R6, [R1+0x878] ;  /* 0x0008780001067983 */ /* 0x002f280000300800 */
        /* <DEDUP_REMOVED lines=61> */
[----:B------:R-:W-:Y:S08]  /*67850*/  HMMA.1688.F32.TF32 R244, R124, R30, R244 ;  /* 0x0000001e7cf4723c */ /* 0x000ff000000810f4 */
[C---:B----4-:R-:W-:Y:S08]  /*67860*/  HMMA.1688.F32.TF32 R4, R132.reuse, R54, R4 ;  /* 0x000000368404723c */ /* 0x050ff00000081004 */
[C---:B--2---:R-:W-:Y:S08]  /*67870*/  HMMA.1688.F32.TF32 R8, R132.reuse, R50, R8 ;  /* 0x000000328408723c */ /* 0x044ff00000081008 */
[C---:B---3--:R-:W-:Y:S08]  /*67880*/  HMMA.1688.F32.TF32 R88, R132.reuse, R34, R164 ;  /* 0x000000228458723c */ /* 0x048ff000000810a4 */
        /* <DEDUP_REMOVED lines=30> */
[----:B------:R-:W-:Y:S04]  /*67a70*/  STL.64 [R1+0xae0], R8 ;  /* 0x000ae00801007387 */ /* 0x000fe80000100a00 */
[----:B------:R-:W-:Y:S04]  /*67a80*/  STL.64 [R1+0xae8], R10 ;  /* 0x000ae80a01007387 */ /* 0x000fe80000100a00 */
[----:B------:R-:W-:Y:S04]  /*67a90*/  STL.64 [R1+0xad0], R4 ;  /* 0x000ad00401007387 */ /* 0x000fe80000100a00 */
[----:B------:R1:W-:Y:S02]  /*67aa0*/  STL.64 [R1+0xad8], R6 ;  /* 0x000ad80601007387 */ /* 0x0003e40000100a00 */
[C---:B-1----:R-:W-:Y:S08]  /*67ab0*/  HMMA.1688.F32.TF32 R4, R140.reuse, R34, R192 ;  /* 0x000000228c04723c */ /* 0x042ff000000810c0 */
        /* <DEDUP_REMOVED lines=17> */
[----:B------:R-:W-:Y:S04]  /*67bd0*/  LDS R180, [R3+0x1c700] ;  /* 0x01c7000003b47984 */ /* 0x000fe80000000800 */
[----:B------:R-:W-:Y:S01]  /*67be0*/  LDS R182, [R3+0x1e700] ;  /* 0x01e7000003b67984 */ /* 0x000fe20000000800 */
[C---:B------:R-:W-:Y:S03]  /*67bf0*/  HMMA.1688.F32.TF32 R12, R140.reuse, R54, R176 ;  /* 0x000000368c0c723c */ /* 0x040fe600000810b0 */
[----:B------:R-:W-:Y:S04]  /*67c00*/  LDS R181, [R240+0x1c700] ;  /* 0x01c70000f0b57984 */ /* 0x000fe80000000800 */
[----:B------:R-:W1:Y:S01]  /*67c10*/  LDS R183, [R240+0x1e700] ;  /* 0x01e70000f0b77984 */ /* 0x000e620000000800 */
[C---:B------:R-:W-:Y:S07]  /*67c20*/  HMMA.1688.F32.TF32 R8, R140.reuse, R58, R152 ;  /* 0x0000003a8c08723c */ /* 0x040fee0000081098 */
[----:B------:R-:W-:Y:S04]  /*67c30*/  STL.64 [R1+0x660], R4 ;  /* 0x0006600401007387 */ /* 0x000fe80000100a00 */
[----:B------:R3:W-:Y:S02]  /*67c40*/  STL.64 [R1+0x668], R6 ;  /* 0x0006680601007387 */ /* 0x0007e40000100a00 */
[----:B---3--:R-:W-:Y:S02]  /*67c50*/  HMMA.1688.F32.TF32 R4, R140, R62, R148 ;  /* 0x0000003e8c04723c */ /* 0x008fe40000081094 */
[----:B------:R-:W-:Y:S04]  /*67c60*/  STL.64 [R1+0x680], R12 ;  /* 0x0006800c01007387 */ /* 0x000fe80000100a00 */
[----:B------:R-:W-:Y:S04]  /*67c70*/  STL.64 [R1+0x688], R14 ;  /* 0x0006880e01007387 */ /* 0x000fe80000100a00 */
[----:B------:R-:W3:Y:S04]  /*67c80*/  LDL.LU R184, [R1+0x720] ;  /* 0x0007200001b87983 */ /* 0x000ee80000300800 */
[----:B------:R-:W-:Y:S04]  /*67c90*/  STL.64 [R1+0x6a0], R8 ;  /* 0x0006a00801007387 */ /* 0x000fe80000100a00 */
[----:B------:R-:W-:Y:S05]  /*67ca0*/  STL.64 [R1+0x6a8], R10 ;  /* 0x0006a80a01007387 */ /* 0x000fea0000100a00 */
        /* <DEDUP_REMOVED lines=105> */
[C---:B------:R-:W-:Y:S08]  /*68340*/  HMMA.1688.F32.TF32 R236, R132.reuse, R26, R236 ;  /* 0x0000001a84ec723c */ /* 0x040ff000000810ec */
[----:B------:R-:W-:Y:S08]  /*68350*/  HMMA.1688.F32.TF32 R232, R132, R30, R232 ;  /* 0x0000001e84e8723c */ /* 0x000ff000000810e8 */
[----:B------:R-:W-:Y:S01]  /*68360*/  HMMA.1688.F32.TF32 R132, R140, R22, R204 ;  /* 0x000000168c84723c */ /* 0x000fe200000810cc */
[----:B------:R-:W4:Y:S04]  /*68370*/  LDL.LU R204, [R1+0x760] ;  /* 0x0007600001cc7983 */ /* 0x000f280000300800 */
[----:B------:R-:W4:Y:S04]  /*68380*/  LDL.LU R205, [R1+0x764] ;  /* 0x0007640001cd7983 */ /* 0x000f280000300800 */
[----:B------:R-:W4:Y:S04]  /*68390*/  LDL.LU R206, [R1+0x768] ;  /* 0x0007680001ce7983 */ /* 0x000f280000300800 */
[----:B------:R-:W4:Y:S01]  /*683a0*/  LDL.LU R207, [R1+0x76c] ;  /* 0x00076c0001cf7983 */ /* 0x000f220000300800 */
[----:B--2---:R-:W-:Y:S08]  /*683b0*/  HMMA.1688.F32.TF32 R80, R144, R54, R80 ;  /* 0x000000369050723c */ /* 0x004ff00000081050 */
[C---:B------:R-:W-:Y:S08]  /*683c0*/  HMMA.1688.F32.TF32 R136, R140.reuse, R18, R136 ;  /* 0x000000128c88723c */ /* 0x040ff00000081088 */
[C---:B------:R-:W-:Y:S08]  /*683d0*/  HMMA.1688.F32.TF32 R228, R140.reuse, R26, R228 ;  /* 0x0000001a8ce4723c */ /* 0x040ff000000810e4 */
[C---:B---3--:R-:W-:Y:S08]  /*683e0*/  HMMA.1688.F32.TF32 R108, R140.reuse, R66, R104 ;  /* 0x000000428c6c723c */ /* 0x048ff00000081068 */
[C---:B------:R-:W-:Y:S08]  /*683f0*/  HMMA.1688.F32.TF32 R104, R140.reuse, R70, R96 ;  /* 0x000000468c68723c */ /* 0x040ff00000081060 */
[C---:B----4-:R-:W-:Y:S08]  /*68400*/  HMMA.1688.F32.TF32 R100, R140.reuse, R74, R156 ;  /* 0x0000004a8c64723c */ /* 0x050ff0000008109c */
        /* <DEDUP_REMOVED lines=52> */
[C---:B------:R-:W-:Y:S03]  /*68750*/  HMMA.1688.F32.TF32 R148, R144.reuse, R18, R148 ;  /* 0x000000129094723c */ /* 0x040fe60000081094 */
[----:B------:R-:W-:Y:S04]  /*68760*/  STL.64 [R1+0x98], R14 ;  /* 0x0000980e01007387 */ /* 0x000fe80000100a00 */
[----:B------:R-:W-:Y:S01]  /*68770*/  STL.64 [R1+0x80], R8 ;  /* 0x0000800801007387 */ /* 0x000fe20000100a00 */
[C---:B------:R-:W-:Y:S03]  /*68780*/  HMMA.1688.F32.TF32 R140, R144.reuse, R22, R200 ;  /* 0x00000016908c723c */ /* 0x040fe600000810c8 */
[----:B------:R-:W-:Y:S04]  /*68790*/  STL.64 [R1+0x88], R10 ;  /* 0x0000880a01007387 */ /* 0x000fe80000100a00 */
[----:B------:R2:W-:Y:S01]  /*687a0*/  STL.64 [R1+0x2a0], R4 ;  /* 0x0002a00401007387 */ /* 0x0005e20000100a00 */
[C---:B------:R-:W-:Y:S03]  /*687b0*/  HMMA.1688.F32.TF32 R220, R144.reuse, R26, R220 ;  /* 0x0000001a90dc723c */ /* 0x040fe600000810dc */
[----:B------:R3:W-:Y:S05]  /*687c0*/  STL.64 [R1+0x2a8], R6 ;  /* 0x0002a80601007387 */ /* 0x0007ea0000100a00 */
[----:B------:R-:W-:Y:S08]  /*687d0*/  HMMA.1688.F32.TF32 R216, R144, R30, R216 ;  /* 0x0000001e90d8723c */ /* 0x000ff000000810d8 */
[----:B------:R-:W-:Y:S07]  /*687e0*/  HMMA.1688.F32.TF32 R144, R180, R18, R208 ;  /* 0x00000012b490723c */ /* 0x000fee00000810d0 */
[----:B------:R-:W-:Y:S01]  /*687f0*/  MOV R208, R242 ;  /* 0x000000f200d07202 */ /* 0x000fe20000000f00 */
[----:B------:R-:W-:Y:S01]  /*68800*/  IMAD.MOV.U32 R209, RZ, RZ, R2 ;  /* 0x000000ffffd17224 */ /* 0x000fe200078e0002 */
[----:B------:R-:W4:Y:S04]  /*68810*/  LDL.LU R242, [R1+0x22e4] ;  /* 0x0022e40001f27983 */ /* 0x000f280000300800 */
[----:B------:R-:W4:Y:S01]  /*68820*/  LDL.LU R2, [R1+0x22e0] ;  /* 0x0022e00001027983 */ /* 0x000f220000300800 */
[----:B------:R-:W-:-:S03]  /*68830*/  IMAD.MOV.U32 R210, RZ, RZ, R252 ;  /* 0x000000ffffd27224 */ /* 0x000fc600078e00fc */
[----:B------:R-:W4:Y:S01]  /*68840*/  LDL.LU R252, [R1+0x22dc] ;  /* 0x0022dc0001fc7983 */ /* 0x000f220000300800 */
[----:B--2---:R-:W-:-:S03]  /*68850*/  IMAD.MOV.U32 R4, RZ, RZ, R243 ;  /* 0x000000ffff047224 */ /* 0x004fc600078e00f3 */
[----:B------:R-:W2:Y:S01]  /*68860*/  LDL.LU R243, [R1+0x22d8] ;  /* 0x0022d80001f37983 */ /* 0x000ea20000300800 */
[----:B---3--:R-:W-:Y:S01]  /*68870*/  IMAD.MOV.U32 R7, RZ, RZ, R0 ;  /* 0x000000ffff077224 */ /* 0x008fe200078e0000 */
[----:B------:R-:W-:Y:S01]  /*68880*/  HMMA.1688.F32.TF32 R152, R180, R22, R152 ;  /* 0x00000016b498723c */ /* 0x000fe20000081098 */
[----:B------:R-:W-:Y:S01]  /*68890*/  IMAD.MOV.U32 R3, RZ, RZ, c[0x0][0x180] ;  /* 0x00006000ff037624 */ /* 0x000fe200078e00ff */
[----:B------:R-:W-:Y:S01]  /*688a0*/  BAR.SYNC.DEFER_BLOCKING 0x0 ;  /* 0x0000000000007b1d */ /* 0x000fe20000010000 */
[----:B----4-:R-:W-:-:S05]  /*688b0*/  MOV R5, R242 ;  /* 0x000000f200057202 */ /* 0x010fca0000000f00 */
[----:B------:R-:W3:Y:S01]  /*688c0*/  LDL.LU R242, [R1+0x22d4] ;  /* 0x0022d40001f27983 */ /* 0x000ee20000300800 */
[----:B------:R-:W-:-:S03]  /*688d0*/  IMAD.MOV.U32 R6, RZ, RZ, R2 ;  /* 0x000000ffff067224 */ /* 0x000fc600078e0002 */
[----:B------:R-:W4:Y:S04]  /*688e0*/  LDL.LU R2, [R1+0x22d0] ;  /* 0x0022d00001027983 */ /* 0x000f280000300800 */
[----:B------:R-:W2:Y:S01]  /*688f0*/  LDL.LU R0, [R1+0x22cc] ;  /* 0x0022cc0001007983 */ /* 0x000ea20000300800 */
[----:B------:R-:W-:-:S03]  /*68900*/  MOV R11, R252 ;  /* 0x000000fc000b7202 */ /* 0x000fc60000000f00 */
        /* <DEDUP_REMOVED lines=10> */
[----:B------:R-:W3:Y:S01]  /*689b0*/  LDL.LU R82, [R1+0x4f8] ;  /* 0x0004f80001527983 */ /* 0x000ee20000300800 */
[----:B--2---:R-:W-:-:S03]  /*689c0*/  IMAD.MOV.U32 R83, RZ, RZ, R252 ;  /* 0x000000ffff537224 */ /* 0x004fc600078e00fc */
        /* <DEDUP_REMOVED lines=49> */
[----:B----4-:R-:W-:Y:S01]  /*68ce0*/  IMAD.MOV.U32 R169, RZ, RZ, R2 ;  /* 0x000000ffffa97224 */ /* 0x010fe200078e0002 */
[C---:B------:R-:W-:Y:S08]  /*68cf0*/  HMMA.1688.F32.TF32 R212, R180.reuse, R26, R204 ;  /* 0x0000001ab4d4723c */ /* 0x040ff000000810cc */
[----:B------:R-:W-:Y:S01]  /*68d00*/  HMMA.1688.F32.TF32 R204, R180, R30, R196 ;  /* 0x0000001eb4cc723c */ /* 0x000fe200000810c4 */
[----:B------:R-:W-:Y:S01]  /*68d10*/  IMAD.MOV.U32 R172, RZ, RZ, R241 ;  /* 0x000000ffffac7224 */ /* 0x000fe200078e00f1 */
[----:B------:R-:W-:Y:S01]  /*68d20*/  MOV R174, R41 ;  /* 0x0000002900ae7202 */ /* 0x000fe20000000f00 */
[----:B------:R-:W-:-:S02]  /*68d30*/  IMAD.MOV.U32 R173, RZ, RZ, R44 ;  /* 0x000000ffffad7224 */ /* 0x000fc400078e002c */
[----:B------:R-:W-:-:S03]  /*68d40*/  IMAD.MOV.U32 R175, RZ, RZ, R40 ;  /* 0x000000ffffaf7224 */ /* 0x000fc600078e0028 */
[----:B-1----:R-:W-:Y:S01]  /*68d50*/  HMMA.1688.F32.TF32 R4, R176, R46, R4 ;  /* 0x0000002eb004723c */ /* 0x002fe20000081004 */
[----:B------:R-:W-:-:S07]  /*68d60*/  IMAD.MOV.U32 R199, RZ, RZ, R53 ;  /* 0x000000ffffc77224 */ /* 0x000fce00078e0035 */
[C---:B------:R-:W-:Y:S01]  /*68d70*/  HMMA.1688.F32.TF32 R172, R176.reuse, R50, R172 ;  /* 0x00000032b0ac723c */ /* 0x040fe200000810ac */
[----:B---3--:R-:W-:Y:S01]  /*68d80*/  IMAD.MOV.U32 R170, RZ, RZ, R242 ;  /* 0x000000ffffaa7224 */ /* 0x008fe200078e00f2 */
[----:B------:R-:W-:Y:S01]  /*68d90*/  MOV R171, R243 ;  /* 0x000000f300ab7202 */ /* 0x000fe20000000f00 */
[----:B------:R-:W-:Y:S01]  /*68da0*/  IMAD.MOV.U32 R186, RZ, RZ, R25 ;  /* 0x000000ffffba7224 */ /* 0x000fe200078e0019 */
[----:B------:R-:W-:Y:S01]  /*68db0*/  MOV R187, R24 ;  /* 0x0000001800bb7202 */ /* 0x000fe20000000f00 */
[----:B------:R-:W-:Y:S01]  /*68dc0*/  IMAD.MOV.U32 R185, RZ, RZ, R28 ;  /* 0x000000ffffb97224 */ /* 0x000fe200078e001c */
[----:B------:R-:W-:Y:S01]  /*68dd0*/  MOV R184, R29 ;  /* 0x0000001d00b87202 */ /* 0x000fe20000000f00 */
[----:B------:R-:W-:Y:S01]  /*68de0*/  IMAD.MOV.U32 R190, RZ, RZ, R33 ;  /* 0x000000ffffbe7224 */ /* 0x000fe200078e0021 */
[----:B------:R-:W-:Y:S01]  /*68df0*/  HMMA.1688.F32.TF32 R28, R176, R30, R80 ;  /* 0x0000001eb01c723c */ /* 0x000fe20000081050 */
[----:B------:R-:W-:Y:S01]  /*68e00*/  IMAD.MOV.U32 R191, RZ, RZ, R32 ;  /* 0x000000ffffbf7224 */ /* 0x000fe200078e0020 */
[----:B------:R-:W-:Y:S01]  /*68e10*/  MOV R189, R36 ;  /* 0x0000002400bd7202 */ /* 0x000fe20000000f00 */
[----:B------:R-:W-:-:S05]  /*68e20*/  IMAD.MOV.U32 R188, RZ, RZ, R37 ;  /* 0x000000ffffbc7224 */ /* 0x000fca00078e0025 */
[----:B------:R-:W-:Y:S01]  /*68e30*/  HMMA.1688.F32.TF32 R32, R176, R34, R12 ;  /* 0x00000022b020723c */ /* 0x000fe2000008100c */
[----:B------:R-:W-:-:S07]  /*68e40*/  MOV R211, R61 ;  /* 0x0000003d00d37202 */ /* 0x000fce0000000f00 */
[----:B------:R-:W-:Y:S01]  /*68e50*/  HMMA.1688.F32.TF32 R36, R176, R38, R168 ;  /* 0x00000026b024723c */ /* 0x000fe200000810a8 */
[----:B------:R-:W-:Y:S01]  /*68e60*/  IMAD.MOV.U32 R196, RZ, RZ, R60 ;  /* 0x000000ffffc47224 */ /* 0x000fe200078e003c */
[----:B------:R-:W-:-:S06]  /*68e70*/  MOV R198, R56 ;  /* 0x0000003800c67202 */ /* 0x000fcc0000000f00 */
[----:B------:R-:W-:Y:S01]  /*68e80*/  HMMA.1688.F32.TF32 R40, R176, R42, R8 ;  /* 0x0000002ab028723c */ /* 0x000fe20000081008 */
[----:B--2---:R-:W-:Y:S02]  /*68e90*/  IMAD.MOV.U32 R87, RZ, RZ, R252 ;  /* 0x000000ffff577224 */ /* 0x004fe400078e00fc */
[----:B------:R-:W2:Y:S04]  /*68ea0*/  LDL.LU R252, [R1+0x22c0] ;  /* 0x0022c00001fc7983 */ /* 0x000ea80000300800 */
[----:B------:R-:W3:Y:S04]  /*68eb0*/  LDL.LU R0, [R1+0x22bc] ;  /* 0x0022bc0001007983 */ /* 0x000ee80000300800 */
[----:B------:R-:W4:Y:S01]  /*68ec0*/  LDL.LU R2, [R1+0x22b8] ;  /* 0x0022b80001027983 */ /* 0x000f220000300800 */
        /* <DEDUP_REMOVED lines=11> */
[----:B-1----:R1:W5:Y:S04]  /*68f80*/  LDL.LU.64 R110, [R1+0x22b0] ;  /* 0x0022b000016e7983 */ /* 0x0023680000300a00 */
[----:B------:R1:W5:Y:S04]  /*68f90*/  LDL.LU.64 R108, [R1+0x22a8] ;  /* 0x0022a800016c7983 */ /* 0x0003680000300a00 */
[----:B------:R-:W-:Y:S04]  /*68fa0*/  STL.64 [R1+0x590], R112 ;  /* 0x0005907001007387 */ /* 0x000fe80000100a00 */
[----:B------:R1:W-:Y:S01]  /*68fb0*/  STL.64 [R1+0x598], R114 ;  /* 0x0005987201007387 */ /* 0x0003e20000100a00 */
[----:B------:R-:W-:Y:S03]  /*68fc0*/  HMMA.1688.F32.TF32 R180, R180, R78, R160 ;  /* 0x0000004eb4b4723c */ /* 0x000fe600000810a0 */
[----:B-1----:R1:W5:Y:S04]  /*68fd0*/  LDL.LU.64 R114, [R1+0x22a0] ;  /* 0x0022a00001727983 */ /* 0x0023680000300a00 */
[----:B------:R1:W5:Y:S04]  /*68fe0*/  LDL.LU.64 R112, [R1+0x2298] ;  /* 0x0022980001707983 */ /* 0x0003680000300a00 */
[----:B------:R-:W-:Y:S04]  /*68ff0*/  STL.64 [R1+0x5d0], R100 ;  /* 0x0005d06401007387 */ /* 0x000fe80000100a00 */
[----:B------:R1:W-:Y:S04]  /*69000*/  STL.64 [R1+0x5d8], R102 ;  /* 0x0005d86601007387 */ /* 0x0003e80000100a00 */
        /* <DEDUP_REMOVED lines=11> */
[----:B------:R1:W-:Y:S01]  /*690c0*/  STL.64 [R1+0x9d8], R158 ;  /* 0x0009d89e01007387 */ /* 0x0003e20000100a00 */
[----:B------:R-:W-:Y:S01]  /*690d0*/  IMAD.MOV.U32 R50, RZ, RZ, R52 ;  /* 0x000000ffff327224 */ /* 0x000fe200078e0034 */
[----:B------:R-:W-:-:S02]  /*690e0*/  MOV R51, R45 ;  /* 0x0000002d00337202 */ /* 0x000fc40000000f00 */
[----:B-1----:R1:W5:Y:S04]  /*690f0*/  LDL.LU.64 R158, [R1+0x2260] ;  /* 0x00226000019e7983 */ /* 0x0023680000300a00 */
[----:B------:R1:W5:Y:S04]  /*69100*/  LDL.LU.64 R156, [R1+0x2258] ;  /* 0x00225800019c7983 */ /* 0x0003680000300a00 */
        /* <DEDUP_REMOVED lines=10> */
[----:B------:R1:W5:Y:S04]  /*691b0*/  LDL.LU.64 R162, [R1+0x2230] ;  /* 0x0022300001a27983 */ /* 0x0003680000300a00 */
[----:B------:R1:W5:Y:S04]  /*691c0*/  LDL.LU.64 R160, [R1+0x2228] ;  /* 0x0022280001a07983 */ /* 0x0003680000300a00 */
[----:B------:R1:W-:Y:S04]  /*691d0*/  STL.64 [R1+0x9a0], R180 ;  /* 0x0009a0b401007387 */ /* 0x0003e80000100a00 */
[----:B------:R2:W-:Y:S01]  /*691e0*/  STL.64 [R1+0x9a8], R182 ;  /* 0x0009a8b601007387 */ /* 0x0005e20000100a00 */
[----:B-1----:R-:W-:-:S02]  /*691f0*/  IMAD.MOV.U32 R180, RZ, RZ, R21 ;  /* 0x000000ffffb47224 */ /* 0x002fc400078e0015 */
[----:B------:R-:W-:Y:S01]  /*69200*/  IMAD.MOV.U32 R181, RZ, RZ, R20 ;  /* 0x000000ffffb57224 */ /* 0x000fe200078e0014 */
[----:B--2---:R-:W-:Y:S01]  /*69210*/  MOV R182, R17 ;  /* 0x0000001100b67202 */ /* 0x004fe20000000f00 */
[----:B------:R-:W-:Y:S02]  /*69220*/  IMAD.MOV.U32 R183, RZ, RZ, R16 ;  /* 0x000000ffffb77224 */ /* 0x000fe400078e0010 */
[C---:B------:R-:W-:Y:S01]  /*69230*/  HMMA.1688.F32.TF32 R16, R176.reuse, R18, R88 ;  /* 0x00000012b010723c */ /* 0x040fe20000081058 */
[----:B------:R1:W5:Y:S04]  /*69240*/  LDL.LU.64 R90, [R1+0x2220] ;  /* 0x00222000015a7983 */ /* 0x0003680000300a00 */
[----:B------:R1:W5:Y:S03]  /*69250*/  LDL.LU.64 R88, [R1+0x2218] ;  /* 0x0022180001587983 */ /* 0x0003660000300a00 */
[----:B------:R-:W-:Y:S01]  /*69260*/  HMMA.1688.F32.TF32 R20, R176, R22, R84 ;  /* 0x00000016b014723c */ /* 0x000fe20000081054 */
[----:B------:R1:W5:Y:S04]  /*69270*/  LDL.LU.64 R86, [R1+0x2210] ;  /* 0x0022100001567983 */ /* 0x0003680000300a00 */
        /* <DEDUP_REMOVED lines=10> */
[----:B------:R1:W5:Y:S01]  /*69320*/  LDL.LU.64 R8, [R1+0x21b8] ;  /* 0x0021b80001087983 */ /* 0x0003620000300a00 */
[----:B------:R-:W-:-:S03]  /*69330*/  IMAD.MOV.U32 R197, RZ, RZ, R57 ;  /* 0x000000ffffc57224 */ /* 0x000fc600078e0039 */
[----:B------:R-:W2:Y:S04]  /*69340*/  LDL R44, [R1+0x1540] ;  /* 0x00154000012c7983 */ /* 0x000ea80000100800 */
[----:B------:R-:W-:Y:S01]  /*69350*/  STL.64 [R1+0x280], R4 ;  /* 0x0002800401007387 */ /* 0x000fe20000100a00 */
[C---:B------:R-:W-:Y:S03]  /*69360*/  HMMA.1688.F32.TF32 R48, R176.reuse, R58, R180 ;  /* 0x0000003ab030723c */ /* 0x040fe600000810b4 */
[----:B------:R1:W-:Y:S05]  /*69370*/  STL.64 [R1+0x288], R6 ;  /* 0x0002880601007387 */ /* 0x0003ea0000100a00 */
[C---:B------:R-:W-:Y:S01]  /*69380*/  HMMA.1688.F32.TF32 R56, R176.reuse, R62, R208 ;  /* 0x0000003eb038723c */ /* 0x040fe200000810d0 */
[----:B-1----:R1:W5:Y:S04]  /*69390*/  LDL.LU.64 R6, [R1+0x21b0] ;  /* 0x0021b00001067983 */ /* 0x0023680000300a00 */
[----:B------:R1:W5:Y:S04]  /*693a0*/  LDL.LU.64 R4, [R1+0x21a8] ;  /* 0x0021a80001047983 */ /* 0x0003680000300a00 */
[----:B------:R1:W-:Y:S04]  /*693b0*/  STL.64 [R1+0x380], R172 ;  /* 0x000380ac01007387 */ /* 0x0003e80000100a00 */
[----:B------:R-:W-:Y:S04]  /*693c0*/  STL.64 [R1+0x388], R174 ;  /* 0x000388ae01007387 */ /* 0x000fe80000100a00 */
[----:B-1----:R1:W5:Y:S04]  /*693d0*/  LDL.LU.64 R172, [R1+0x21a0] ;  /* 0x0021a00001ac7983 */ /* 0x0023680000300a00 */
[----:B------:R-:W-:Y:S04]  /*693e0*/  STL.64 [R1+0x4b0], R52 ;  /* 0x0004b03401007387 */ /* 0x000fe80000100a00 */
[----:B------:R1:W-:Y:S02]  /*693f0*/  STL.64 [R1+0x4b8], R54 ;  /* 0x0004b83601007387 */ /* 0x0003e40000100a00 */
[----:B-1----:R-:W-:Y:S02]  /*69400*/  HMMA.1688.F32.TF32 R52, R176, R66, R196 ;  /* 0x00000042b034723c */ /* 0x002fe400000810c4 */
[----:B------:R-:W-:Y:S04]  /*69410*/  STL.64 [R1+0x4c0], R48 ;  /* 0x0004c03001007387 */ /* 0x000fe80000100a00 */
[----:B------:R-:W-:Y:S04]  /*69420*/  STL.64 [R1+0x4c8], R50 ;  /* 0x0004c83201007387 */ /* 0x000fe80000100a00 */
[----:B------:R-:W-:Y:S04]  /*69430*/  STL.64 [R1+0x8b0], R56 ;  /* 0x0008b03801007387 */ /* 0x000fe80000100a00 */
[----:B------:R1:W-:Y:S04]  /*69440*/  STL.64 [R1+0x8b8], R58 ;  /* 0x0008b83a01007387 */ /* 0x0003e80000100a00 */
[----:B------:R-:W3:Y:S05]  /*69450*/  LDL.LU R47, [R1+0x214c] ;  /* 0x00214c00012f7983 */ /* 0x000eea0000300800 */
[----:B------:R1:W-:Y:S04]  /*69460*/  STL.64 [R1+0x860], R52 ;  /* 0x0008603401007387 */ /* 0x0003e80000100a00 */
[----:B------:R-:W-:Y:S04]  /*69470*/  STL.64 [R1+0x868], R54 ;  /* 0x0008683601007387 */ /* 0x000fe80000100a00 */
[----:B------:R-:W2:Y:S01]  /*69480*/  LDL.LU R46, [R1+0x2150] ;  /* 0x00215000012e7983 */ /* 0x000ea20000300800 */
[----:B------:R-:W-:Y:S01]  /*69490*/  IMAD.MOV.U32 R192, RZ, RZ, R69 ;  /* 0x000000ffffc07224 */ /* 0x000fe200078e0045 */
[----:B------:R-:W-:Y:S01]  /*694a0*/  MOV R193, R68 ;  /* 0x0000004400c17202 */ /* 0x000fe20000000f00 */
[----:B------:R-:W-:-:S02]  /*694b0*/  IMAD.MOV.U32 R194, RZ, RZ, R65 ;  /* 0x000000ffffc27224 */ /* 0x000fc400078e0041 */
[----:B------:R-:W-:Y:S01]  /*694c0*/  IMAD.MOV.U32 R195, RZ, RZ, R64 ;  /* 0x000000ffffc37224 */ /* 0x000fe200078e0040 */
[C---:B-1----:R-:W-:Y:S08]  /*694d0*/  HMMA.1688.F32.TF32 R56, R176.reuse, R74, R188 ;  /* 0x0000004ab038723c */ /* 0x042ff000000810bc */
[C---:B------:R-:W-:Y:S08]  /*694e0*/  HMMA.1688.F32.TF32 R48, R176.reuse, R70, R192 ;  /* 0x00000046b030723c */ /* 0x040ff000000810c0 */
[----:B------:R-:W-:Y:S01]  /*694f0*/  HMMA.1688.F32.TF32 R60, R176, R78, R184 ;  /* 0x0000004eb03c723c */ /* 0x000fe200000810b8 */
[----:B------:R-:W-:-:S05]  /*69500*/  MOV R242, c[0x0][0x188] ;  /* 0x0000620000f27a02 */ /* 0x000fca0000000f00 */
[----:B------:R-:W-:-:S09]  /*69510*/  IMAD.SHL.U32 R242, R242, 0x40, RZ ;  /* 0x00000040f2f27824 */ /* 0x000fd200078e00ff */
[----:B------:R-:W-:Y:S04]  /*69520*/  STL.64 [R1+0x840], R48 ;  /* 0x0008403001007387 */ /* 0x000fe80000100a00 */
[----:B------:R1:W-:Y:S04]  /*69530*/  STL.64 [R1+0x848], R50 ;  /* 0x0008483201007387 */ /* 0x0003e80000100a00 */
[----:B------:R-:W4:Y:S04]  /*69540*/  LDL.LU R53, [R1+0x2148] ;  /* 0x0021480001357983 */ /* 0x000f280000300800 */
[----:B-1----:R-:W4:Y:S04]  /*69550*/  LDL.LU R51, [R1+0x2140] ;  /* 0x0021400001337983 */ /* 0x002f280000300800 */
[----:B------:R1:W-:Y:S04]  /*69560*/  STL.64 [R1+0x810], R56 ;  /* 0x0008103801007387 */ /* 0x0003e80000100a00 */
[----:B------:R-:W-:Y:S01]  /*69570*/  STL.64 [R1+0x818], R58 ;  /* 0x0008183a01007387 */ /* 0x000fe20000100a00 */
[----:B------:R-:W-:-:S03]  /*69580*/  IMAD.SHL.U32 R242, R242, 0x4, RZ ;  /* 0x00000004f2f27824 */ /* 0x000fc600078e00ff */
[----:B-1----:R-:W4:Y:S04]  /*69590*/  LDL.LU R57, [R1+0x2144] ;  /* 0x0021440001397983 */ /* 0x002f280000300800 */
[----:B------:R-:W4:Y:S04]  /*695a0*/  LDL.LU R52, [R1+0x213c] ;  /* 0x00213c0001347983 */ /* 0x000f280000300800 */
[----:B------:R1:W-:Y:S04]  /*695b0*/  STL.64 [R1+0x7b0], R60 ;  /* 0x0007b03c01007387 */ /* 0x0003e80000100a00 */
[----:B------:R-:W-:Y:S04]  /*695c0*/  STL.64 [R1+0x7b8], R62 ;  /* 0x0007b83e01007387 */ /* 0x000fe80000100a00 */
[----:B-1----:R-:W4:Y:S04]  /*695d0*/  LDL.LU R60, [R1+0x2134] ;  /* 0x00213400013c7983 */ /* 0x002f280000300800 */
[----:B------:R-:W4:Y:S04]  /*695e0*/  LDL.LU R59, [R1+0x2138] ;  /* 0x00213800013b7983 */ /* 0x000f280000300800 */
[----:B------:R-:W4:Y:S04]  /*695f0*/  LDL.LU R58, [R1+0x212c] ;  /* 0x00212c00013a7983 */ /* 0x000f280000300800 */
[----:B------:R-:W4:Y:S01]  /*69600*/  LDL.LU R56, [R1+0x2130] ;  /* 0x0021300001387983 */ /* 0x000f220000300800 */
[----:B--2---:R-:W-:-:S05]  /*69610*/  IADD3 R46, P3, R46, R242, RZ ;  /* 0x000000f22e2e7210 */ /* 0x004fca0007f7e0ff */
[----:B---3--:R-:W-:Y:S01]  /*69620*/  IMAD.X R47, R47, 0x1, R0, P3 ;  /* 0x000000012f2f7824 */ /* 0x008fe200018e0600 */
[----:B------:R1:W-:Y:S04]  /*69630*/  STL [R1+0x2150], R46 ;  /* 0x0021502e01007387 */ /* 0x0003e80000100800 */
[----:B------:R2:W-:Y:S04]  /*69640*/  STL [R1+0x214c], R47 ;  /* 0x00214c2f01007387 */ /* 0x0005e80000100800 */
[----:B------:R-:W3:Y:S04]  /*69650*/  LDL.LU R55, [R1+0x1f30] ;  /* 0x001f300001377983 */ /* 0x000ee80000300800 */
[----:B------:R-:W3:Y:S04]  /*69660*/  LDL.LU R54, [R1+0x1f38] ;  /* 0x001f380001367983 */ /* 0x000ee80000300800 */
[----:B------:R-:W3:Y:S04]  /*69670*/  LDL.LU R49, [R1+0x1f28] ;  /* 0x001f280001317983 */ /* 0x000ee80000300800 */
[----:B------:R-:W3:Y:S01]  /*69680*/  LDL.LU R48, [R1+0x1f34] ;  /* 0x001f340001307983 */ /* 0x000ee20000300800 */
[----:B------:R-:W-:-:S05]  /*69690*/  IMAD.MOV.U32 R243, RZ, RZ, 0x3f ;  /* 0x0000003ffff37424 */ /* 0x000fca00078e00ff */
[----:B------:R-:W-:Y:S01]  /*696a0*/  IADD3 R243, R243, c[0x0][0x180], RZ ;  /* 0x00006000f3f37a10 */ /* 0x000fe20007ffe0ff */
[----:B------:R-:W1:Y:S03]  /*696b0*/  S2R R241, SR_TID.X ;  /* 0x0000000000f17919 */ /* 0x000e660000002100 */
[----:B------:R-:W-:Y:S02]  /*696c0*/  SHF.R.S32.HI R45, RZ, 0x1f, R243 ;  /* 0x0000001fff2d7819 */ /* 0x000fe400000114f3 */
[----:B------:R-:W-:Y:S02]  /*696d0*/  IADD3 R3, R3, -0x140, RZ ;  /* 0xfffffec003037810 */ /* 0x000fe40007ffe0ff */
[----:B------:R-:W-:-:S03]  /*696e0*/  LEA.HI R45, R45, R243, RZ, 0x6 ;  /* 0x000000f32d2d7211 */ /* 0x000fc600078f30ff */
[----:B------:R-:W-:Y:S01]  /*696f0*/  IMAD R3, R44, -0x40, R3 ;  /* 0xffffffc02c037824 */ /* 0x000fe200078e0203 */
[----:B------:R-:W-:-:S04]  /*69700*/  SHF.R.S32.HI R45, RZ, 0x6, R45 ;  /* 0x00000006ff2d7819 */ /* 0x000fc8000001142d */
[----:B------:R-:W-:Y:S02]  /*69710*/  IADD3 R45, R45, -0x5, RZ ;  /* 0xfffffffb2d2d7810 */ /* 0x000fe40007ffe0ff */
[----:B------:R-:W-:Y:S02]  /*69720*/  ISETP.GT.AND P1, PT, R3, RZ, PT ;  /* 0x000000ff0300720c */ /* 0x000fe40003f24270 */
[----:B------:R-:W-:Y:S02]  /*69730*/  ISETP.GE.AND P0, PT, R44, R45, PT ;  /* 0x0000002d2c00720c */ /* 0x000fe40003f06270 */
[----:B------:R-:W-:Y:S02]  /*69740*/  SEL R45, RZ, 0x4, !P1 ;  /* 0x00000004ff2d7807 */ /* 0x000fe40004800000 */
[----:B------:R-:W-:Y:S02]  /*69750*/  IADD3 R44, R252, 0x1, RZ ;  /* 0x00000001fc2c7810 */ /* 0x000fe40007ffe0ff */
[----:B------:R-:W-:-:S02]  /*69760*/  SEL R45, R45, RZ, !P0 ;  /* 0x000000ff2d2d7207 */ /* 0x000fc40004000000 */
[----:B-1----:R-:W-:Y:S02]  /*69770*/  LOP3.LUT R243, R241, 0x7f, RZ, 0xc0, !PT ;  /* 0x0000007ff1f37812 */ /* 0x002fe400078ec0ff */
[C---:B------:R-:W-:Y:S02]  /*69780*/  ISETP.GT.AND P2, PT, R44.reuse, 0x4, PT ;  /* 0x000000042c00780c */ /* 0x040fe40003f44270 */
[----:B------:R-:W-:Y:S02]  /*69790*/  ISETP.NE.U32.AND P1, PT, R45, RZ, PT ;  /* 0x000000ff2d00720c */ /* 0x000fe40003f25070 */
[----:B------:R-:W-:Y:S02]  /*697a0*/  SHF.L.U32 R50, R243, 0x2, RZ ;  /* 0x00000002f3327819 */ /* 0x000fe400000006ff */
[----:B------:R-:W-:Y:S02]  /*697b0*/  SEL R252, R44, RZ, !P2 ;  /* 0x000000ff2cfc7207 */ /* 0x000fe40005000000 */
[----:B----4-:R-:W-:-:S02]  /*697c0*/  IADD3 R53, P2, R53, R242, RZ ;  /* 0x000000f235357210 */ /* 0x010fc40007f5e0ff */
[----:B------:R-:W-:Y:S01]  /*697d0*/  IADD3 R51, P3, R51, R242, RZ ;  /* 0x000000f233337210 */ /* 0x000fe20007f7e0ff */
[----:B------:R-:W-:Y:S01]  /*697e0*/  IMAD R44, R252, 0x20000, R50 ;  /* 0x00020000fc2c7824 */ /* 0x000fe200078e0232 */
[----:B------:R-:W-:Y:S01]  /*697f0*/  IADD3.X R57, R57, R0, RZ, P2, !PT ;  /* 0x0000000039397210 */ /* 0x000fe200017fe4ff */
[----:B------:R-:W-:Y:S02]  /*69800*/  STL [R1+0x2148], R53 ;  /* 0x0021483501007387 */ /* 0x000fe40000100800 */
[----:B------:R-:W-:Y:S02]  /*69810*/  IMAD.X R52, R52, 0x1, R0, P3 ;  /* 0x0000000134347824 */ /* 0x000fe400018e0600 */
[----:B------:R-:W-:Y:S01]  /*69820*/  @!PT LDS RZ, [RZ] ;  /* 0x00000000fffff984 */ /* 0x000fe20000000800 */
[----:B------:R-:W-:Y:S01]  /*69830*/  @!PT LDS RZ, [RZ] ;  /* 0x00000000fffff984 */ /* 0x000fe20000000800 */
[----:B------:R-:W-:Y:S01]  /*69840*/  @!PT LDS RZ, [RZ] ;  /* 0x00000000fffff984 */ /* 0x000fe20000000800 */
[----:B------:R1:W-:Y:S01]  /*69850*/  LDGSTS.E [R44], [R46.64], P1 ;  /* 0x000000002e2c7fae */ /* 0x0003e20008921844 */
[----:B------:R-:W-:-:S03]  /*69860*/  ISETP.GT.AND P2, PT, R3, 0x4, PT ;  /* 0x000000040300780c */ /* 0x000fc60003f44270 */
[----:B------:R4:W-:Y:S01]  /*69870*/  STL [R1+0x2144], R57 ;  /* 0x0021443901007387 */ /* 0x0009e20000100800 */
[----:B------:R-:W-:-:S03]  /*69880*/  SEL R45, RZ, 0x4, !P2 ;  /* 0x00000004ff2d7807 */ /* 0x000fc60005000000 */
[----:B------:R-:W-:Y:S01]  /*69890*/  STL [R1+0x2140], R51 ;  /* 0x0021403301007387 */ /* 0x000fe20000100800 */
[----:B-1----:R-:W-:Y:S01]  /*698a0*/  IMAD.MOV.U32 R46, RZ, RZ, R53 ;  /* 0x000000ffff2e7224 */ /* 0x002fe200078e0035 */
[----:B--2---:R-:W-:Y:S02]  /*698b0*/  MOV R47, R57 ;  /* 0x00000039002f7202 */ /* 0x004fe40000000f00 */
[----:B------:R1:W-:Y:S01]  /*698c0*/  STL [R1+0x213c], R52 ;  /* 0x00213c3401007387 */ /* 0x0003e20000100800 */
[----:B------:R-:W-:-:S03]  /*698d0*/  IADD3 R59, P3, R59, R242, RZ ;  /* 0x000000f23b3b7210 */ /* 0x000fc60007f7e0ff */
[----:B------:R2:W-:Y:S04]  /*698e0*/  LDGSTS.E [R44+0x200], [R46.64], P1 ;  /* 0x002000002e2c7fae */ /* 0x0005e80008921844 */
[----:B----4-:R-:W4:Y:S01]  /*698f0*/  LDL.LU R57, [R1+0x1f20] ;  /* 0x001f200001397983 */ /* 0x010f220000300800 */
[----:B------:R-:W-:-:S03]  /*69900*/  IADD3 R56, P4, R56, R242, RZ ;  /* 0x000000f238387210 */ /* 0x000fc60007f9e0ff */
[----:B------:R-:W4:Y:S01]  /*69910*/  LDL.LU R53, [R1+0x1f2c] ;  /* 0x001f2c0001357983 */ /* 0x000f220000300800 */
[----:B--2---:R-:W-:Y:S02]  /*69920*/  IMAD.MOV.U32 R47, RZ, RZ, R52 ;  /* 0x000000ffff2f7224 */ /* 0x004fe400078e0034 */
[----:B------:R-:W-:Y:S01]  /*69930*/  IMAD.MOV.U32 R46, RZ, RZ, R51 ;  /* 0x000000ffff2e7224 */ /* 0x000fe200078e0033 */
[----:B-1----:R-:W4:Y:S01]  /*69940*/  LDL.LU R52, [R1+0x2124] ;  /* 0x0021240001347983 */ /* 0x002f220000300800 */
[----:B------:R-:W-:-:S03]  /*69950*/  SEL R45, R45, RZ, !P0 ;  /* 0x000000ff2d2d7207 */ /* 0x000fc60004000000 */
[----:B------:R-:W4:Y:S01]  /*69960*/  LDL.LU R51, [R1+0x2128] ;  /* 0x0021280001337983 */ /* 0x000f220000300800 */
[----:B------:R-:W-:Y:S01]  /*69970*/  IADD3.X R60, R60, R0, RZ, P3, !PT ;  /* 0x000000003c3c7210 */ /* 0x000fe20001ffe4ff */
[----:B------:R-:W-:Y:S01]  /*69980*/  IMAD.X R58, R58, 0x1, R0, P4 ;  /* 0x000000013a3a7824 */ /* 0x000fe200020e0600 */
[----:B------:R-:W-:Y:S01]  /*69990*/  ISETP.NE.U32.AND P2, PT, R45, RZ, PT ;  /* 0x000000ff2d00720c */ /* 0x000fe20003f45070 */
[----:B------:R1:W-:Y:S04]  /*699a0*/  LDGSTS.E [R44+0x400], [R46.64], P1 ;  /* 0x004000002e2c7fae */ /* 0x0003e80008921844 */
[----:B------:R-:W-:Y:S04]  /*699b0*/  STL [R1+0x2138], R59 ;  /* 0x0021383b01007387 */ /* 0x000fe80000100800 */
[----:B------:R1:W-:Y:S02]  /*699c0*/  STL [R1+0x2134], R60 ;  /* 0x0021343c01007387 */ /* 0x0003e40000100800 */
[----:B-1----:R-:W-:Y:S01]  /*699d0*/  IMAD.MOV.U32 R46, RZ, RZ, R59 ;  /* 0x000000ffff2e7224 */ /* 0x002fe200078e003b */
[----:B------:R-:W-:Y:S01]  /*699e0*/  MOV R47, R60 ;  /* 0x0000003c002f7202 */ /* 0x000fe20000000f00 */
[----:B------:R-:W-:Y:S04]  /*699f0*/  STL [R1+0x2130], R56 ;  /* 0x0021303801007387 */ /* 0x000fe80000100800 */
[----:B------:R1:W-:Y:S04]  /*69a00*/  STL [R1+0x212c], R58 ;  /* 0x00212c3a01007387 */ /* 0x0003e80000100800 */
[----:B------:R1:W-:Y:S04]  /*69a10*/  LDGSTS.E [R44+0x600], [R46.64], P1 ;  /* 0x006000002e2c7fae */ /* 0x0003e80008921844 */
[----:B------:R-:W4:Y:S04]  /*69a20*/  LDL.LU R60, [R1+0x1f18] ;  /* 0x001f1800013c7983 */ /* 0x000f280000300800 */
[----:B------:R-:W4:Y:S01]  /*69a30*/  LDL.LU R59, [R1+0x1f24] ;  /* 0x001f2400013b7983 */ /* 0x000f220000300800 */
[----:B-1----:R-:W-:-:S02]  /*69a40*/  IMAD.MOV.U32 R47, RZ, RZ, R58 ;  /* 0x000000ffff2f7224 */ /* 0x002fc400078e003a */
[----:B------:R-:W-:Y:S01]  /*69a50*/  IMAD.MOV.U32 R46, RZ, RZ, R56 ;  /* 0x000000ffff2e7224 */ /* 0x000fe200078e0038 */
[----:B------:R-:W4:Y:S04]  /*69a60*/  LDL.LU R58, [R1+0x1f10] ;  /* 0x001f1000013a7983 */ /* 0x000f280000300800 */
[----:B------:R-:W4:Y:S04]  /*69a70*/  LDL.LU R56, [R1+0x1f1c] ;  /* 0x001f1c0001387983 */ /* 0x000f280000300800 */
[----:B------:R1:W-:Y:S01]  /*69a80*/  LDGSTS.E [R44+0x2000], [R46.64], P2 ;  /* 0x020000002e2c7fae */ /* 0x0003e20009121844 */
[----:B---3--:R-:W-:-:S04]  /*69a90*/  IADD3 R54, P1, R54, R242, RZ ;  /* 0x000000f236367210 */ /* 0x008fc80007f3e0ff */
[----:B------:R-:W-:Y:S02]  /*69aa0*/  IADD3.X R55, R55, R0, RZ, P1, !PT ;  /* 0x0000000037377210 */ /* 0x000fe40000ffe4ff */
[----:B------:R-:W-:Y:S01]  /*69ab0*/  IADD3 R48, P3, R48, R242, RZ ;  /* 0x000000f230307210 */ /* 0x000fe20007f7e0ff */
[----:B-1----:R-:W-:Y:S01]  /*69ac0*/  IMAD.MOV.U32 R46, RZ, RZ, R54 ;  /* 0x000000ffff2e7224 */ /* 0x002fe200078e0036 */
[----:B------:R-:W-:Y:S01]  /*69ad0*/  MOV R47, R55 ;  /* 0x00000037002f7202 */ /* 0x000fe20000000f00 */
[----:B------:R-:W-:Y:S02]  /*69ae0*/  STL [R1+0x1f38], R54 ;  /* 0x001f383601007387 */ /* 0x000fe40000100800 */
[----:B------:R-:W-:Y:S02]  /*69af0*/  IMAD.X R49, R49, 0x1, R0, P3 ;  /* 0x0000000131317824 */ /* 0x000fe400018e0600 */
[----:B------:R1:W-:Y:S04]  /*69b00*/  STL [R1+0x1f30], R55 ;  /* 0x001f303701007387 */ /* 0x0003e80000100800 */
[----:B------:R-:W-:Y:S04]  /*69b10*/  STL [R1+0x1f34], R48 ;  /* 0x001f343001007387 */ /* 0x000fe80000100800 */
[----:B------:R3:W-:Y:S04]  /*69b20*/  STL [R1+0x1f28], R49 ;  /* 0x001f283101007387 */ /* 0x0007e80000100800 */
[----:B------:R3:W-:Y:S04]  /*69b30*/  LDGSTS.E [R44+0x2200], [R46.64], P2 ;  /* 0x022000002e2c7fae */ /* 0x0007e80009121844 */
[----:B-1----:R-:W2:Y:S04]  /*69b40*/  LDL.LU R55, [R1+0x1f08] ;  /* 0x001f080001377983 */ /* 0x002ea80000300800 */
[----:B------:R-:W2:Y:S01]  /*69b50*/  LDL.LU R54, [R1+0x1f14] ;  /* 0x001f140001367983 */ /* 0x000ea20000300800 */
[----:B---3--:R-:W-:-:S02]  /*69b60*/  IMAD.MOV.U32 R47, RZ, RZ, R49 ;  /* 0x000000ffff2f7224 */ /* 0x008fc400078e0031 */
[----:B------:R-:W-:Y:S01]  /*69b70*/  IMAD.MOV.U32 R46, RZ, RZ, R48 ;  /* 0x000000ffff2e7224 */ /* 0x000fe200078e0030 */
[----:B------:R-:W3:Y:S04]  /*69b80*/  LDL.LU R49, [R1+0x211c] ;  /* 0x00211c0001317983 */ /* 0x000ee80000300800 */
[----:B------:R-:W3:Y:S01]  /*69b90*/  LDL.LU R48, [R1+0x2120] ;  /* 0x0021200001307983 */ /* 0x000ee20000300800 */
[----:B------:R-:W-:-:S03]  /*69ba0*/  ISETP.GT.AND P1, PT, R3, 0x8, PT ;  /* 0x000000080300780c */ /* 0x000fc60003f24270 */
[----:B------:R1:W-:Y:S01]  /*69bb0*/  LDGSTS.E [R44+0x2400], [R46.64], P2 ;  /* 0x024000002e2c7fae */ /* 0x0003e20009121844 */
[----:B------:R-:W-:-:S04]  /*69bc0*/  SEL R45, RZ, 0x4, !P1 ;  /* 0x00000004ff2d7807 */ /* 0x000fc80004800000 */
[----:B------:R-:W-:-:S04]  /*69bd0*/  SEL R45, R45, RZ, !P0 ;  /* 0x000000ff2d2d7207 */ /* 0x000fc80004000000 */
[----:B------:R-:W-:Y:S02]  /*69be0*/  ISETP.NE.U32.AND P1, PT, R45, RZ, PT ;  /* 0x000000ff2d00720c */ /* 0x000fe40003f25070 */
[----:B----4-:R-:W-:-:S04]  /*69bf0*/  IADD3 R53, P3, R53, R242, RZ ;  /* 0x000000f235357210 */ /* 0x010fc80007f7e0ff */
[----:B------:R-:W-:Y:S01]  /*69c00*/  IADD3.X R57, R57, R0, RZ, P3, !PT ;  /* 0x0000000039397210 */ /* 0x000fe20001ffe4ff */
[----:B-1----:R-:W-:Y:S01]  /*69c10*/  IMAD.MOV.U32 R46, RZ, RZ, R53 ;  /* 0x000000ffff2e7224 */ /* 0x002fe200078e0035 */
[----:B------:R-:W-:Y:S01]  /*69c20*/  IADD3 R51, P4, R51, R242, RZ ;  /* 0x000000f233337210 */ /* 0x000fe20007f9e0ff */
[----:B------:R-:W-:Y:S01]  /*69c30*/  STL [R1+0x1f2c], R53 ;  /* 0x001f2c3501007387 */ /* 0x000fe20000100800 */
[----:B------:R-:W-:-:S03]  /*69c40*/  MOV R47, R57 ;  /* 0x00000039002f7202 */ /* 0x000fc60000000f00 */
[----:B------:R-:W-:Y:S01]  /*69c50*/  IMAD.X R52, R52, 0x1, R0, P4 ;  /* 0x0000000134347824 */ /* 0x000fe200020e0600 */
[----:B------:R1:W-:Y:S04]  /*69c60*/  STL [R1+0x1f20], R57 ;  /* 0x001f203901007387 */ /* 0x0003e80000100800 */
[----:B------:R-:W-:Y:S04]  /*69c70*/  STL [R1+0x2128], R51 ;  /* 0x0021283301007387 */ /* 0x000fe80000100800 */
[----:B------:R4:W-:Y:S04]  /*69c80*/  STL [R1+0x2124], R52 ;  /* 0x0021243401007387 */ /* 0x0009e80000100800 */
[----:B------:R4:W-:Y:S04]  /*69c90*/  LDGSTS.E [R44+0x2600], [R46.64], P2 ;  /* 0x026000002e2c7fae */ /* 0x0009e80009121844 */
[----:B-1----:R-:W3:Y:S04]  /*69ca0*/  LDL.LU R57, [R1+0x1f00] ;  /* 0x001f000001397983 */ /* 0x002ee80000300800 */
[----:B------:R-:W3:Y:S01]  /*69cb0*/  LDL.LU R53, [R1+0x1f0c] ;  /* 0x001f0c0001357983 */ /* 0x000ee20000300800 */
[----:B----4-:R-:W-:-:S02]  /*69cc0*/  IMAD.MOV.U32 R47, RZ, RZ, R52 ;  /* 0x000000ffff2f7224 */ /* 0x010fc400078e0034 */
[----:B------:R-:W-:Y:S01]  /*69cd0*/  IMAD.MOV.U32 R46, RZ, RZ, R51 ;  /* 0x000000ffff2e7224 */ /* 0x000fe200078e0033 */
[----:B------:R-:W3:Y:S01]  /*69ce0*/  LDL.LU R52, [R1+0x1ef8] ;  /* 0x001ef80001347983 */ /* 0x000ee20000300800 */
[----:B------:R-:W-:-:S03]  /*69cf0*/  IADD3 R59, P2, R59, R242, RZ ;  /* 0x000000f23b3b7210 */ /* 0x000fc60007f5e0ff */
[----:B------:R-:W3:Y:S01]  /*69d00*/  LDL.LU R51, [R1+0x1f04] ;  /* 0x001f040001337983 */ /* 0x000ee20000300800 */
[----:B------:R-:W-:-:S03]  /*69d10*/  IADD3.X R60, R60, R0, RZ, P2, !PT ;  /* 0x000000003c3c7210 */ /* 0x000fc600017fe4ff */
[----:B------:R1:W-:Y:S01]  /*69d20*/  LDGSTS.E [R44+0x4000], [R46.64], P1 ;  /* 0x040000002e2c7fae */ /* 0x0003e20008921844 */
[----:B------:R-:W-:-:S03]  /*69d30*/  IADD3 R56, P3, R56, R242, RZ ;  /* 0x000000f238387210 */ /* 0x000fc60007f7e0ff */
[----:B------:R-:W-:Y:S02]  /*69d40*/  STL [R1+0x1f24], R59 ;  /* 0x001f243b01007387 */ /* 0x000fe40000100800 */
[----:B------:R-:W-:Y:S02]  /*69d50*/  IMAD.X R58, R58, 0x1, R0, P3 ;  /* 0x000000013a3a7824 */ /* 0x000fe400018e0600 */
[----:B------:R1:W-:Y:S02]  /*69d60*/  STL [R1+0x1f18], R60 ;  /* 0x001f183c01007387 */ /* 0x0003e40000100800 */
[----:B-1----:R-:W-:Y:S01]  /*69d70*/  IMAD.MOV.U32 R46, RZ, RZ, R59 ;  /* 0x000000ffff2e7224 */ /* 0x002fe200078e003b */
[----:B------:R-:W-:Y:S01]  /*69d80*/  MOV R47, R60 ;  /* 0x0000003c002f7202 */ /* 0x000fe20000000f00 */
[----:B------:R-:W-:Y:S04]  /*69d90*/  STL [R1+0x1f1c], R56 ;  /* 0x001f1c3801007387 */ /* 0x000fe80000100800 */
[----:B------:R1:W-:Y:S04]  /*69da0*/  STL [R1+0x1f10], R58 ;  /* 0x001f103a01007387 */ /* 0x0003e80000100800 */
[----:B------:R1:W-:Y:S04]  /*69db0*/  LDGSTS.E [R44+0x4200], [R46.64], P1 ;  /* 0x042000002e2c7fae */ /* 0x0003e80008921844 */
[----:B------:R-:W3:Y:S04]  /*69dc0*/  LDL.LU R60, [R1+0x1ef0] ;  /* 0x001ef000013c7983 */ /* 0x000ee80000300800 */
[----:B------:R-:W3:Y:S01]  /*69dd0*/  LDL.LU R59, [R1+0x1efc] ;  /* 0x001efc00013b7983 */ /* 0x000ee20000300800 */
[----:B-1----:R-:W-:-:S02]  /*69de0*/  IMAD.MOV.U32 R47, RZ, RZ, R58 ;  /* 0x000000ffff2f7224 */ /* 0x002fc400078e003a */
[----:B------:R-:W-:Y:S01]  /*69df0*/  IMAD.MOV.U32 R46, RZ, RZ, R56 ;  /* 0x000000ffff2e7224 */ /* 0x000fe200078e0038 */
[----:B------:R-:W3:Y:S04]  /*69e00*/  LDL.LU R58, [R1+0x2114] ;  /* 0x00211400013a7983 */ /* 0x000ee80000300800 */
[----:B------:R-:W3:Y:S04]  /*69e10*/  LDL.LU R56, [R1+0x2118] ;  /* 0x0021180001387983 */ /* 0x000ee80000300800 */
[----:B------:R1:W-:Y:S01]  /*69e20*/  LDGSTS.E [R44+0x4400], [R46.64], P1 ;  /* 0x044000002e2c7fae */ /* 0x0003e20008921844 */
[----:B--2---:R-:W-:-:S04]  /*69e30*/  IADD3 R54, P3, R54, R242, RZ ;  /* 0x000000f236367210 */ /* 0x004fc80007f7e0ff */
[----:B------:R-:W-:Y:S01]  /*69e40*/  IADD3.X R55, R55, R0, RZ, P3, !PT ;  /* 0x0000000037377210 */ /* 0x000fe20001ffe4ff */
[----:B-1----:R-:W-:Y:S01]  /*69e50*/  IMAD.MOV.U32 R46, RZ, RZ, R54 ;  /* 0x000000ffff2e7224 */ /* 0x002fe200078e0036 */
[----:B---3--:R-:W-:Y:S01]  /*69e60*/  IADD3 R48, P4, R48, R242, RZ ;  /* 0x000000f230307210 */ /* 0x008fe20007f9e0ff */
[----:B------:R-:W-:Y:S01]  /*69e70*/  STL [R1+0x1f14], R54 ;  /* 0x001f143601007387 */ /* 0x000fe20000100800 */
[----:B------:R-:W-:-:S03]  /*69e80*/  MOV R47, R55 ;  /* 0x00000037002f7202 */ /* 0x000fc60000000f00 */
[----:B------:R-:W-:Y:S01]  /*69e90*/  IMAD.X R49, R49, 0x1, R0, P4 ;  /* 0x0000000131317824 */ /* 0x000fe200020e0600 */
[----:B------:R1:W-:Y:S04]  /*69ea0*/  STL [R1+0x1f08], R55 ;  /* 0x001f083701007387 */ /* 0x0003e80000100800 */
[----:B------:R-:W-:Y:S04]  /*69eb0*/  STL [R1+0x2120], R48 ;  /* 0x0021203001007387 */ /* 0x000fe80000100800 */
[----:B------:R2:W-:Y:S04]  /*69ec0*/  STL [R1+0x211c], R49 ;  /* 0x00211c3101007387 */ /* 0x0005e80000100800 */
[----:B------:R3:W-:Y:S04]  /*69ed0*/  LDGSTS.E [R44+0x4600], [R46.64], P1 ;  /* 0x046000002e2c7fae */ /* 0x0007e80008921844 */
[----:B-1----:R-:W4:Y:S04]  /*69ee0*/  LDL.LU R55, [R1+0x1ee8] ;  /* 0x001ee80001377983 */ /* 0x002f280000300800 */
[----:B------:R-:W4:Y:S01]  /*69ef0*/  LDL.LU R54, [R1+0x1ef4] ;  /* 0x001ef40001367983 */ /* 0x000f220000300800 */
[----:B---3--:R-:W-:-:S02]  /*69f00*/  IMAD.MOV.U32 R47, RZ, RZ, R49 ;  /* 0x000000ffff2f7224 */ /* 0x008fc400078e0031 */
[----:B------:R-:W-:Y:S01]  /*69f10*/  IMAD.MOV.U32 R46, RZ, RZ, R48 ;  /* 0x000000ffff2e7224 */ /* 0x000fe200078e0030 */
[----:B--2---:R-:W2:Y:S04]  /*69f20*/  LDL.LU R49, [R1+0x1ee0] ;  /* 0x001ee00001317983 */ /* 0x004ea80000300800 */
[----:B------:R-:W3:Y:S01]  /*69f30*/  LDL.LU R48, [R1+0x1eec] ;  /* 0x001eec0001307983 */ /* 0x000ee20000300800 */
[----:B------:R-:W-:-:S04]  /*69f40*/  ISETP.GT.AND P2, PT, R3, 0xc, PT ;  /* 0x0000000c0300780c */ /* 0x000fc80003f44270 */
[----:B------:R-:W-:-:S04]  /*69f50*/  SEL R45, RZ, 0x4, !P2 ;  /* 0x00000004ff2d7807 */ /* 0x000fc80005000000 */
[----:B------:R-:W-:-:S04]  /*69f60*/  SEL R45, R45, RZ, !P0 ;  /* 0x000000ff2d2d7207 */ /* 0x000fc80004000000 */
[----:B------:R-:W-:Y:S11]  /*69f70*/  ISETP.NE.U32.AND P2, PT, R45, RZ, PT ;  /* 0x000000ff2d00720c */ /* 0x000ff60003f45070 */
[----:B------:R-:W-:Y:S02]  /*69f80*/  @!UPT UIADD3 URZ, URZ, URZ, URZ ;  /* 0x0000003f3f3ff290 */ /* 0x000fe4000fffe03f */
[----:B------:R1:W-:Y:S01]  /*69f90*/  LDGSTS.E [R44+0x6000], [R46.64], P2 ;  /* 0x060000002e2c7fae */ /* 0x0003e20009121844 */
[----:B------:R-:W-:-:S04]  /*69fa0*/  IADD3 R53, P1, R53, R242, RZ ;  /* 0x000000f235357210 */ /* 0x000fc80007f3e0ff */
[----:B------:R-:W-:Y:S01]  /*69fb0*/  IADD3.X R57, R57, R0, RZ, P1, !PT ;  /* 0x0000000039397210 */ /* 0x000fe20000ffe4ff */
[----:B-1----:R-:W-:Y:S01]  /*69fc0*/  IMAD.MOV.U32 R46, RZ, RZ, R53 ;  /* 0x000000ffff2e7224 */ /* 0x002fe200078e0035 */
[----:B------:R-:W-:Y:S01]  /*69fd0*/  IADD3 R51, P3, R51, R242, RZ ;  /* 0x000000f233337210 */ /* 0x000fe20007f7e0ff */
[----:B------:R-:W-:Y:S01]  /*69fe0*/  STL [R1+0x1f0c], R53 ;  /* 0x001f0c3501007387 */ /* 0x000fe20000100800 */
[----:B------:R-:W-:-:S03]  /*69ff0*/  MOV R47, R57 ;  /* 0x00000039002f7202 */ /* 0x000fc60000000f00 */
[----:B------:R-:W-:Y:S01]  /*6a000*/  IMAD.X R52, R52, 0x1, R0, P3 ;  /* 0x0000000134347824 */ /* 0x000fe200018e0600 */
[----:B------:R1:W-:Y:S01]  /*6a010*/  STL [R1+0x1f00], R57 ;  /* 0x001f003901007387 */ /* 0x0003e20000100800 */
[----:B------:R-:W-:-:S03]  /*6a020*/  ISETP.GT.AND P1, PT, R3, 0x10, PT ;  /* 0x000000100300780c */ /* 0x000fc60003f24270 */
[----:B------:R-:W-:Y:S01]  /*6a030*/  STL [R1+0x1f04], R51 ;  /* 0x001f043301007387 */ /* 0x000fe20000100800 */
[----:B------:R-:W-:-:S03]  /*6a040*/  SEL R45, RZ, 0x4, !P1 ;  /* 0x00000004ff2d7807 */ /* 0x000fc60004800000 */
[----:B------:R1:W-:Y:S04]  /*6a050*/  STL [R1+0x1ef8], R52 ;  /* 0x001ef83401007387 */ /* 0x0003e80000100800 */
[----:B------:R1:W-:Y:S04]  /*6a060*/  LDGSTS.E [R44+0x6200], [R46.64], P2 ;  /* 0x062000002e2c7fae */ /* 0x0003e80009121844 */
[----:B-1----:R-:W2:Y:S04]  /*6a070*/  LDL.LU R57, [R1+0x1ed8] ;  /* 0x001ed80001397983 */ /* 0x002ea80000300800 */
[----:B------:R-:W2:Y:S01]  /*6a080*/  LDL.LU R53, [R1+0x1ee4] ;  /* 0x001ee40001357983 */ /* 0x000ea20000300800 */
[----:B------:R-:W-:-:S02]  /*6a090*/  IMAD.MOV.U32 R47, RZ, RZ, R52 ;  /* 0x000000ffff2f7224 */ /* 0x000fc400078e0034 */
[----:B------:R-:W-:Y:S01]  /*6a0a0*/  IMAD.MOV.U32 R46, RZ, RZ, R51 ;  /* 0x000000ffff2e7224 */ /* 0x000fe200078e0033 */
[----:B------:R-:W2:Y:S01]  /*6a0b0*/  LDL.LU R52, [R1+0x210c] ;  /* 0x00210c0001347983 */ /* 0x000ea20000300800 */
[----:B------:R-:W-:-:S03]  /*6a0c0*/  IADD3 R59, P3, R59, R242, RZ ;  /* 0x000000f23b3b7210 */ /* 0x000fc60007f7e0ff */
[----:B------:R-:W2:Y:S01]  /*6a0d0*/  LDL.LU R51, [R1+0x2110] ;  /* 0x0021100001337983 */ /* 0x000ea20000300800 */
[----:B------:R-:W-:Y:S02]  /*6a0e0*/  SEL R45, R45, RZ, !P0 ;  /* 0x000000ff2d2d7207 */ /* 0x000fe40004000000 */
[----:B------:R-:W-:Y:S01]  /*6a0f0*/  IADD3.X R60, R60, R0, RZ, P3, !PT ;  /* 0x000000003c3c7210 */ /* 0x000fe20001ffe4ff */
[----:B------:R1:W-:Y:S01]  /*6a100*/  LDGSTS.E [R44+0x6400], [R46.64], P2 ;  /* 0x064000002e2c7fae */ /* 0x0003e20009121844 */
[----:B------:R-:W-:-:S03]  /*6a110*/  IADD3 R56, P4, R56, R242, RZ ;  /* 0x000000f238387210 */ /* 0x000fc60007f9e0ff */
[----:B------:R-:W-:Y:S01]  /*6a120*/  STL [R1+0x1efc], R59 ;  /* 0x001efc3b01007387 */ /* 0x000fe20000100800 */
[----:B------:R-:W-:Y:S01]  /*6a130*/  ISETP.NE.U32.AND P1, PT, R45, RZ, PT ;  /* 0x000000ff2d00720c */ /* 0x000fe20003f25070 */
[----:B------:R-:W-:Y:S02]  /*6a140*/  IMAD.X R58, R58, 0x1, R0, P4 ;  /* 0x000000013a3a7824 */ /* 0x000fe400020e0600 */
[----:B------:R1:W-:Y:S02]  /*6a150*/  STL [R1+0x1ef0], R60 ;  /* 0x001ef03c01007387 */ /* 0x0003e40000100800 */
[----:B-1----:R-:W-:Y:S01]  /*6a160*/  IMAD.MOV.U32 R46, RZ, RZ, R59 ;  /* 0x000000ffff2e7224 */ /* 0x002fe200078e003b */
[----:B------:R-:W-:Y:S01]  /*6a170*/  MOV R47, R60 ;  /* 0x0000003c002f7202 */ /* 0x000fe20000000f00 */
[----:B------:R-:W-:Y:S04]  /*6a180*/  STL [R1+0x2118], R56 ;  /* 0x0021183801007387 */ /* 0x000fe80000100800 */
[----:B------:R1:W-:Y:S04]  /*6a190*/  STL [R1+0x2114], R58 ;  /* 0x0021143a01007387 */ /* 0x0003e80000100800 */
[----:B------:R1:W-:Y:S04]  /*6a1a0*/  LDGSTS.E [R44+0x6600], [R46.64], P2 ;  /* 0x066000002e2c7fae */ /* 0x0003e80009121844 */
[----:B------:R-:W2:Y:S04]  /*6a1b0*/  LDL.LU R60, [R1+0x1ed0] ;  /* 0x001ed000013c7983 */ /* 0x000ea80000300800 */
[----:B------:R-:W2:Y:S01]  /*6a1c0*/  LDL.LU R59, [R1+0x1edc] ;  /* 0x001edc00013b7983 */ /* 0x000ea20000300800 */
[----:B-1----:R-:W-:-:S02]  /*6a1d0*/  IMAD.MOV.U32 R47, RZ, RZ, R58 ;  /* 0x000000ffff2f7224 */ /* 0x002fc400078e003a */
[----:B------:R-:W-:Y:S01]  /*6a1e0*/  IMAD.MOV.U32 R46, RZ, RZ, R56 ;  /* 0x000000ffff2e7224 */ /* 0x000fe200078e0038 */
[----:B------:R-:W2:Y:S04]  /*6a1f0*/  LDL.LU R58, [R1+0x1ec8] ;  /* 0x001ec800013a7983 */ /* 0x000ea80000300800 */
[----:B------:R-:W2:Y:S04]  /*6a200*/  LDL.LU R56, [R1+0x1ed4] ;  /* 0x001ed40001387983 */ /* 0x000ea80000300800 */
[----:B------:R1:W-:Y:S01]  /*6a210*/  LDGSTS.E [R44+0x8000], [R46.64], P1 ;  /* 0x080000002e2c7fae */ /* 0x0003e20008921844 */
[----:B----4-:R-:W-:-:S04]  /*6a220*/  IADD3 R54, P2, R54, R242, RZ ;  /* 0x000000f236367210 */ /* 0x010fc80007f5e0ff */
[----:B------:R-:W-:Y:S01]  /*6a230*/  IADD3.X R55, R55, R0, RZ, P2, !PT ;  /* 0x0000000037377210 */ /* 0x000fe200017fe4ff */
[----:B-1----:R-:W-:Y:S01]  /*6a240*/  IMAD.MOV.U32 R46, RZ, RZ, R54 ;  /* 0x000000ffff2e7224 */ /* 0x002fe200078e0036 */
[----:B---3--:R-:W-:Y:S01]  /*6a250*/  IADD3 R48, P3, R48, R242, RZ ;  /* 0x000000f230307210 */ /* 0x008fe20007f7e0ff */
[----:B------:R-:W-:Y:S01]  /*6a260*/  STL [R1+0x1ef4], R54 ;  /* 0x001ef43601007387 */ /* 0x000fe20000100800 */
[----:B------:R-:W-:-:S03]  /*6a270*/  MOV R47, R55 ;  /* 0x00000037002f7202 */ /* 0x000fc60000000f00 */
[----:B--2---:R-:W-:Y:S01]  /*6a280*/  IMAD.X R49, R49, 0x1, R0, P3 ;  /* 0x0000000131317824 */ /* 0x004fe200018e0600 */
        /* <DEDUP_REMOVED lines=10> */
[----:B------:R-:W-:-:S03]  /*6a330*/  ISETP.GT.AND P2, PT, R3, 0x14, PT ;  /* 0x000000140300780c */ /* 0x000fc60003f44270 */
[----:B------:R1:W-:Y:S01]  /*6a340*/  LDGSTS.E [R44+0x8400], [R46.64], P1 ;  /* 0x084000002e2c7fae */ /* 0x0003e20008921844 */
[----:B------:R-:W-:-:S04]  /*6a350*/  SEL R45, RZ, 0x4, !P2 ;  /* 0x00000004ff2d7807 */ /* 0x000fc80005000000 */
[----:B------:R-:W-:-:S04]  /*6a360*/  SEL R45, R45, RZ, !P0 ;  /* 0x000000ff2d2d7207 */ /* 0x000fc80004000000 */
[----:B------:R-:W-:Y:S02]  /*6a370*/  ISETP.NE.U32.AND P2, PT, R45, RZ, PT ;  /* 0x000000ff2d00720c */ /* 0x000fe40003f45070 */
[----:B------:R-:W-:-:S04]  /*6a380*/  IADD3 R53, P3, R53, R242, RZ ;  /* 0x000000f235357210 */ /* 0x000fc80007f7e0ff */
        /* <DEDUP_REMOVED lines=59> */
[----:B------:R-:W-:Y:S02]  /*6a740*/  IADD3.X R57, R57, R0, RZ, P2, !PT ;  /* 0x0000000039397210 */ /* 0x000fe400017fe4ff */
[----:B------:R-:W-:Y:S01]  /*6a750*/  IADD3 R51, P3, R51, R242, RZ ;  /* 0x000000f233337210 */ /* 0x000fe20007f7e0ff */
[----:B------:R-:W-:Y:S01]  /*6a760*/  STL [R1+0x1ec4], R53 ;  /* 0x001ec43501007387 */ /* 0x000fe20000100800 */
[----:B-1----:R-:W-:Y:S01]  /*6a770*/  IMAD.MOV.U32 R46, RZ, RZ, R53 ;  /* 0x000000ffff2e7224 */ /* 0x002fe200078e0035 */
[----:B------:R-:W-:Y:S02]  /*6a780*/  MOV R47, R57 ;  /* 0x00000039002f7202 */ /* 0x000fe40000000f00 */
[----:B------:R-:W-:Y:S01]  /*6a790*/  IMAD.X R52, R52, 0x1, R0, P3 ;  /* 0x0000000134347824 */ /* 0x000fe200018e0600 */
[----:B------:R1:W-:Y:S01]  /*6a7a0*/  STL [R1+0x1eb8], R57 ;  /* 0x001eb83901007387 */ /* 0x0003e20000100800 */
[----:B------:R-:W-:-:S03]  /*6a7b0*/  ISETP.GT.AND P2, PT, R3, 0x1c, PT ;  /* 0x0000001c0300780c */ /* 0x000fc60003f44270 */
[----:B------:R-:W-:Y:S01]  /*6a7c0*/  STL [R1+0x1ebc], R51 ;  /* 0x001ebc3301007387 */ /* 0x000fe20000100800 */
[----:B------:R-:W-:-:S03]  /*6a7d0*/  SEL R45, RZ, 0x4, !P2 ;  /* 0x00000004ff2d7807 */ /* 0x000fc60005000000 */
[----:B------:R1:W-:Y:S04]  /*6a7e0*/  STL [R1+0x1eb0], R52 ;  /* 0x001eb03401007387 */ /* 0x0003e80000100800 */
[----:B-1----:R-:W2:Y:S04]  /*6a7f0*/  LDL.LU R57, [R1+0x1e90] ;  /* 0x001e900001397983 */ /* 0x002ea80000300800 */
[----:B------:R1:W-:Y:S04]  /*6a800*/  LDGSTS.E [R44+0xc200], [R46.64], P1 ;  /* 0x0c2000002e2c7fae */ /* 0x0003e80008921844 */
[----:B------:R-:W2:Y:S01]  /*6a810*/  LDL.LU R53, [R1+0x1e9c] ;  /* 0x001e9c0001357983 */ /* 0x000ea20000300800 */
[----:B------:R-:W-:-:S02]  /*6a820*/  SEL R45, R45, RZ, !P0 ;  /* 0x000000ff2d2d7207 */ /* 0x000fc40004000000 */
[----:B------:R-:W-:Y:S01]  /*6a830*/  IADD3 R59, P3, R59, R242, RZ ;  /* 0x000000f23b3b7210 */ /* 0x000fe20007f7e0ff */
[----:B-1----:R-:W-:Y:S02]  /*6a840*/  IMAD.MOV.U32 R47, RZ, RZ, R52 ;  /* 0x000000ffff2f7224 */ /* 0x002fe400078e0034 */
[----:B------:R-:W-:Y:S01]  /*6a850*/  IMAD.MOV.U32 R46, RZ, RZ, R51 ;  /* 0x000000ffff2e7224 */ /* 0x000fe200078e0033 */
[----:B------:R-:W2:Y:S01]  /*6a860*/  LDL.LU R52, [R1+0x20f4] ;  /* 0x0020f40001347983 */ /* 0x000ea20000300800 */
[----:B------:R-:W-:-:S03]  /*6a870*/  IADD3.X R60, R60, R0, RZ, P3, !PT ;  /* 0x000000003c3c7210 */ /* 0x000fc60001ffe4ff */
[----:B------:R-:W2:Y:S01]  /*6a880*/  LDL.LU R51, [R1+0x20f8] ;  /* 0x0020f80001337983 */ /* 0x000ea20000300800 */
[----:B------:R-:W-:-:S03]  /*6a890*/  IADD3 R56, P4, R56, R242, RZ ;  /* 0x000000f238387210 */ /* 0x000fc60007f9e0ff */
[----:B------:R1:W-:Y:S01]  /*6a8a0*/  LDGSTS.E [R44+0xc400], [R46.64], P1 ;  /* 0x0c4000002e2c7fae */ /* 0x0003e20008921844 */
[----:B------:R-:W-:Y:S01]  /*6a8b0*/  ISETP.NE.U32.AND P2, PT, R45, RZ, PT ;  /* 0x000000ff2d00720c */ /* 0x000fe20003f45070 */
[----:B------:R-:W-:Y:S02]  /*6a8c0*/  IMAD.X R58, R58, 0x1, R0, P4 ;  /* 0x000000013a3a7824 */ /* 0x000fe400020e0600 */
[----:B------:R-:W-:Y:S04]  /*6a8d0*/  STL [R1+0x1eb4], R59 ;  /* 0x001eb43b01007387 */ /* 0x000fe80000100800 */
        /* <DEDUP_REMOVED lines=38> */
[----:B------:R-:W-:Y:S02]  /*6ab40*/  STL [R1+0x1e9c], R53 ;  /* 0x001e9c3501007387 */ /* 0x000fe40000100800 */
[----:B------:R-:W-:Y:S02]  /*6ab50*/  MOV R47, R57 ;  /* 0x00000039002f7202 */ /* 0x000fe40000000f00 */
[----:B------:R-:W-:Y:S01]  /*6ab60*/  IADD3 R51, P4, R51, R242, RZ ;  /* 0x000000f233337210 */ /* 0x000fe20007f9e0ff */
[----:B------:R1:W-:Y:S04]  /*6ab70*/  STL [R1+0x1e90], R57 ;  /* 0x001e903901007387 */ /* 0x0003e80000100800 */
[----:B------:R-:W-:Y:S01]  /*6ab80*/  IMAD.X R52, R52, 0x1, R0, P4 ;  /* 0x0000000134347824 */ /* 0x000fe200020e0600 */
[----:B------:R-:W-:Y:S04]  /*6ab90*/  STL [R1+0x20f8], R51 ;  /* 0x0020f83301007387 */ /* 0x000fe80000100800 */
[----:B------:R1:W-:Y:S04]  /*6aba0*/  LDGSTS.E [R44+0xe600], [R46.64], P2 ;  /* 0x0e6000002e2c7fae */ /* 0x0003e80009121844 */
[----:B------:R1:W-:Y:S04]  /*6abb0*/  STL [R1+0x20f4], R52 ;  /* 0x0020f43401007387 */ /* 0x0003e80000100800 */
[----:B-1----:R-:W2:Y:S01]  /*6abc0*/  LDL.LU R57, [R1+0x1e70] ;  /* 0x001e700001397983 */ /* 0x002ea20000300800 */
[----:B------:R-:W-:-:S03]  /*6abd0*/  IMAD.MOV.U32 R47, RZ, RZ, R52 ;  /* 0x000000ffff2f7224 */ /* 0x000fc600078e0034 */
[----:B------:R-:W2:Y:S01]  /*6abe0*/  LDL.LU R53, [R1+0x1e7c] ;  /* 0x001e7c0001357983 */ /* 0x000ea20000300800 */
[----:B------:R-:W-:-:S03]  /*6abf0*/  IMAD.MOV.U32 R46, RZ, RZ, R51 ;  /* 0x000000ffff2e7224 */ /* 0x000fc600078e0033 */
[----:B------:R-:W2:Y:S04]  /*6ac00*/  LDL.LU R52, [R1+0x1e68] ;  /* 0x001e680001347983 */ /* 0x000ea80000300800 */
[----:B------:R-:W2:Y:S01]  /*6ac10*/  LDL.LU R51, [R1+0x1e74] ;  /* 0x001e740001337983 */ /* 0x000ea20000300800 */
[----:B------:R-:W-:-:S03]  /*6ac20*/  IADD3 R59, P2, R59, R242, RZ ;  /* 0x000000f23b3b7210 */ /* 0x000fc60007f5e0ff */
[----:B------:R1:W-:Y:S01]  /*6ac30*/  LDGSTS.E [R44+0x10000], [R46.64], P1 ;  /* 0x100000002e2c7fae */ /* 0x0003e20008921844 */
[----:B------:R-:W-:Y:S02]  /*6ac40*/  IADD3.X R60, R60, R0, RZ, P2, !PT ;  /* 0x000000003c3c7210 */ /* 0x000fe400017fe4ff */
[----:B------:R-:W-:Y:S01]  /*6ac50*/  IADD3 R56, P3, R56, R242, RZ ;  /* 0x000000f238387210 */ /* 0x000fe20007f7e0ff */
[----:B------:R-:W-:Y:S01]  /*6ac60*/  STL [R1+0x1e94], R59 ;  /* 0x001e943b01007387 */ /* 0x000fe20000100800 */
[----:B-1----:R-:W-:Y:S01]  /*6ac70*/  IMAD.MOV.U32 R46, RZ, RZ, R59 ;  /* 0x000000ffff2e7224 */ /* 0x002fe200078e003b */
[----:B------:R-:W-:Y:S02]  /*6ac80*/  MOV R47, R60 ;  /* 0x0000003c002f7202 */ /* 0x000fe40000000f00 */
        /* <DEDUP_REMOVED lines=42> */
[----:B------:R-:W-:Y:S01]  /*6af30*/  ISETP.GT.AND P1, PT, R3, 0x28, PT ;  /* 0x000000280300780c */ /* 0x000fe20003f24270 */
[----:B------:R1:W-:Y:S04]  /*6af40*/  STL [R1+0x1e70], R57 ;  /* 0x001e703901007387 */ /* 0x0003e80000100800 */
[----:B------:R-:W-:Y:S01]  /*6af50*/  STL [R1+0x1e74], R51 ;  /* 0x001e743301007387 */ /* 0x000fe20000100800 */
[----:B------:R-:W-:-:S03]  /*6af60*/  SEL R45, RZ, 0x4, !P1 ;  /* 0x00000004ff2d7807 */ /* 0x000fc60004800000 */
[----:B------:R1:W-:Y:S04]  /*6af70*/  STL [R1+0x1e68], R52 ;  /* 0x001e683401007387 */ /* 0x0003e80000100800 */
[----:B-1----:R-:W2:Y:S01]  /*6af80*/  LDL.LU R57, [R1+0x1e48] ;  /* 0x001e480001397983 */ /* 0x002ea20000300800 */
[----:B------:R-:W-:-:S03]  /*6af90*/  SEL R45, R45, RZ, !P0 ;  /* 0x000000ff2d2d7207 */ /* 0x000fc60004000000 */
[----:B------:R1:W-:Y:S04]  /*6afa0*/  LDGSTS.E [R44+0x12200], [R46.64], P2 ;  /* 0x122000002e2c7fae */ /* 0x0003e80009121844 */
[----:B------:R-:W2:Y:S01]  /*6afb0*/  LDL.LU R53, [R1+0x1e54] ;  /* 0x001e540001357983 */ /* 0x000ea20000300800 */
[----:B------:R-:W-:Y:S01]  /*6afc0*/  ISETP.NE.U32.AND P1, PT, R45, RZ, PT ;  /* 0x000000ff2d00720c */ /* 0x000fe20003f25070 */
[----:B-1----:R-:W-:Y:S02]  /*6afd0*/  IMAD.MOV.U32 R46, RZ, RZ, R51 ;  /* 0x000000ffff2e7224 */ /* 0x002fe400078e0033 */
[----:B------:R-:W-:Y:S02]  /*6afe0*/  IMAD.MOV.U32 R47, RZ, RZ, R52 ;  /* 0x000000ffff2f7224 */ /* 0x000fe400078e0034 */
        /* <DEDUP_REMOVED lines=54> */
[----:B-1----:R-:W2:Y:S04]  /*6b350*/  LDL.LU R57, [R1+0x1e28] ;  /* 0x001e280001397983 */ /* 0x002ea80000300800 */
[----:B------:R-:W2:Y:S01]  /*6b360*/  LDL.LU R53, [R1+0x1e34] ;  /* 0x001e340001357983 */ /* 0x000ea20000300800 */
[----:B------:R-:W-:-:S02]  /*6b370*/  IMAD.MOV.U32 R47, RZ, RZ, R52 ;  /* 0x000000ffff2f7224 */ /* 0x000fc400078e0034 */
[----:B------:R-:W-:Y:S01]  /*6b380*/  IMAD.MOV.U32 R46, RZ, RZ, R51 ;  /* 0x000000ffff2e7224 */ /* 0x000fe200078e0033 */
[----:B------:R-:W2:Y:S04]  /*6b390*/  LDL.LU R52, [R1+0x1e20] ;  /* 0x001e200001347983 */ /* 0x000ea80000300800 */
[----:B------:R-:W2:Y:S01]  /*6b3a0*/  LDL.LU R51, [R1+0x1e2c] ;  /* 0x001e2c0001337983 */ /* 0x000ea20000300800 */
[----:B------:R-:W-:-:S03]  /*6b3b0*/  IADD3 R59, P1, R59, R242, RZ ;  /* 0x000000f23b3b7210 */ /* 0x000fc60007f3e0ff */
[----:B------:R1:W-:Y:S01]  /*6b3c0*/  LDGSTS.E [R44+0x16000], [R46.64], P2 ;  /* 0x160000002e2c7fae */ /* 0x0003e20009121844 */
[----:B------:R-:W-:Y:S02]  /*6b3d0*/  IADD3.X R60, R60, R0, RZ, P1, !PT ;  /* 0x000000003c3c7210 */ /* 0x000fe40000ffe4ff */
[----:B------:R-:W-:Y:S01]  /*6b3e0*/  IADD3 R56, P3, R56, R242, RZ ;  /* 0x000000f238387210 */ /* 0x000fe20007f7e0ff */
[----:B------:R-:W-:Y:S04]  /*6b3f0*/  STL [R1+0x1e4c], R59 ;  /* 0x001e4c3b01007387 */ /* 0x000fe80000100800 */
[----:B------:R-:W-:Y:S01]  /*6b400*/  IMAD.X R58, R58, 0x1, R0, P3 ;  /* 0x000000013a3a7824 */ /* 0x000fe200018e0600 */
[----:B------:R1:W-:Y:S02]  /*6b410*/  STL [R1+0x1e40], R60 ;  /* 0x001e403c01007387 */ /* 0x0003e40000100800 */
[----:B-1----:R-:W-:Y:S01]  /*6b420*/  IMAD.MOV.U32 R46, RZ, RZ, R59 ;  /* 0x000000ffff2e7224 */ /* 0x002fe200078e003b */
[----:B------:R-:W-:Y:S01]  /*6b430*/  MOV R47, R60 ;  /* 0x0000003c002f7202 */ /* 0x000fe20000000f00 */
[----:B------:R-:W-:Y:S04]  /*6b440*/  STL [R1+0x1e44], R56 ;  /* 0x001e443801007387 */ /* 0x000fe80000100800 */
[----:B------:R1:W-:Y:S04]  /*6b450*/  STL [R1+0x1e38], R58 ;  /* 0x001e383a01007387 */ /* 0x0003e80000100800 */
[----:B------:R-:W2:Y:S04]  /*6b460*/  LDL.LU R60, [R1+0x1e18] ;  /* 0x001e1800013c7983 */ /* 0x000ea80000300800 */
[----:B------:R-:W2:Y:S04]  /*6b470*/  LDL.LU R59, [R1+0x1e24] ;  /* 0x001e2400013b7983 */ /* 0x000ea80000300800 */
[----:B------:R1:W-:Y:S02]  /*6b480*/  LDGSTS.E [R44+0x16200], [R46.64], P2 ;  /* 0x162000002e2c7fae */ /* 0x0003e40009121844 */
[----:B-1----:R-:W-:-:S02]  /*6b490*/  IMAD.MOV.U32 R46, RZ, RZ, R56 ;  /* 0x000000ffff2e7224 */ /* 0x002fc400078e0038 */
[----:B------:R-:W-:Y:S02]  /*6b4a0*/  IMAD.MOV.U32 R47, RZ, RZ, R58 ;  /* 0x000000ffff2f7224 */ /* 0x000fe400078e003a */
[----:B------:R-:W2:Y:S04]  /*6b4b0*/  LDL.LU R58, [R1+0x20cc] ;  /* 0x0020cc00013a7983 */ /* 0x000ea80000300800 */
[----:B------:R-:W2:Y:S04]  /*6b4c0*/  LDL.LU R56, [R1+0x20d0] ;  /* 0x0020d00001387983 */ /* 0x000ea80000300800 */
[----:B------:R1:W-:Y:S01]  /*6b4d0*/  LDGSTS.E [R44+0x16400], [R46.64], P2 ;  /* 0x164000002e2c7fae */ /* 0x0003e20009121844 */
[----:B----4-:R-:W-:-:S04]  /*6b4e0*/  IADD3 R54, P3, R54, R242, RZ ;  /* 0x000000f236367210 */ /* 0x010fc80007f7e0ff */
[----:B------:R-:W-:Y:S02]  /*6b4f0*/  IADD3.X R55, R55, R0, RZ, P3, !PT ;  /* 0x0000000037377210 */ /* 0x000fe40001ffe4ff */
[----:B---3--:R-:W-:Y:S01]  /*6b500*/  IADD3 R48, P4, R48, R242, RZ ;  /* 0x000000f230307210 */ /* 0x008fe20007f9e0ff */
[----:B------:R-:W-:Y:S01]  /*6b510*/  STL [R1+0x1e3c], R54 ;  /* 0x001e3c3601007387 */ /* 0x000fe20000100800 */
[----:B-1----:R-:W-:-:S03]  /*6b520*/  IMAD.MOV.U32 R46, RZ, RZ, R54 ;  /* 0x000000ffff2e7224 */ /* 0x002fc600078e0036 */
[----:B--2---:R-:W-:Y:S01]  /*6b530*/  IMAD.X R49, R49, 0x1, R0, P4 ;  /* 0x0000000131317824 */ /* 0x004fe200020e0600 */
[----:B------:R1:W-:Y:S01]  /*6b540*/  STL [R1+0x1e30], R55 ;  /* 0x001e303701007387 */ /* 0x0003e20000100800 */
[----:B------:R-:W-:-:S03]  /*6b550*/  MOV R47, R55 ;  /* 0x00000037002f7202 */ /* 0x000fc60000000f00 */
[----:B------:R-:W-:Y:S04]  /*6b560*/  STL [R1+0x20d8], R48 ;  /* 0x0020d83001007387 */ /* 0x000fe80000100800 */
[----:B------:R2:W-:Y:S04]  /*6b570*/  STL [R1+0x20d4], R49 ;  /* 0x0020d43101007387 */ /* 0x0005e80000100800 */
[----:B-1----:R-:W3:Y:S04]  /*6b580*/  LDL.LU R55, [R1+0x1e10] ;  /* 0x001e100001377983 */ /* 0x002ee80000300800 */
[----:B------:R-:W4:Y:S04]  /*6b590*/  LDL.LU R54, [R1+0x1e1c] ;  /* 0x001e1c0001367983 */ /* 0x000f280000300800 */
[----:B------:R1:W-:Y:S02]  /*6b5a0*/  LDGSTS.E [R44+0x16600], [R46.64], P2 ;  /* 0x166000002e2c7fae */ /* 0x0003e40009121844 */
[----:B-1----:R-:W-:-:S02]  /*6b5b0*/  IMAD.MOV.U32 R47, RZ, RZ, R49 ;  /* 0x000000ffff2f7224 */ /* 0x002fc400078e0031 */
[----:B------:R-:W-:Y:S01]  /*6b5c0*/  IMAD.MOV.U32 R46, RZ, RZ, R48 ;  /* 0x000000ffff2e7224 */ /* 0x000fe200078e0030 */
[----:B--2---:R-:W2:Y:S04]  /*6b5d0*/  LDL.LU R49, [R1+0x1e08] ;  /* 0x001e080001317983 */ /* 0x004ea80000300800 */
[----:B------:R-:W2:Y:S01]  /*6b5e0*/  LDL.LU R48, [R1+0x1e14] ;  /* 0x001e140001307983 */ /* 0x000ea20000300800 */
        /* <DEDUP_REMOVED lines=9> */
[----:B------:R-:W-:Y:S02]  /*6b680*/  IADD3 R51, P3, R51, R242, RZ ;  /* 0x000000f233337210 */ /* 0x000fe40007f7e0ff */
[----:B------:R-:W-:Y:S02]  /*6b690*/  MOV R47, R57 ;  /* 0x00000039002f7202 */ /* 0x000fe40000000f00 */
[----:B------:R-:W-:Y:S01]  /*6b6a0*/  ISETP.GT.AND P2, PT, R3, 0x34, PT ;  /* 0x000000340300780c */ /* 0x000fe20003f44270 */
[----:B------:R-:W-:Y:S01]  /*6b6b0*/  IMAD.X R52, R52, 0x1, R0, P3 ;  /* 0x0000000134347824 */ /* 0x000fe200018e0600 */
[----:B------:R-:W-:Y:S02]  /*6b6c0*/  STL [R1+0x1e34], R53 ;  /* 0x001e343501007387 */ /* 0x000fe40000100800 */
[----:B------:R-:W-:-:S02]  /*6b6d0*/  SEL R45, RZ, 0x4, !P2 ;  /* 0x00000004ff2d7807 */ /* 0x000fc40005000000 */
[----:B------:R1:W-:Y:S04]  /*6b6e0*/  STL [R1+0x1e28], R57 ;  /* 0x001e283901007387 */ /* 0x0003e80000100800 */
[----:B------:R1:W-:Y:S01]  /*6b6f0*/  LDGSTS.E [R44+0x18200], [R46.64], P1 ;  /* 0x182000002e2c7fae */ /* 0x0003e20008921844 */
[----:B------:R-:W-:-:S03]  /*6b700*/  SEL R45, R45, RZ, !P0 ;  /* 0x000000ff2d2d7207 */ /* 0x000fc60004000000 */
[----:B------:R-:W-:Y:S04]  /*6b710*/  STL [R1+0x1e2c], R51 ;  /* 0x001e2c3301007387 */ /* 0x000fe80000100800 */
[----:B------:R1:W-:Y:S02]  /*6b720*/  STL [R1+0x1e20], R52 ;  /* 0x001e203401007387 */ /* 0x0003e40000100800 */
[----:B-1----:R-:W-:Y:S02]  /*6b730*/  IMAD.MOV.U32 R46, RZ, RZ, R51 ;  /* 0x000000ffff2e7224 */ /* 0x002fe400078e0033 */
[----:B------:R-:W2:Y:S01]  /*6b740*/  LDL.LU R57, [R1+0x1e00] ;  /* 0x001e000001397983 */ /* 0x000ea20000300800 */
[----:B------:R-:W-:-:S03]  /*6b750*/  IMAD.MOV.U32 R47, RZ, RZ, R52 ;  /* 0x000000ffff2f7224 */ /* 0x000fc600078e0034 */
[----:B------:R-:W2:Y:S01]  /*6b760*/  LDL.LU R53, [R1+0x1e0c] ;  /* 0x001e0c0001357983 */ /* 0x000ea20000300800 */
[----:B------:R-:W-:-:S03]  /*6b770*/  IADD3 R59, P3, R59, R242, RZ ;  /* 0x000000f23b3b7210 */ /* 0x000fc60007f7e0ff */
[----:B------:R1:W-:Y:S01]  /*6b780*/  LDGSTS.E [R44+0x18400], [R46.64], P1 ;  /* 0x184000002e2c7fae */ /* 0x0003e20008921844 */
[----:B------:R-:W-:-:S03]  /*6b790*/  IADD3.X R60, R60, R0, RZ, P3, !PT ;  /* 0x000000003c3c7210 */ /* 0x000fc60001ffe4ff */
[----:B------:R-:W2:Y:S01]  /*6b7a0*/  LDL.LU R52, [R1+0x20c4] ;  /* 0x0020c40001347983 */ /* 0x000ea20000300800 */
[----:B------:R-:W-:-:S03]  /*6b7b0*/  ISETP.NE.U32.AND P2, PT, R45, RZ, PT ;  /* 0x000000ff2d00720c */ /* 0x000fc60003f45070 */
[----:B------:R-:W2:Y:S01]  /*6b7c0*/  LDL.LU R51, [R1+0x20c8] ;  /* 0x0020c80001337983 */ /* 0x000ea20000300800 */
[----:B-1----:R-:W-:Y:S01]  /*6b7d0*/  IMAD.MOV.U32 R46, RZ, RZ, R59 ;  /* 0x000000ffff2e7224 */ /* 0x002fe200078e003b */
[----:B------:R-:W-:Y:S02]  /*6b7e0*/  MOV R47, R60 ;  /* 0x0000003c002f7202 */ /* 0x000fe40000000f00 */
[----:B------:R-:W-:Y:S04]  /*6b7f0*/  STL [R1+0x1e24], R59 ;  /* 0x001e243b01007387 */ /* 0x000fe80000100800 */
[----:B------:R1:W-:Y:S01]  /*6b800*/  LDGSTS.E [R44+0x18600], [R46.64], P1 ;  /* 0x186000002e2c7fae */ /* 0x0003e20008921844 */
[----:B------:R-:W-:-:S03]  /*6b810*/  IADD3 R56, P4, R56, R242, RZ ;  /* 0x000000f238387210 */ /* 0x000fc60007f9e0ff */
[----:B------:R1:W-:Y:S02]  /*6b820*/  STL [R1+0x1e18], R60 ;  /* 0x001e183c01007387 */ /* 0x0003e40000100800 */
[----:B------:R-:W-:Y:S02]  /*6b830*/  IMAD.X R58, R58, 0x1, R0, P4 ;  /* 0x000000013a3a7824 */ /* 0x000fe400020e0600 */
[----:B------:R-:W-:Y:S01]  /*6b840*/  STL [R1+0x20d0], R56 ;  /* 0x0020d03801007387 */ /* 0x000fe20000100800 */
[----:B-1----:R-:W-:Y:S02]  /*6b850*/  IMAD.MOV.U32 R46, RZ, RZ, R56 ;  /* 0x000000ffff2e7224 */ /* 0x002fe400078e0038 */
[----:B------:R-:W-:Y:S01]  /*6b860*/  IMAD.MOV.U32 R47, RZ, RZ, R58 ;  /* 0x000000ffff2f7224 */ /* 0x000fe200078e003a */
[----:B------:R-:W-:Y:S04]  /*6b870*/  STL [R1+0x20cc], R58 ;  /* 0x0020cc3a01007387 */ /* 0x000fe80000100800 */
[----:B------:R-:W2:Y:S04]  /*6b880*/  LDL.LU R62, [R1+0x1df8] ;  /* 0x001df800013e7983 */ /* 0x000ea80000300800 */
[----:B------:R-:W2:Y:S04]  /*6b890*/  LDL.LU R61, [R1+0x1e04] ;  /* 0x001e0400013d7983 */ /* 0x000ea80000300800 */
[----:B------:R1:W-:Y:S04]  /*6b8a0*/  LDGSTS.E [R44+0x1a000], [R46.64], P2 ;  /* 0x1a0000002e2c7fae */ /* 0x0003e80009121844 */
[----:B------:R-:W2:Y:S04]  /*6b8b0*/  LDL.LU R60, [R1+0x1df0] ;  /* 0x001df000013c7983 */ /* 0x000ea80000300800 */
[----:B------:R-:W2:Y:S01]  /*6b8c0*/  LDL.LU R59, [R1+0x1dfc] ;  /* 0x001dfc00013b7983 */ /* 0x000ea20000300800 */
[----:B----4-:R-:W-:-:S04]  /*6b8d0*/  IADD3 R54, P1, R54, R242, RZ ;  /* 0x000000f236367210 */ /* 0x010fc80007f3e0ff */
[----:B---3--:R-:W-:Y:S01]  /*6b8e0*/  IADD3.X R55, R55, R0, RZ, P1, !PT ;  /* 0x0000000037377210 */ /* 0x008fe20000ffe4ff */
[----:B-1----:R-:W-:-:S03]  /*6b8f0*/  IMAD.MOV.U32 R46, RZ, RZ, R54 ;  /* 0x000000ffff2e7224 */ /* 0x002fc600078e0036 */
[----:B------:R-:W-:Y:S01]  /*6b900*/  MOV R47, R55 ;  /* 0x00000037002f7202 */ /* 0x000fe20000000f00 */
[----:B------:R-:W-:Y:S04]  /*6b910*/  STL [R1+0x1e1c], R54 ;  /* 0x001e1c3601007387 */ /* 0x000fe80000100800 */
[----:B------:R-:W-:Y:S04]  /*6b920*/  STL [R1+0x1e10], R55 ;  /* 0x001e103701007387 */ /* 0x000fe80000100800 */
[----:B------:R1:W-:Y:S01]  /*6b930*/  LDGSTS.E [R44+0x1a200], [R46.64], P2 ;  /* 0x1a2000002e2c7fae */ /* 0x0003e20009121844 */
[----:B--2---:R-:W-:-:S05]  /*6b940*/  IADD3 R48, P3, R48, R242, RZ ;  /* 0x000000f230307210 */ /* 0x004fca0007f7e0ff */
[----:B------:R-:W-:Y:S01]  /*6b950*/  IMAD.X R49, R49, 0x1, R0, P3 ;  /* 0x0000000131317824 */ /* 0x000fe200018e0600 */
[----:B------:R-:W-:Y:S01]  /*6b960*/  STL [R1+0x1e14], R48 ;  /* 0x001e143001007387 */ /* 0x000fe20000100800 */
[----:B-1----:R-:W-:Y:S02]  /*6b970*/  IMAD.MOV.U32 R46, RZ, RZ, R48 ;  /* 0x000000ffff2e7224 */ /* 0x002fe400078e0030 */
[----:B------:R-:W-:Y:S01]  /*6b980*/  IMAD.MOV.U32 R47, RZ, RZ, R49 ;  /* 0x000000ffff2f7224 */ /* 0x000fe200078e0031 */
[----:B------:R1:W-:Y:S01]  /*6b990*/  STL [R1+0x1e08], R49 ;  /* 0x001e083101007387 */ /* 0x0003e20000100800 */
[----:B------:R-:W-:-:S03]  /*6b9a0*/  ISETP.GT.AND P1, PT, R3, 0x38, PT ;  /* 0x000000380300780c */ /* 0x000fc60003f24270 */
[----:B------:R2:W-:Y:S04]  /*6b9b0*/  LDGSTS.E [R44+0x1a400], [R46.64], P2 ;  /* 0x1a4000002e2c7fae */ /* 0x0005e80009121844 */
[----:B-1----:R-:W3:Y:S04]  /*6b9c0*/  LDL.LU R49, [R1+0x1de8] ;  /* 0x001de80001317983 */ /* 0x002ee80000300800 */
[----:B------:R-:W4:Y:S01]  /*6b9d0*/  LDL.LU R48, [R1+0x1df4] ;  /* 0x001df40001307983 */ /* 0x000f220000300800 */
[----:B------:R-:W-:-:S03]  /*6b9e0*/  SEL R45, RZ, 0x4, !P1 ;  /* 0x00000004ff2d7807 */ /* 0x000fc60004800000 */
[----:B------:R-:W3:Y:S01]  /*6b9f0*/  LDL.LU R58, [R1+0x20bc] ;  /* 0x0020bc00013a7983 */ /* 0x000ee20000300800 */
[----:B------:R-:W-:-:S03]  /*6ba00*/  SEL R45, R45, RZ, !P0 ;  /* 0x000000ff2d2d7207 */ /* 0x000fc60004000000 */
[----:B------:R-:W3:Y:S01]  /*6ba10*/  LDL.LU R55, [R1+0x20c0] ;  /* 0x0020c00001377983 */ /* 0x000ee20000300800 */
[----:B------:R-:W-:-:S03]  /*6ba20*/  ISETP.NE.U32.AND P1, PT, R45, RZ, PT ;  /* 0x000000ff2d00720c */ /* 0x000fc60003f25070 */
[----:B------:R-:W3:Y:S04]  /*6ba30*/  LDL.LU R56, [R1+0x1de0] ;  /* 0x001de00001387983 */ /* 0x000ee80000300800 */
[----:B------:R-:W3:Y:S01]  /*6ba40*/  LDL.LU R54, [R1+0x1dec] ;  /* 0x001dec0001367983 */ /* 0x000ee20000300800 */
[----:B------:R-:W-:-:S04]  /*6ba50*/  IADD3 R53, P3, R53, R242, RZ ;  /* 0x000000f235357210 */ /* 0x000fc80007f7e0ff */
[----:B------:R-:W-:Y:S01]  /*6ba60*/  IADD3.X R57, R57, R0, RZ, P3, !PT ;  /* 0x0000000039397210 */ /* 0x000fe20001ffe4ff */
[----:B--2---:R-:W-:-:S03]  /*6ba70*/  IMAD.MOV.U32 R46, RZ, RZ, R53 ;  /* 0x000000ffff2e7224 */ /* 0x004fc600078e0035 */
[----:B------:R-:W-:Y:S02]  /*6ba80*/  MOV R47, R57 ;  /* 0x00000039002f7202 */ /* 0x000fe40000000f00 */
[----:B------:R-:W-:Y:S01]  /*6ba90*/  IADD3 R51, P4, R51, R242, RZ ;  /* 0x000000f233337210 */ /* 0x000fe20007f9e0ff */
[----:B------:R-:W-:Y:S04]  /*6baa0*/  STL [R1+0x1e0c], R53 ;  /* 0x001e0c3501007387 */ /* 0x000fe80000100800 */
[----:B------:R-:W-:Y:S01]  /*6bab0*/  IMAD.X R52, R52, 0x1, R0, P4 ;  /* 0x0000000134347824 */ /* 0x000fe200020e0600 */
[----:B------:R1:W-:Y:S04]  /*6bac0*/  STL [R1+0x1e00], R57 ;  /* 0x001e003901007387 */ /* 0x0003e80000100800 */
[----:B------:R-:W-:Y:S04]  /*6bad0*/  STL [R1+0x20c8], R51 ;  /* 0x0020c83301007387 */ /* 0x000fe80000100800 */
[----:B------:R2:W-:Y:S04]  /*6bae0*/  LDGSTS.E [R44+0x1a600], [R46.64], P2 ;  /* 0x1a6000002e2c7fae */ /* 0x0005e80009121844 */
[----:B------:R2:W-:Y:S04]  /*6baf0*/  STL [R1+0x20c4], R52 ;  /* 0x0020c43401007387 */ /* 0x0005e80000100800 */
[----:B-1----:R-:W3:Y:S01]  /*6bb00*/  LDL.LU R57, [R1+0x1dd8] ;  /* 0x001dd80001397983 */ /* 0x002ee20000300800 */
[----:B--2---:R-:W-:-:S03]  /*6bb10*/  IMAD.MOV.U32 R46, RZ, RZ, R51 ;  /* 0x000000ffff2e7224 */ /* 0x004fc600078e0033 */
[----:B------:R-:W2:Y:S01]  /*6bb20*/  LDL.LU R53, [R1+0x1de4] ;  /* 0x001de40001357983 */ /* 0x000ea20000300800 */
[----:B------:R-:W-:-:S03]  /*6bb30*/  IMAD.MOV.U32 R47, RZ, RZ, R52 ;  /* 0x000000ffff2f7224 */ /* 0x000fc600078e0034 */
[----:B------:R-:W2:Y:S01]  /*6bb40*/  LDL.LU R52, [R1+0x1dd4] ;  /* 0x001dd40001347983 */ /* 0x000ea20000300800 */
[----:B------:R-:W-:-:S03]  /*6bb50*/  IADD3 R61, P2, R61, R242, RZ ;  /* 0x000000f23d3d7210 */ /* 0x000fc60007f5e0ff */
[----:B------:R-:W2:Y:S01]  /*6bb60*/  LDL.LU R51, [R1+0x1ddc] ;  /* 0x001ddc0001337983 */ /* 0x000ea20000300800 */
[----:B------:R-:W-:-:S03]  /*6bb70*/  IADD3.X R62, R62, R0, RZ, P2, !PT ;  /* 0x000000003e3e7210 */ /* 0x000fc600017fe4ff */
[----:B------:R1:W-:Y:S01]  /*6bb80*/  LDGSTS.E [R44+0x1c000], [R46.64], P1 ;  /* 0x1c0000002e2c7fae */ /* 0x0003e20008921844 */
[----:B------:R-:W-:Y:S01]  /*6bb90*/  IADD3 R59, P3, R59, R242, RZ ;  /* 0x000000f23b3b7210 */ /* 0x000fe20007f7e0ff */
[----:B-1----:R-:W-:Y:S01]  /*6bba0*/  IMAD.MOV.U32 R46, RZ, RZ, R61 ;  /* 0x000000ffff2e7224 */ /* 0x002fe200078e003d */
[----:B------:R-:W-:-:S03]  /*6bbb0*/  MOV R47, R62 ;  /* 0x0000003e002f7202 */ /* 0x000fc60000000f00 */
[----:B------:R-:W-:Y:S01]  /*6bbc0*/  IMAD.X R60, R60, 0x1, R0, P3 ;  /* 0x000000013c3c7824 */ /* 0x000fe200018e0600 */
[----:B------:R-:W-:Y:S04]  /*6bbd0*/  STL [R1+0x1e04], R61 ;  /* 0x001e043d01007387 */ /* 0x000fe80000100800 */
[----:B------:R1:W-:Y:S04]  /*6bbe0*/  LDGSTS.E [R44+0x1c200], [R46.64], P1 ;  /* 0x1c2000002e2c7fae */ /* 0x0003e80008921844 */
[----:B------:R-:W-:Y:S04]  /*6bbf0*/  STL [R1+0x1df8], R62 ;  /* 0x001df83e01007387 */ /* 0x000fe80000100800 */
[----:B------:R-:W-:Y:S01]  /*6bc00*/  STL [R1+0x1dfc], R59 ;  /* 0x001dfc3b01007387 */ /* 0x000fe20000100800 */
[----:B-1----:R-:W-:-:S02]  /*6bc10*/  IMAD.MOV.U32 R46, RZ, RZ, R59 ;  /* 0x000000ffff2e7224 */ /* 0x002fc400078e003b */
[----:B------:R-:W-:Y:S01]  /*6bc20*/  IMAD.MOV.U32 R47, RZ, RZ, R60 ;  /* 0x000000ffff2f7224 */ /* 0x000fe200078e003c */
[----:B------:R-:W-:Y:S04]  /*6bc30*/  STL [R1+0x1df0], R60 ;  /* 0x001df03c01007387 */ /* 0x000fe80000100800 */
[----:B------:R1:W-:Y:S01]  /*6bc40*/  LDGSTS.E [R44+0x1c400], [R46.64], P1 ;  /* 0x1c4000002e2c7fae */ /* 0x0003e20008921844 */
[----:B----4-:R-:W-:-:S04]  /*6bc50*/  IADD3 R48, P3, R48, R242, RZ ;  /* 0x000000f230307210 */ /* 0x010fc80007f7e0ff */
[----:B---3--:R-:W-:Y:S01]  /*6bc60*/  IADD3.X R49, R49, R0, RZ, P3, !PT ;  /* 0x0000000031317210 */ /* 0x008fe20001ffe4ff */
[----:B------:R-:W-:Y:S01]  /*6bc70*/  STL [R1+0x1df4], R48 ;  /* 0x001df43001007387 */ /* 0x000fe20000100800 */
[----:B-1----:R-:W-:-:S03]  /*6bc80*/  IMAD.MOV.U32 R46, RZ, RZ, R48 ;  /* 0x000000ffff2e7224 */ /* 0x002fc600078e0030 */
[----:B------:R1:W-:Y:S01]  /*6bc90*/  STL [R1+0x1de8], R49 ;  /* 0x001de83101007387 */ /* 0x0003e20000100800 */
[----:B------:R-:W-:Y:S01]  /*6bca0*/  IMAD.MOV.U32 R47, RZ, RZ, R49 ;  /* 0x000000ffff2f7224 */ /* 0x000fe200078e0031 */
[----:B------:R-:W-:Y:S02]  /*6bcb0*/  ISETP.GT.AND P2, PT, R3, 0x3c, PT ;  /* 0x0000003c0300780c */ /* 0x000fe40003f44270 */
[----:B-1----:R-:W3:Y:S04]  /*6bcc0*/  LDL.LU R49, [R1+0x20b4] ;  /* 0x0020b40001317983 */ /* 0x002ee80000300800 */
[----:B------:R-:W4:Y:S01]  /*6bcd0*/  LDL.LU R48, [R1+0x20b8] ;  /* 0x0020b80001307983 */ /* 0x000f220000300800 */
[----:B------:R-:W-:-:S03]  /*6bce0*/  SEL R45, RZ, 0x4, !P2 ;  /* 0x00000004ff2d7807 */ /* 0x000fc60005000000 */
[----:B------:R1:W-:Y:S01]  /*6bcf0*/  LDGSTS.E [R44+0x1c600], [R46.64], P1 ;  /* 0x1c6000002e2c7fae */ /* 0x0003e20008921844 */
[----:B------:R-:W-:Y:S02]  /*6bd00*/  SEL R45, R45, RZ, !P0 ;  /* 0x000000ff2d2d7207 */ /* 0x000fe40004000000 */
[----:B------:R-:W-:Y:S02]  /*6bd10*/  IADD3 R55, P1, R55, R242, RZ ;  /* 0x000000f237377210 */ /* 0x000fe40007f3e0ff */
[----:B------:R-:W-:Y:S02]  /*6bd20*/  ISETP.NE.U32.AND P2, PT, R45, RZ, PT ;  /* 0x000000ff2d00720c */ /* 0x000fe40003f45070 */
[----:B------:R-:W-:Y:S02]  /*6bd30*/  IADD3.X R58, R58, R0, RZ, P1, !PT ;  /* 0x000000003a3a7210 */ /* 0x000fe40000ffe4ff */
[----:B------:R-:W-:Y:S01]  /*6bd40*/  IADD3 R54, P3, R54, R242, RZ ;  /* 0x000000f236367210 */ /* 0x000fe20007f7e0ff */
[----:B-1----:R-:W-:Y:S01]  /*6bd50*/  IMAD.MOV.U32 R46, RZ, RZ, R55 ;  /* 0x000000ffff2e7224 */ /* 0x002fe200078e0037 */
[----:B------:R-:W-:-:S03]  /*6bd60*/  MOV R47, R58 ;  /* 0x0000003a002f7202 */ /* 0x000fc60000000f00 */
[----:B------:R-:W-:Y:S01]  /*6bd70*/  IMAD.X R56, R56, 0x1, R0, P3 ;  /* 0x0000000138387824 */ /* 0x000fe200018e0600 */
[----:B------:R1:W-:Y:S04]  /*6bd80*/  STL [R1+0x20c0], R55 ;  /* 0x0020c03701007387 */ /* 0x0003e80000100800 */
[----:B------:R-:W-:Y:S04]  /*6bd90*/  STL [R1+0x20bc], R58 ;  /* 0x0020bc3a01007387 */ /* 0x000fe80000100800 */
[----:B------:R-:W-:Y:S04]  /*6bda0*/  STL [R1+0x1dec], R54 ;  /* 0x001dec3601007387 */ /* 0x000fe80000100800 */
[----:B------:R1:W-:Y:S04]  /*6bdb0*/  LDGSTS.E [R44+0x1e000], [R46.64], P2 ;  /* 0x1e0000002e2c7fae */ /* 0x0003e80009121844 */
[----:B-1----:R-:W3:Y:S04]  /*6bdc0*/  LDL.LU R55, [R1+0x1dd0] ;  /* 0x001dd00001377983 */ /* 0x002ee80000300800 */
[----:B------:R1:W-:Y:S01]  /*6bdd0*/  STL [R1+0x1de0], R56 ;  /* 0x001de03801007387 */ /* 0x0003e20000100800 */
[----:B------:R-:W-:-:S03]  /*6bde0*/  IMAD.MOV.U32 R46, RZ, RZ, R54 ;  /* 0x000000ffff2e7224 */ /* 0x000fc600078e0036 */
[----:B------:R-:W3:Y:S01]  /*6bdf0*/  LDL.LU R45, [R1+0x1dcc] ;  /* 0x001dcc00012d7983 */ /* 0x000ee20000300800 */
[----:B------:R-:W-:-:S03]  /*6be00*/  IMAD.MOV.U32 R47, RZ, RZ, R56 ;  /* 0x000000ffff2f7224 */ /* 0x000fc600078e0038 */
[----:B-1----:R-:W3:Y:S04]  /*6be10*/  LDL.LU R56, [R1+0x1dc8] ;  /* 0x001dc80001387983 */ /* 0x002ee80000300800 */
[----:B------:R1:W-:Y:S04]  /*6be20*/  LDGSTS.E [R44+0x1e200], [R46.64], P2 ;  /* 0x1e2000002e2c7fae */ /* 0x0003e80009121844 */
[----:B------:R-:W3:Y:S01]  /*6be30*/  LDL.LU R54, [R1+0x1dc0] ;  /* 0x001dc00001367983 */ /* 0x000ee20000300800 */
[----:B--2---:R-:W-:-:S04]  /*6be40*/  IADD3 R53, P1, R53, R242, RZ ;  /* 0x000000f235357210 */ /* 0x004fc80007f3e0ff */
[----:B------:R-:W-:Y:S01]  /*6be50*/  IADD3.X R57, R57, R0, RZ, P1, !PT ;  /* 0x0000000039397210 */ /* 0x000fe20000ffe4ff */
[----:B-1----:R-:W-:Y:S01]  /*6be60*/  IMAD.MOV.U32 R46, RZ, RZ, R53 ;  /* 0x000000ffff2e7224 */ /* 0x002fe200078e0035 */
[----:B------:R-:W-:Y:S02]  /*6be70*/  IADD3 R51, P3, R51, R242, RZ ;  /* 0x000000f233337210 */ /* 0x000fe40007f7e0ff */
[----:B------:R-:W-:Y:S01]  /*6be80*/  MOV R47, R57 ;  /* 0x00000039002f7202 */ /* 0x000fe20000000f00 */
[----:B------:R1:W-:Y:S02]  /*6be90*/  STL [R1+0x1de4], R53 ;  /* 0x001de43501007387 */ /* 0x0003e40000100800 */
[----:B------:R-:W-:Y:S02]  /*6bea0*/  IMAD.X R52, R52, 0x1, R0, P3 ;  /* 0x0000000134347824 */ /* 0x000fe400018e0600 */
[----:B------:R-:W-:Y:S04]  /*6beb0*/  STL [R1+0x1dd8], R57 ;  /* 0x001dd83901007387 */ /* 0x000fe80000100800 */
[----:B------:R2:W-:Y:S04]  /*6bec0*/  LDGSTS.E [R44+0x1e400], [R46.64], P2 ;  /* 0x1e4000002e2c7fae */ /* 0x0005e80009121844 */
[----:B------:R1:W-:Y:S01]  /*6bed0*/  STL [R1+0x1ddc], R51 ;  /* 0x001ddc3301007387 */ /* 0x0003e20000100800 */
[----:B------:R-:W-:-:S03]  /*6bee0*/  LOP3.LUT R241, R241, 0x7f, RZ, 0xc0, !PT ;  /* 0x0000007ff1f17812 */ /* 0x000fc600078ec0ff */
[----:B------:R1:W-:Y:S01]  /*6bef0*/  STL [R1+0x1dd4], R52 ;  /* 0x001dd43401007387 */ /* 0x0003e20000100800 */
[----:B--2---:R-:W-:-:S03]  /*6bf00*/  IMAD.MOV.U32 R46, RZ, RZ, R51 ;  /* 0x000000ffff2e7224 */ /* 0x004fc600078e0033 */
[----:B------:R-:W2:Y:S01]  /*6bf10*/  LDL.LU R60, [R1+0x1db8] ;  /* 0x001db800013c7983 */ /* 0x000ea20000300800 */
[----:B------:R-:W-:Y:S01]  /*6bf20*/  IMAD.MOV.U32 R47, RZ, RZ, R52 ;  /* 0x000000ffff2f7224 */ /* 0x000fe200078e0034 */
[----:B------:R-:W-:Y:S02]  /*6bf30*/  ISETP.GT.AND P1, PT, R3, 0x1, PT ;  /* 0x000000010300780c */ /* 0x000fe40003f24270 */
[----:B------:R-:W2:Y:S01]  /*6bf40*/  LDL.LU R59, [R1+0x1dc4] ;  /* 0x001dc400013b7983 */ /* 0x000ea20000300800 */
[----:B------:R-:W-:-:S03]  /*6bf50*/  SHF.L.U32 R241, R241, 0x2, RZ ;  /* 0x00000002f1f17819 */ /* 0x000fc600000006ff */
[----:B------:R-:W2:Y:S04]  /*6bf60*/  LDL.LU R58, [R1+0x20ac] ;  /* 0x0020ac00013a7983 */ /* 0x000ea80000300800 */
[----:B------:R1:W-:Y:S04]  /*6bf70*/  LDGSTS.E [R44+0x1e600], [R46.64], P2 ;  /* 0x1e6000002e2c7fae */ /* 0x0003e80009121844 */
[----:B-1----:R-:W2:Y:S01]  /*6bf80*/  LDL.LU R53, [R1+0x20b0] ;  /* 0x0020b00001357983 */ /* 0x002ea20000300800 */
[----:B------:R-:W-:Y:S02]  /*6bf90*/  LOP3.LUT R51, R241, 0x20, RZ, 0x3c, !PT ;  /* 0x00000020f1337812 */ /* 0x000fe400078e3cff */
[----:B------:R-:W-:-:S04]  /*6bfa0*/  SEL R44, RZ, 0x4, !P1 ;  /* 0x00000004ff2c7807 */ /* 0x000fc80004800000 */
[----:B------:R-:W-:-:S04]  /*6bfb0*/  SEL R44, R44, RZ, !P0 ;  /* 0x000000ff2c2c7207 */ /* 0x000fc80004000000 */
[----:B------:R-:W-:Y:S01]  /*6bfc0*/  ISETP.NE.U32.AND P1, PT, R44, RZ, PT ;  /* 0x000000ff2c00720c */ /* 0x000fe20003f25070 */
[----:B------:R-:W-:Y:S01]  /*6bfd0*/  IMAD R44, R252, 0x20000, R51 ;  /* 0x00020000fc2c7824 */ /* 0x000fe200078e0233 */
[----:B----4-:R-:W-:-:S05]  /*6bfe0*/  IADD3 R48, P2, R48, R242, RZ ;  /* 0x000000f230307210 */ /* 0x010fca0007f5e0ff */
[----:B---3--:R-:W-:Y:S01]  /*6bff0*/  IMAD.X R49, R49, 0x1, R0, P2 ;  /* 0x0000000131317824 */ /* 0x008fe200010e0600 */
[----:B------:R-:W-:Y:S04]  /*6c000*/  STL [R1+0x20b8], R48 ;  /* 0x0020b83001007387 */ /* 0x000fe80000100800 */
[----:B------:R1:W-:Y:S01]  /*6c010*/  STL [R1+0x20b4], R49 ;  /* 0x0020b43101007387 */ /* 0x0003e20000100800 */
[----:B------:R-:W-:-:S03]  /*6c020*/  IMAD.MOV.U32 R47, RZ, RZ, R49 ;  /* 0x000000ffff2f7224 */ /* 0x000fc600078e0031 */
[----:B------:R-:W3:Y:S01]  /*6c030*/  LDL.LU R52, [R1+0x1db0] ;  /* 0x001db00001347983 */ /* 0x000ee20000300800 */
[----:B------:R-:W-:-:S03]  /*6c040*/  MOV R46, R48 ;  /* 0x00000030002e7202 */ /* 0x000fc60000000f00 */
[----:B------:R-:W4:Y:S04]  /*6c050*/  LDL.LU R51, [R1+0x1dbc] ;  /* 0x001dbc0001337983 */ /* 0x000f280000300800 */
[----:B-1----:R-:W3:Y:S04]  /*6c060*/  LDL.LU R49, [R1+0x1da8] ;  /* 0x001da80001317983 */ /* 0x002ee80000300800 */
[----:B------:R-:W3:Y:S04]  /*6c070*/  LDL.LU R48, [R1+0x1db4] ;  /* 0x001db40001307983 */ /* 0x000ee80000300800 */
[----:B------:R1:W-:Y:S01]  /*6c080*/  LDGSTS.E [R44+0x800], [R46.64], P1 ;  /* 0x008000002e2c7fae */ /* 0x0003e20008921844 */
[----:B------:R-:W-:-:S02]  /*6c090*/  IADD3 R55, P2, R55, R242, RZ ;  /* 0x000000f237377210 */ /* 0x000fc40007f5e0ff */
[----:B------:R-:W-:-:S03]  /*6c0a0*/  IADD3 R45, P3, R45, R242, RZ ;  /* 0x000000f22d2d7210 */ /* 0x000fc60007f7e0ff */
[----:B------:R-:W-:Y:S01]  /*6c0b0*/  STL [R1+0x1dd0], R55 ;  /* 0x001dd03701007387 */ /* 0x000fe20000100800 */
[----:B------:R-:W-:Y:S02]  /*6c0c0*/  IMAD.X R56, R56, 0x1, R0, P2 ;  /* 0x0000000138387824 */ /* 0x000fe400010e0600 */
[----:B-1----:R-:W-:Y:S02]  /*6c0d0*/  IMAD.MOV.U32 R46, RZ, RZ, R55 ;  /* 0x000000ffff2e7224 */ /* 0x002fe400078e0037 */
[----:B------:R-:W-:Y:S01]  /*6c0e0*/  IMAD.MOV.U32 R47, RZ, RZ, R56 ;  /* 0x000000ffff2f7224 */ /* 0x000fe200078e0038 */
[----:B------:R1:W-:Y:S01]  /*6c0f0*/  STL [R1+0x1dc8], R56 ;  /* 0x001dc83801007387 */ /* 0x0003e20000100800 */
[----:B------:R-:W-:-:S03]  /*6c100*/  IADD3.X R54, R54, R0, RZ, P3, !PT ;  /* 0x0000000036367210 */ /* 0x000fc60001ffe4ff */
[----:B------:R1:W-:Y:S01]  /*6c110*/  STL [R1+0x1dcc], R45 ;  /* 0x001dcc2d01007387 */ /* 0x0003e20000100800 */
[----:B------:R-:W-:-:S03]  /*6c120*/  ISETP.GT.AND P2, PT, R3, 0x5, PT ;  /* 0x000000050300780c */ /* 0x000fc60003f44270 */
[----:B------:R1:W-:Y:S04]  /*6c130*/  STL [R1+0x1dc0], R54 ;  /* 0x001dc03601007387 */ /* 0x0003e80000100800 */
[----:B------:R-:W3:Y:S04]  /*6c140*/  LDL.LU R57, [R1+0x1da0] ;  /* 0x001da00001397983 */ /* 0x000ee80000300800 */
[----:B-1----:R-:W3:Y:S04]  /*6c150*/  LDL.LU R56, [R1+0x1dac] ;  /* 0x001dac0001387983 */ /* 0x002ee80000300800 */
[----:B------:R1:W-:Y:S04]  /*6c160*/  LDGSTS.E [R44+0xa00], [R46.64], P1 ;  /* 0x00a000002e2c7fae */ /* 0x0003e80008921844 */
[----:B------:R-:W3:Y:S01]  /*6c170*/  LDL.LU R55, [R1+0x20a4] ;  /* 0x0020a40001377983 */ /* 0x000ee20000300800 */
[----:B-1----:R-:W-:Y:S01]  /*6c180*/  MOV R46, R45 ;  /* 0x0000002d002e7202 */ /* 0x002fe20000000f00 */
[----:B------:R-:W-:Y:S01]  /*6c190*/  IMAD.MOV.U32 R47, RZ, RZ, R54 ;  /* 0x000000ffff2f7224 */ /* 0x000fe200078e0036 */
[----:B------:R-:W-:Y:S01]  /*6c1a0*/  SEL R45, RZ, 0x4, !P2 ;  /* 0x00000004ff2d7807 */ /* 0x000fe20005000000 */
[----:B------:R-:W3:Y:S03]  /*6c1b0*/  LDL.LU R54, [R1+0x20a8] ;  /* 0x0020a80001367983 */ /* 0x000ee60000300800 */
[----:B------:R-:W-:Y:S01]  /*6c1c0*/  SEL R45, R45, RZ, !P0 ;  /* 0x000000ff2d2d7207 */ /* 0x000fe20004000000 */
[----:B------:R1:W-:Y:S01]  /*6c1d0*/  LDGSTS.E [R44+0xc00], [R46.64], P1 ;  /* 0x00c000002e2c7fae */ /* 0x0003e20008921844 */
[----:B--2---:R-:W-:-:S05]  /*6c1e0*/  IADD3 R59, P3, R59, R242, RZ ;  /* 0x000000f23b3b7210 */ /* 0x004fca0007f7e0ff */
[----:B------:R-:W-:Y:S01]  /*6c1f0*/  IMAD.X R60, R60, 0x1, R0, P3 ;  /* 0x000000013c3c7824 */ /* 0x000fe200018e0600 */
[----:B------:R-:W-:Y:S01]  /*6c200*/  STL [R1+0x1dc4], R59 ;  /* 0x001dc43b01007387 */ /* 0x000fe20000100800 */
[----:B------:R-:W-:Y:S01]  /*6c210*/  IADD3 R53, P4, R53, R242, RZ ;  /* 0x000000f235357210 */ /* 0x000fe20007f9e0ff */
[----:B-1----:R-:W-:-:S03]  /*6c220*/  IMAD.MOV.U32 R46, RZ, RZ, R59 ;  /* 0x000000ffff2e7224 */ /* 0x002fc600078e003b */
[----:B------:R-:W-:Y:S01]  /*6c230*/  IADD3.X R58, R58, R0, RZ, P4, !PT ;  /* 0x000000003a3a7210 */ /* 0x000fe200027fe4ff */
[----:B------:R-:W-:Y:S01]  /*6c240*/  IMAD.MOV.U32 R47, RZ, RZ, R60 ;  /* 0x000000ffff2f7224 */ /* 0x000fe200078e003c */
[----:B------:R-:W-:Y:S01]  /*6c250*/  ISETP.NE.U32.AND P2, PT, R45, RZ, PT ;  /* 0x000000ff2d00720c */ /* 0x000fe20003f45070 */
[----:B------:R1:W-:Y:S04]  /*6c260*/  STL [R1+0x1db8], R60 ;  /* 0x001db83c01007387 */ /* 0x0003e80000100800 */
[----:B------:R-:W-:Y:S04]  /*6c270*/  STL [R1+0x20b0], R53 ;  /* 0x0020b03501007387 */ /* 0x000fe80000100800 */
[----:B------:R2:W-:Y:S04]  /*6c280*/  STL [R1+0x20ac], R58 ;  /* 0x0020ac3a01007387 */ /* 0x0005e80000100800 */
[----:B-1----:R-:W3:Y:S04]  /*6c290*/  LDL.LU R60, [R1+0x1d98] ;  /* 0x001d9800013c7983 */ /* 0x002ee80000300800 */
[----:B------:R1:W-:Y:S04]  /*6c2a0*/  LDGSTS.E [R44+0xe00], [R46.64], P1 ;  /* 0x00e000002e2c7fae */ /* 0x0003e80008921844 */
[----:B------:R-:W3:Y:S01]  /*6c2b0*/  LDL.LU R59, [R1+0x1da4] ;  /* 0x001da400013b7983 */ /* 0x000ee20000300800 */
[----:B-1----:R-:W-:Y:S01]  /*6c2c0*/  IMAD.MOV.U32 R47, RZ, RZ, R58 ;  /* 0x000000ffff2f7224 */ /* 0x002fe200078e003a */
[----:B------:R-:W-:-:S02]  /*6c2d0*/  MOV R46, R53 ;  /* 0x00000035002e7202 */ /* 0x000fc40000000f00 */
[----:B--2---:R-:W2:Y:S04]  /*6c2e0*/  LDL.LU R58, [R1+0x1d90] ;  /* 0x001d9000013a7983 */ /* 0x004ea80000300800 */
[----:B------:R-:W2:Y:S04]  /*6c2f0*/  LDL.LU R53, [R1+0x1d9c] ;  /* 0x001d9c0001357983 */ /* 0x000ea80000300800 */
[----:B------:R1:W-:Y:S01]  /*6c300*/  LDGSTS.E [R44+0x2800], [R46.64], P2 ;  /* 0x028000002e2c7fae */ /* 0x0003e20009121844 */
[----:B----4-:R-:W-:-:S05]  /*6c310*/  IADD3 R51, P1, R51, R242, RZ ;  /* 0x000000f233337210 */ /* 0x010fca0007f3e0ff */
[----:B---3--:R-:W-:Y:S01]  /*6c320*/  IMAD.X R52, R52, 0x1, R0, P1 ;  /* 0x0000000134347824 */ /* 0x008fe200008e0600 */
[----:B------:R-:W-:Y:S01]  /*6c330*/  IADD3 R48, P3, R48, R242, RZ ;  /* 0x000000f230307210 */ /* 0x000fe20007f7e0ff */
[----:B------:R-:W-:Y:S01]  /*6c340*/  STL [R1+0x1dbc], R51 ;  /* 0x001dbc3301007387 */ /* 0x000fe20000100800 */
[----:B-1----:R-:W-:Y:S02]  /*6c350*/  IMAD.MOV.U32 R46, RZ, RZ, R51 ;  /* 0x000000ffff2e7224 */ /* 0x002fe400078e0033 */
[----:B------:R-:W-:Y:S01]  /*6c360*/  IADD3.X R49, R49, R0, RZ, P3, !PT ;  /* 0x0000000031317210 */ /* 0x000fe20001ffe4ff */
[----:B------:R-:W-:Y:S01]  /*6c370*/  IMAD.MOV.U32 R47, RZ, RZ, R52 ;  /* 0x000000ffff2f7224 */ /* 0x000fe200078e0034 */
[----:B------:R1:W-:Y:S04]  /*6c380*/  STL [R1+0x1db0], R52 ;  /* 0x001db03401007387 */ /* 0x0003e80000100800 */
[----:B------:R-:W-:Y:S04]  /*6c390*/  STL [R1+0x1db4], R48 ;  /* 0x001db43001007387 */ /* 0x000fe80000100800 */
[----:B------:R3:W-:Y:S04]  /*6c3a0*/  STL [R1+0x1da8], R49 ;  /* 0x001da83101007387 */ /* 0x0007e80000100800 */
[----:B-1----:R-:W4:Y:S04]  /*6c3b0*/  LDL.LU R52, [R1+0x1d88] ;  /* 0x001d880001347983 */ /* 0x002f280000300800 */
[----:B------:R1:W-:Y:S04]  /*6c3c0*/  LDGSTS.E [R44+0x2a00], [R46.64], P2 ;  /* 0x02a000002e2c7fae */ /* 0x0003e80009121844 */
[----:B------:R-:W4:Y:S01]  /*6c3d0*/  LDL.LU R51, [R1+0x1d94] ;  /* 0x001d940001337983 */ /* 0x000f220000300800 */
[----:B-1----:R-:W-:Y:S01]  /*6c3e0*/  IMAD.MOV.U32 R47, RZ, RZ, R49 ;  /* 0x000000ffff2f7224 */ /* 0x002fe200078e0031 */
[----:B------:R-:W-:-:S02]  /*6c3f0*/  MOV R46, R48 ;  /* 0x00000030002e7202 */ /* 0x000fc40000000f00 */
[----:B---3--:R-:W3:Y:S04]  /*6c400*/  LDL.LU R49, [R1+0x209c] ;  /* 0x00209c0001317983 */ /* 0x008ee80000300800 */
[----:B------:R-:W3:Y:S01]  /*6c410*/  LDL.LU R48, [R1+0x20a0] ;  /* 0x0020a00001307983 */ /* 0x000ee20000300800 */
[----:B------:R-:W-:Y:S02]  /*6c420*/  ISETP.GT.AND P1, PT, R3, 0x9, PT ;  /* 0x000000090300780c */ /* 0x000fe40003f24270 */
[----:B------:R-:W-:Y:S01]  /*6c430*/  IADD3 R56, P3, R56, R242, RZ ;  /* 0x000000f238387210 */ /* 0x000fe20007f7e0ff */
[----:B------:R1:W-:Y:S01]  /*6c440*/  LDGSTS.E [R44+0x2c00], [R46.64], P2 ;  /* 0x02c000002e2c7fae */ /* 0x0003e20009121844 */
[----:B------:R-:W-:-:S03]  /*6c450*/  SEL R45, RZ, 0x4, !P1 ;  /* 0x00000004ff2d7807 */ /* 0x000fc60004800000 */
[----:B------:R-:W-:Y:S01]  /*6c460*/  IMAD.X R57, R57, 0x1, R0, P3 ;  /* 0x0000000139397824 */ /* 0x000fe200018e0600 */
[----:B------:R-:W-:Y:S01]  /*6c470*/  SEL R45, R45, RZ, !P0 ;  /* 0x000000ff2d2d7207 */ /* 0x000fe20004000000 */
[----:B------:R-:W-:Y:S03]  /*6c480*/  STL [R1+0x1dac], R56 ;  /* 0x001dac3801007387 */ /* 0x000fe60000100800 */
[----:B------:R-:W-:Y:S01]  /*6c490*/  ISETP.NE.U32.AND P1, PT, R45, RZ, PT ;  /* 0x000000ff2d00720c */ /* 0x000fe20003f25070 */
[----:B------:R1:W-:Y:S02]  /*6c4a0*/  STL [R1+0x1da0], R57 ;  /* 0x001da03901007387 */ /* 0x0003e40000100800 */
[----:B-1----:R-:W-:Y:S01]  /*6c4b0*/  IMAD.MOV.U32 R46, RZ, RZ, R56 ;  /* 0x000000ffff2e7224 */ /* 0x002fe200078e0038 */
[----:B------:R-:W-:Y:S01]  /*6c4c0*/  IADD3 R54, P4, R54, R242, RZ ;  /* 0x000000f236367210 */ /* 0x000fe20007f9e0ff */
[----:B------:R-:W-:-:S03]  /*6c4d0*/  IMAD.MOV.U32 R47, RZ, RZ, R57 ;  /* 0x000000ffff2f7224 */ /* 0x000fc600078e0039 */
[----:B------:R-:W-:Y:S01]  /*6c4e0*/  IADD3.X R55, R55, R0, RZ, P4, !PT ;  /* 0x0000000037377210 */ /* 0x000fe200027fe4ff */
[----:B------:R-:W-:Y:S04]  /*6c4f0*/  STL [R1+0x20a8], R54 ;  /* 0x0020a83601007387 */ /* 0x000fe80000100800 */
[----:B------:R1:W-:Y:S04]  /*6c500*/  STL [R1+0x20a4], R55 ;  /* 0x0020a43701007387 */ /* 0x0003e80000100800 */
[----:B------:R-:W3:Y:S04]  /*6c510*/  LDL.LU R57, [R1+0x1d80] ;  /* 0x001d800001397983 */ /* 0x000ee80000300800 */
[----:B------:R1:W-:Y:S04]  /*6c520*/  LDGSTS.E [R44+0x2e00], [R46.64], P2 ;  /* 0x02e000002e2c7fae */ /* 0x0003e80009121844 */
[----:B------:R-:W3:Y:S01]  /*6c530*/  LDL.LU R56, [R1+0x1d8c] ;  /* 0x001d8c0001387983 */ /* 0x000ee20000300800 */
[----:B-1----:R-:W-:Y:S01]  /*6c540*/  IMAD.MOV.U32 R47, RZ, RZ, R55 ;  /* 0x000000ffff2f7224 */ /* 0x002fe200078e0037 */
[----:B------:R-:W-:-:S02]  /*6c550*/  MOV R46, R54 ;  /* 0x00000036002e7202 */ /* 0x000fc40000000f00 */
[----:B------:R-:W3:Y:S04]  /*6c560*/  LDL.LU R55, [R1+0x1d78] ;  /* 0x001d780001377983 */ /* 0x000ee80000300800 */
[----:B------:R-:W3:Y:S04]  /*6c570*/  LDL.LU R54, [R1+0x1d84] ;  /* 0x001d840001367983 */ /* 0x000ee80000300800 */
[----:B------:R1:W-:Y:S01]  /*6c580*/  LDGSTS.E [R44+0x4800], [R46.64], P1 ;  /* 0x048000002e2c7fae */ /* 0x0003e20008921844 */
[----:B------:R-:W-:-:S05]  /*6c590*/  IADD3 R59, P2, R59, R242, RZ ;  /* 0x000000f23b3b7210 */ /* 0x000fca0007f5e0ff */
[----:B------:R-:W-:Y:S01]  /*6c5a0*/  IMAD.X R60, R60, 0x1, R0, P2 ;  /* 0x000000013c3c7824 */ /* 0x000fe200010e0600 */
[----:B------:R-:W-:Y:S01]  /*6c5b0*/  STL [R1+0x1da4], R59 ;  /* 0x001da43b01007387 */ /* 0x000fe20000100800 */
[----:B-1----:R-:W-:Y:S01]  /*6c5c0*/  IMAD.MOV.U32 R46, RZ, RZ, R59 ;  /* 0x000000ffff2e7224 */ /* 0x002fe200078e003b */
[----:B--2---:R-:W-:Y:S01]  /*6c5d0*/  IADD3 R53, P3, R53, R242, RZ ;  /* 0x000000f235357210 */ /* 0x004fe20007f7e0ff */
[----:B------:R-:W-:-:S03]  /*6c5e0*/  IMAD.MOV.U32 R47, RZ, RZ, R60 ;  /* 0x000000ffff2f7224 */ /* 0x000fc600078e003c */
[----:B------:R-:W-:Y:S01]  /*6c5f0*/  IADD3.X R58, R58, R0, RZ, P3, !PT ;  /* 0x000000003a3a7210 */ /* 0x000fe20001ffe4ff */
        /* <DEDUP_REMOVED lines=12> */
[----:B------:R-:W-:Y:S01]  /*6c6c0*/  IMAD.X R52, R52, 0x1, R0, P3 ;  /* 0x0000000134347824 */ /* 0x000fe200018e0600 */
[----:B------:R-:W-:Y:S01]  /*6c6d0*/  STL [R1+0x1d94], R51 ;  /* 0x001d943301007387 */ /* 0x000fe20000100800 */
[----:B-1----:R-:W-:Y:S01]  /*6c6e0*/  IMAD.MOV.U32 R46, RZ, RZ, R51 ;  /* 0x000000ffff2e7224 */ /* 0x002fe200078e0033 */
[----:B---3--:R-:W-:Y:S01]  /*6c6f0*/  IADD3 R48, P4, R48, R242, RZ ;  /* 0x000000f230307210 */ /* 0x008fe20007f9e0ff */
[----:B------:R-:W-:-:S03]  /*6c700*/  IMAD.MOV.U32 R47, RZ, RZ, R52 ;  /* 0x000000ffff2f7224 */ /* 0x000fc600078e0034 */
[----:B------:R-:W-:Y:S01]  /*6c710*/  IADD3.X R49, R49, R0, RZ, P4, !PT ;  /* 0x0000000031317210 */ /* 0x000fe200027fe4ff */
        /* <DEDUP_REMOVED lines=10> */
[----:B------:R-:W-:-:S04]  /*6c7c0*/  ISETP.GT.AND P2, PT, R3, 0xd, PT ;  /* 0x0000000d0300780c */ /* 0x000fc80003f44270 */
[----:B------:R-:W-:-:S04]  /*6c7d0*/  SEL R45, RZ, 0x4, !P2 ;  /* 0x00000004ff2d7807 */ /* 0x000fc80005000000 */
[----:B------:R-:W-:-:S04]  /*6c7e0*/  SEL R45, R45, RZ, !P0 ;  /* 0x000000ff2d2d7207 */ /* 0x000fc80004000000 */
[----:B------:R-:W-:Y:S02]  /*6c7f0*/  ISETP.NE.U32.AND P2, PT, R45, RZ, PT ;  /* 0x000000ff2d00720c */ /* 0x000fe40003f45070 */
[-C--:B------:R-:W-:Y:S02]  /*6c800*/  IADD3 R56, P1, R56, R242.reuse, RZ ;  /* 0x000000f238387210 */ /* 0x080fe40007f3e0ff */
[----:B------:R-:W-:-:S03]  /*6c810*/  IADD3 R54, P3, R54, R242, RZ ;  /* 0x000000f236367210 */ /* 0x000fc60007f7e0ff */
[----:B------:R-:W-:Y:S01]  /*6c820*/  IMAD.X R57, R57, 0x1, R0, P1 ;  /* 0x0000000139397824 */ /* 0x000fe200008e0600 */
[----:B------:R-:W-:Y:S01]  /*6c830*/  STL [R1+0x1d8c], R56 ;  /* 0x001d8c3801007387 */ /* 0x000fe20000100800 */
[----:B------:R-:W-:-:S04]  /*6c840*/  IADD3.X R55, R55, R0, RZ, P3, !PT ;  /* 0x0000000037377210 */ /* 0x000fc80001ffe4ff */
[----:B------:R1:W-:Y:S01]  /*6c850*/  LDGSTS.E [R44+0x6800], [R46.64], P2 ;  /* 0x068000002e2c7fae */ /* 0x0003e20009121844 */
[----:B------:R-:W-:-:S03]  /*6c860*/  ISETP.GT.AND P1, PT, R3, 0x11, PT ;  /* 0x000000110300780c */ /* 0x000fc60003f24270 */
[----:B------:R1:W-:Y:S04]  /*6c870*/  STL [R1+0x1d80], R57 ;  /* 0x001d803901007387 */ /* 0x0003e80000100800 */
[----:B------:R-:W-:Y:S01]  /*6c880*/  STL [R1+0x1d84], R54 ;  /* 0x001d843601007387 */ /* 0x000fe20000100800 */
[----:B-1----:R-:W-:Y:S02]  /*6c890*/  IMAD.MOV.U32 R46, RZ, RZ, R56 ;  /* 0x000000ffff2e7224 */ /* 0x002fe400078e0038 */
[----:B------:R-:W-:Y:S01]  /*6c8a0*/  IMAD.MOV.U32 R47, RZ, RZ, R57 ;  /* 0x000000ffff2f7224 */ /* 0x000fe200078e0039 */
[----:B------:R1:W-:Y:S04]  /*6c8b0*/  STL [R1+0x1d78], R55 ;  /* 0x001d783701007387 */ /* 0x0003e80000100800 */
[----:B------:R-:W3:Y:S01]  /*6c8c0*/  LDL.LU R57, [R1+0x1d58] ;  /* 0x001d580001397983 */ /* 0x000ee20000300800 */
[----:B------:R-:W-:-:S03]  /*6c8d0*/  SEL R45, RZ, 0x4, !P1 ;  /* 0x00000004ff2d7807 */ /* 0x000fc60004800000 */
[----:B------:R1:W-:Y:S04]  /*6c8e0*/  LDGSTS.E [R44+0x6a00], [R46.64], P2 ;  /* 0x06a000002e2c7fae */ /* 0x0003e80009121844 */
[----:B------:R-:W3:Y:S01]  /*6c8f0*/  LDL.LU R56, [R1+0x1d64] ;  /* 0x001d640001387983 */ /* 0x000ee20000300800 */
[----:B------:R-:W-:Y:S01]  /*6c900*/  SEL R45, R45, RZ, !P0 ;  /* 0x000000ff2d2d7207 */ /* 0x000fe20004000000 */
[----:B-1----:R-:W-:Y:S01]  /*6c910*/  IMAD.MOV.U32 R47, RZ, RZ, R55 ;  /* 0x000000ffff2f7224 */ /* 0x002fe200078e0037 */
[----:B------:R-:W-:Y:S01]  /*6c920*/  MOV R46, R54 ;  /* 0x00000036002e7202 */ /* 0x000fe20000000f00 */
[----:B------:R-:W3:Y:S04]  /*6c930*/  LDL.LU R55, [R1+0x208c] ;  /* 0x00208c0001377983 */ /* 0x000ee80000300800 */
[----:B------:R-:W3:Y:S01]  /*6c940*/  LDL.LU R54, [R1+0x2090] ;  /* 0x0020900001367983 */ /* 0x000ee20000300800 */
[----:B------:R-:W-:-:S03]  /*6c950*/  IADD3 R59, P3, R59, R242, RZ ;  /* 0x000000f23b3b7210 */ /* 0x000fc60007f7e0ff */
[----:B------:R1:W-:Y:S02]  /*6c960*/  LDGSTS.E [R44+0x6c00], [R46.64], P2 ;  /* 0x06c000002e2c7fae */ /* 0x0003e40009121844 */
[----:B------:R-:W-:Y:S02]  /*6c970*/  IMAD.X R60, R60, 0x1, R0, P3 ;  /* 0x000000013c3c7824 */ /* 0x000fe400018e0600 */
[----:B------:R-:W-:Y:S01]  /*6c980*/  STL [R1+0x1d7c], R59 ;  /* 0x001d7c3b01007387 */ /* 0x000fe20000100800 */
[----:B------:R-:W-:Y:S02]  /*6c990*/  ISETP.NE.U32.AND P1, PT, R45, RZ, PT ;  /* 0x000000ff2d00720c */ /* 0x000fe40003f25070 */
[----:B--2---:R-:W-:Y:S01]  /*6c9a0*/  IADD3 R53, P4, R53, R242, RZ ;  /* 0x000000f235357210 */ /* 0x004fe20007f9e0ff */
[----:B-1----:R-:W-:-:S03]  /*6c9b0*/  IMAD.MOV.U32 R46, RZ, RZ, R59 ;  /* 0x000000ffff2e7224 */ /* 0x002fc600078e003b */
[----:B------:R-:W-:Y:S01]  /*6c9c0*/  IADD3.X R58, R58, R0, RZ, P4, !PT ;  /* 0x000000003a3a7210 */ /* 0x000fe200027fe4ff */
[----:B------:R-:W-:Y:S01]  /*6c9d0*/  IMAD.MOV.U32 R47, RZ, RZ, R60 ;  /* 0x000000ffff2f7224 */ /* 0x000fe200078e003c */
        /* <DEDUP_REMOVED lines=28> */
[----:B------:R-:W-:-:S03]  /*6cba0*/  ISETP.GT.AND P2, PT, R3, 0x15, PT ;  /* 0x000000150300780c */ /* 0x000fc60003f44270 */
[----:B------:R1:W-:Y:S01]  /*6cbb0*/  LDGSTS.E [R44+0x8c00], [R46.64], P1 ;  /* 0x08c000002e2c7fae */ /* 0x0003e20008921844 */
[----:B------:R-:W-:Y:S02]  /*6cbc0*/  SEL R45, RZ, 0x4, !P2 ;  /* 0x00000004ff2d7807 */ /* 0x000fe40005000000 */
[----:B------:R-:W-:Y:S02]  /*6cbd0*/  IADD3 R56, P3, R56, R242, RZ ;  /* 0x000000f238387210 */ /* 0x000fe40007f7e0ff */
[----:B------:R-:W-:-:S03]  /*6cbe0*/  SEL R45, R45, RZ, !P0 ;  /* 0x000000ff2d2d7207 */ /* 0x000fc60004000000 */
[----:B------:R-:W-:Y:S01]  /*6cbf0*/  IMAD.X R57, R57, 0x1, R0, P3 ;  /* 0x0000000139397824 */ /* 0x000fe200018e0600 */
[----:B------:R-:W-:Y:S01]  /*6cc00*/  STL [R1+0x1d64], R56 ;  /* 0x001d643801007387 */ /* 0x000fe20000100800 */
[----:B-1----:R-:W-:Y:S01]  /*6cc10*/  IMAD.MOV.U32 R46, RZ, RZ, R56 ;  /* 0x000000ffff2e7224 */ /* 0x002fe200078e0038 */
[----:B------:R-:W-:Y:S01]  /*6cc20*/  IADD3 R54, P4, R54, R242, RZ ;  /* 0x000000f236367210 */ /* 0x000fe20007f9e0ff */
[----:B------:R-:W-:-:S03]  /*6cc30*/  IMAD.MOV.U32 R47, RZ, RZ, R57 ;  /* 0x000000ffff2f7224 */ /* 0x000fc600078e0039 */
[----:B------:R-:W-:Y:S01]  /*6cc40*/  IADD3.X R55, R55, R0, RZ, P4, !PT ;  /* 0x0000000037377210 */ /* 0x000fe200027fe4ff */
[----:B------:R1:W-:Y:S01]  /*6cc50*/  STL [R1+0x1d58], R57 ;  /* 0x001d583901007387 */ /* 0x0003e20000100800 */
[----:B------:R-:W-:-:S03]  /*6cc60*/  ISETP.NE.U32.AND P2, PT, R45, RZ, PT ;  /* 0x000000ff2d00720c */ /* 0x000fc60003f45070 */
[----:B------:R-:W-:Y:S04]  /*6cc70*/  STL [R1+0x2090], R54 ;  /* 0x0020903601007387 */ /* 0x000fe80000100800 */
[----:B------:R1:W-:Y:S04]  /*6cc80*/  STL [R1+0x208c], R55 ;  /* 0x00208c3701007387 */ /* 0x0003e80000100800 */
[----:B-1----:R-:W3:Y:S04]  /*6cc90*/  LDL.LU R57, [R1+0x1d38] ;  /* 0x001d380001397983 */ /* 0x002ee80000300800 */
        /* <DEDUP_REMOVED lines=46> */
[----:B------:R-:W-:-:S05]  /*6cf80*/  IADD3 R56, P2, R56, R242, RZ ;  /* 0x000000f238387210 */ /* 0x000fca0007f5e0ff */
[----:B------:R-:W-:Y:S01]  /*6cf90*/  IMAD.X R57, R57, 0x1, R0, P2 ;  /* 0x0000000139397824 */ /* 0x000fe200010e0600 */
[----:B------:R-:W-:Y:S05]  /*6cfa0*/  STL [R1+0x1d44], R56 ;  /* 0x001d443801007387 */ /* 0x000fea0000100800 */
[----:B------:R1:W-:Y:S01]  /*6cfb0*/  LDGSTS.E [R44+0xc800], [R46.64], P1 ;  /* 0x0c8000002e2c7fae */ /* 0x0003e20008921844 */
[----:B------:R-:W-:-:S04]  /*6cfc0*/  IADD3 R54, P3, R54, R242, RZ ;  /* 0x000000f236367210 */ /* 0x000fc80007f7e0ff */
[----:B------:R-:W-:Y:S01]  /*6cfd0*/  IADD3.X R55, R55, R0, RZ, P3, !PT ;  /* 0x0000000037377210 */ /* 0x000fe20001ffe4ff */
[----:B------:R1:W-:Y:S01]  /*6cfe0*/  STL [R1+0x1d38], R57 ;  /* 0x001d383901007387 */ /* 0x0003e20000100800 */
[----:B------:R-:W-:Y:S01]  /*6cff0*/  ISETP.GT.AND P2, PT, R3, 0x1d, PT ;  /* 0x0000001d0300780c */ /* 0x000fe20003f44270 */
[----:B-1----:R-:W-:Y:S02]  /*6d000*/  IMAD.MOV.U32 R46, RZ, RZ, R56 ;  /* 0x000000ffff2e7224 */ /* 0x002fe400078e0038 */
[----:B------:R-:W-:Y:S01]  /*6d010*/  IMAD.MOV.U32 R47, RZ, RZ, R57 ;  /* 0x000000ffff2f7224 */ /* 0x000fe200078e0039 */
[----:B------:R-:W-:Y:S04]  /*6d020*/  STL [R1+0x1d3c], R54 ;  /* 0x001d3c3601007387 */ /* 0x000fe80000100800 */
        /* <DEDUP_REMOVED lines=49> */
[----:B------:R-:W-:-:S04]  /*6d340*/  SEL R45, RZ, 0x4, !P1 ;  /* 0x00000004ff2d7807 */ /* 0x000fc80004800000 */
[----:B------:R-:W-:Y:S02]  /*6d350*/  SEL R45, R45, RZ, !P0 ;  /* 0x000000ff2d2d7207 */ /* 0x000fe40004000000 */
[----:B------:R-:W-:-:S05]  /*6d360*/  IADD3 R56, P3, R56, R242, RZ ;  /* 0x000000f238387210 */ /* 0x000fca0007f7e0ff */
        /* <DEDUP_REMOVED lines=59> */
[----:B------:R-:W-:Y:S01]  /*6d720*/  STL [R1+0x1cfc], R56 ;  /* 0x001cfc3801007387 */ /* 0x000fe20000100800 */
[----:B------:R-:W-:-:S03]  /*6d730*/  IADD3 R54, P3, R54, R242, RZ ;  /* 0x000000f236367210 */ /* 0x000fc60007f7e0ff */
[----:B------:R1:W-:Y:S01]  /*6d740*/  STL [R1+0x1cf0], R57 ;  /* 0x001cf03901007387 */ /* 0x0003e20000100800 */
[----:B------:R-:W-:-:S03]  /*6d750*/  IADD3.X R55, R55, R0, RZ, P3, !PT ;  /* 0x0000000037377210 */ /* 0x000fc60001ffe4ff */
[----:B------:R1:W-:Y:S01]  /*6d760*/  LDGSTS.E [R44+0x12800], [R46.64], P2 ;  /* 0x128000002e2c7fae */ /* 0x0003e20009121844 */
[----:B------:R-:W-:-:S03]  /*6d770*/  ISETP.GT.AND P1, PT, R3, 0x29, PT ;  /* 0x000000290300780c */ /* 0x000fc60003f24270 */
[----:B------:R-:W-:Y:S04]  /*6d780*/  STL [R1+0x1cf4], R54 ;  /* 0x001cf43601007387 */ /* 0x000fe80000100800 */
[----:B------:R1:W-:Y:S02]  /*6d790*/  STL [R1+0x1ce8], R55 ;  /* 0x001ce83701007387 */ /* 0x0003e40000100800 */
[----:B-1----:R-:W-:Y:S02]  /*6d7a0*/  IMAD.MOV.U32 R46, RZ, RZ, R56 ;  /* 0x000000ffff2e7224 */ /* 0x002fe400078e0038 */
[----:B------:R-:W-:Y:S02]  /*6d7b0*/  IMAD.MOV.U32 R47, RZ, RZ, R57 ;  /* 0x000000ffff2f7224 */ /* 0x000fe400078e0039 */
[----:B------:R-:W3:Y:S01]  /*6d7c0*/  LDL.LU R57, [R1+0x1cc8] ;  /* 0x001cc80001397983 */ /* 0x000ee20000300800 */
[----:B------:R-:W-:-:S03]  /*6d7d0*/  SEL R45, RZ, 0x4, !P1 ;  /* 0x00000004ff2d7807 */ /* 0x000fc60004800000 */
[----:B------:R-:W3:Y:S04]  /*6d7e0*/  LDL.LU R56, [R1+0x1cd4] ;  /* 0x001cd40001387983 */ /* 0x000ee80000300800 */
[----:B------:R1:W-:Y:S01]  /*6d7f0*/  LDGSTS.E [R44+0x12a00], [R46.64], P2 ;  /* 0x12a000002e2c7fae */ /* 0x0003e20009121844 */
[----:B------:R-:W-:-:S04]  /*6d800*/  SEL R45, R45, RZ, !P0 ;  /* 0x000000ff2d2d7207 */ /* 0x000fc80004000000 */
[----:B------:R-:W-:Y:S02]  /*6d810*/  ISETP.NE.U32.AND P1, PT, R45, RZ, PT ;  /* 0x000000ff2d00720c */ /* 0x000fe40003f25070 */
[----:B-1----:R-:W-:Y:S01]  /*6d820*/  MOV R46, R54 ;  /* 0x00000036002e7202 */ /* 0x002fe20000000f00 */
[----:B------:R-:W-:Y:S02]  /*6d830*/  IMAD.MOV.U32 R47, RZ, RZ, R55 ;  /* 0x000000ffff2f7224 */ /* 0x000fe400078e0037 */
[----:B------:R-:W3:Y:S01]  /*6d840*/  LDL.LU R55, [R1+0x205c] ;  /* 0x00205c0001377983 */ /* 0x000ee20000300800 */
[----:B------:R-:W-:-:S03]  /*6d850*/  IADD3 R59, P3, R59, R242, RZ ;  /* 0x000000f23b3b7210 */ /* 0x000fc60007f7e0ff */
[----:B------:R-:W3:Y:S02]  /*6d860*/  LDL.LU R54, [R1+0x2060] ;  /* 0x0020600001367983 */ /* 0x000ee40000300800 */
[----:B------:R-:W-:Y:S02]  /*6d870*/  IMAD.X R60, R60, 0x1, R0, P3 ;  /* 0x000000013c3c7824 */ /* 0x000fe400018e0600 */
[----:B------:R1:W-:Y:S01]  /*6d880*/  LDGSTS.E [R44+0x12c00], [R46.64], P2 ;  /* 0x12c000002e2c7fae */ /* 0x0003e20009121844 */
[----:B--2---:R-:W-:-:S03]  /*6d890*/  IADD3 R53, P4, R53, R242, RZ ;  /* 0x000000f235357210 */ /* 0x004fc60007f9e0ff */
[----:B------:R-:W-:Y:S01]  /*6d8a0*/  STL [R1+0x1cec], R59 ;  /* 0x001cec3b01007387 */ /* 0x000fe20000100800 */
[----:B------:R-:W-:Y:S01]  /*6d8b0*/  IADD3.X R58, R58, R0, RZ, P4, !PT ;  /* 0x000000003a3a7210 */ /* 0x000fe200027fe4ff */
[----:B-1----:R-:W-:Y:S02]  /*6d8c0*/  IMAD.MOV.U32 R46, RZ, RZ, R59 ;  /* 0x000000ffff2e7224 */ /* 0x002fe400078e003b */
[----:B------:R1:W-:Y:S01]  /*6d8d0*/  STL [R1+0x1ce0], R60 ;  /* 0x001ce03c01007387 */ /* 0x0003e20000100800 */
[----:B------:R-:W-:-:S03]  /*6d8e0*/  IMAD.MOV.U32 R47, RZ, RZ, R60 ;  /* 0x000000ffff2f7224 */ /* 0x000fc600078e003c */
        /* <DEDUP_REMOVED lines=32> */
[----:B------:R-:W-:Y:S02]  /*6daf0*/  IMAD.X R57, R57, 0x1, R0, P3 ;  /* 0x0000000139397824 */ /* 0x000fe400018e0600 */
[----:B-1----:R-:W-:Y:S02]  /*6db00*/  IMAD.MOV.U32 R46, RZ, RZ, R56 ;  /* 0x000000ffff2e7224 */ /* 0x002fe400078e0038 */
[----:B------:R-:W-:Y:S01]  /*6db10*/  IMAD.MOV.U32 R47, RZ, RZ, R57 ;  /* 0x000000ffff2f7224 */ /* 0x000fe200078e0039 */
[----:B------:R-:W-:Y:S01]  /*6db20*/  STL [R1+0x1cd4], R56 ;  /* 0x001cd43801007387 */ /* 0x000fe20000100800 */
[----:B------:R-:W-:-:S03]  /*6db30*/  ISETP.NE.U32.AND P2, PT, R45, RZ, PT ;  /* 0x000000ff2d00720c */ /* 0x000fc60003f45070 */
[----:B------:R1:W-:Y:S04]  /*6db40*/  STL [R1+0x1cc8], R57 ;  /* 0x001cc83901007387 */ /* 0x0003e80000100800 */
[----:B------:R1:W-:Y:S01]  /*6db50*/  LDGSTS.E [R44+0x14e00], [R46.64], P1 ;  /* 0x14e000002e2c7fae */ /* 0x0003e20008921844 */
[----:B------:R-:W-:-:S04]  /*6db60*/  IADD3 R54, P4, R54, R242, RZ ;  /* 0x000000f236367210 */ /* 0x000fc80007f9e0ff */
[----:B------:R-:W-:Y:S01]  /*6db70*/  IADD3.X R55, R55, R0, RZ, P4, !PT ;  /* 0x0000000037377210 */ /* 0x000fe200027fe4ff */
[----:B------:R-:W-:Y:S04]  /*6db80*/  STL [R1+0x2060], R54 ;  /* 0x0020603601007387 */ /* 0x000fe80000100800 */
[----:B------:R1:W-:Y:S04]  /*6db90*/  STL [R1+0x205c], R55 ;  /* 0x00205c3701007387 */ /* 0x0003e80000100800 */
[----:B-1----:R-:W3:Y:S04]  /*6dba0*/  LDL.LU R57, [R1+0x1ca8] ;  /* 0x001ca80001397983 */ /* 0x002ee80000300800 */
[----:B------:R-:W3:Y:S01]  /*6dbb0*/  LDL.LU R56, [R1+0x1cb4] ;  /* 0x001cb40001387983 */ /* 0x000ee20000300800 */
[----:B------:R-:W-:Y:S01]  /*6dbc0*/  MOV R46, R54 ;  /* 0x00000036002e7202 */ /* 0x000fe20000000f00 */
[----:B------:R-:W-:-:S02]  /*6dbd0*/  IMAD.MOV.U32 R47, RZ, RZ, R55 ;  /* 0x000000ffff2f7224 */ /* 0x000fc400078e0037 */
[----:B------:R-:W3:Y:S04]  /*6dbe0*/  LDL.LU R55, [R1+0x1ca0] ;  /* 0x001ca00001377983 */ /* 0x000ee80000300800 */
[----:B------:R-:W3:Y:S04]  /*6dbf0*/  LDL.LU R54, [R1+0x1cac] ;  /* 0x001cac0001367983 */ /* 0x000ee80000300800 */
[----:B------:R1:W-:Y:S01]  /*6dc00*/  LDGSTS.E [R44+0x16800], [R46.64], P2 ;  /* 0x168000002e2c7fae */ /* 0x0003e20009121844 */
[----:B------:R-:W-:-:S05]  /*6dc10*/  IADD3 R59, P1, R59, R242, RZ ;  /* 0x000000f23b3b7210 */ /* 0x000fca0007f3e0ff */
[----:B------:R-:W-:Y:S01]  /*6dc20*/  IMAD.X R60, R60, 0x1, R0, P1 ;  /* 0x000000013c3c7824 */ /* 0x000fe200008e0600 */
[----:B------:R-:W-:Y:S01]  /*6dc30*/  STL [R1+0x1ccc], R59 ;  /* 0x001ccc3b01007387 */ /* 0x000fe20000100800 */
[----:B--2---:R-:W-:-:S03]  /*6dc40*/  IADD3 R53, P3, R53, R242, RZ ;  /* 0x000000f235357210 */ /* 0x004fc60007f7e0ff */
[----:B------:R2:W-:Y:S01]  /*6dc50*/  STL [R1+0x1cc0], R60 ;  /* 0x001cc03c01007387 */ /* 0x0005e20000100800 */
[----:B------:R-:W-:-:S03]  /*6dc60*/  IADD3.X R58, R58, R0, RZ, P3, !PT ;  /* 0x000000003a3a7210 */ /* 0x000fc60001ffe4ff */
[----:B------:R-:W-:Y:S01]  /*6dc70*/  STL [R1+0x1cc4], R53 ;  /* 0x001cc43501007387 */ /* 0x000fe20000100800 */
[----:B-1----:R-:W-:Y:S02]  /*6dc80*/  IMAD.MOV.U32 R47, RZ, RZ, R60 ;  /* 0x000000ffff2f7224 */ /* 0x002fe400078e003c */
[----:B------:R-:W-:Y:S01]  /*6dc90*/  IMAD.MOV.U32 R46, RZ, RZ, R59 ;  /* 0x000000ffff2e7224 */ /* 0x000fe200078e003b */
[----:B------:R1:W-:Y:S04]  /*6dca0*/  STL [R1+0x1cb8], R58 ;  /* 0x001cb83a01007387 */ /* 0x0003e80000100800 */
[----:B--2---:R-:W2:Y:S04]  /*6dcb0*/  LDL.LU R60, [R1+0x1c98] ;  /* 0x001c9800013c7983 */ /* 0x004ea80000300800 */
[----:B------:R-:W2:Y:S04]  /*6dcc0*/  LDL.LU R59, [R1+0x1ca4] ;  /* 0x001ca400013b7983 */ /* 0x000ea80000300800 */
[----:B------:R1:W-:Y:S02]  /*6dcd0*/  LDGSTS.E [R44+0x16a00], [R46.64], P2 ;  /* 0x16a000002e2c7fae */ /* 0x0003e40009121844 */
[----:B-1----:R-:W-:Y:S01]  /*6dce0*/  MOV R46, R53 ;  /* 0x00000035002e7202 */ /* 0x002fe20000000f00 */
[----:B------:R-:W-:-:S02]  /*6dcf0*/  IMAD.MOV.U32 R47, RZ, RZ, R58 ;  /* 0x000000ffff2f7224 */ /* 0x000fc400078e003a */
[----:B------:R-:W2:Y:S04]  /*6dd00*/  LDL.LU R58, [R1+0x204c] ;  /* 0x00204c00013a7983 */ /* 0x000ea80000300800 */
[----:B------:R-:W2:Y:S04]  /*6dd10*/  LDL.LU R53, [R1+0x2050] ;  /* 0x0020500001357983 */ /* 0x000ea80000300800 */
[----:B------:R1:W-:Y:S01]  /*6dd20*/  LDGSTS.E [R44+0x16c00], [R46.64], P2 ;  /* 0x16c000002e2c7fae */ /* 0x0003e20009121844 */
[----:B----4-:R-:W-:-:S05]  /*6dd30*/  IADD3 R51, P3, R51, R242, RZ ;  /* 0x000000f233337210 */ /* 0x010fca0007f7e0ff */
[----:B------:R-:W-:Y:S01]  /*6dd40*/  IMAD.X R52, R52, 0x1, R0, P3 ;  /* 0x0000000134347824 */ /* 0x000fe200018e0600 */
[----:B------:R-:W-:Y:S01]  /*6dd50*/  STL [R1+0x1cbc], R51 ;  /* 0x001cbc3301007387 */ /* 0x000fe20000100800 */
[----:B---3--:R-:W-:-:S03]  /*6dd60*/  IADD3 R48, P4, R48, R242, RZ ;  /* 0x000000f230307210 */ /* 0x008fc60007f9e0ff */
[----:B------:R3:W-:Y:S01]  /*6dd70*/  STL [R1+0x1cb0], R52 ;  /* 0x001cb03401007387 */ /* 0x0007e20000100800 */
[----:B------:R-:W-:-:S03]  /*6dd80*/  IADD3.X R49, R49, R0, RZ, P4, !PT ;  /* 0x0000000031317210 */ /* 0x000fc600027fe4ff */
[----:B------:R-:W-:Y:S01]  /*6dd90*/  STL [R1+0x2058], R48 ;  /* 0x0020583001007387 */ /* 0x000fe20000100800 */
[----:B-1----:R-:W-:Y:S02]  /*6dda0*/  IMAD.MOV.U32 R46, RZ, RZ, R51 ;  /* 0x000000ffff2e7224 */ /* 0x002fe400078e0033 */
[----:B------:R-:W-:Y:S01]  /*6ddb0*/  IMAD.MOV.U32 R47, RZ, RZ, R52 ;  /* 0x000000ffff2f7224 */ /* 0x000fe200078e0034 */
[----:B------:R1:W-:Y:S01]  /*6ddc0*/  STL [R1+0x2054], R49 ;  /* 0x0020543101007387 */ /* 0x0003e20000100800 */
[----:B---3--:R-:W3:Y:S02]  /*6ddd0*/  LDL.LU R52, [R1+0x1c90] ;  /* 0x001c900001347983 */ /* 0x008ee40000300800 */
[----:B------:R-:W4:Y:S01]  /*6dde0*/  LDL.LU R51, [R1+0x1c9c] ;  /* 0x001c9c0001337983 */ /* 0x000f220000300800 */
[----:B------:R1:W-:Y:S02]  /*6ddf0*/  LDGSTS.E [R44+0x16e00], [R46.64], P2 ;  /* 0x16e000002e2c7fae */ /* 0x0003e40009121844 */
[----:B-1----:R-:W-:Y:S01]  /*6de00*/  IMAD.MOV.U32 R47, RZ, RZ, R49 ;  /* 0x000000ffff2f7224 */ /* 0x002fe200078e0031 */
[----:B------:R-:W-:Y:S01]  /*6de10*/  MOV R46, R48 ;  /* 0x00000030002e7202 */ /* 0x000fe20000000f00 */
[----:B------:R-:W3:Y:S01]  /*6de20*/  LDL.LU R49, [R1+0x1c88] ;  /* 0x001c880001317983 */ /* 0x000ee20000300800 */
[----:B------:R-:W3:Y:S01]  /*6de30*/  LDL.LU R48, [R1+0x1c94] ;  /* 0x001c940001307983 */ /* 0x000ee20000300800 */
[----:B------:R-:W-:-:S04]  /*6de40*/  ISETP.GT.AND P1, PT, R3, 0x31, PT ;  /* 0x000000310300780c */ /* 0x000fc80003f24270 */
[----:B------:R-:W-:-:S04]  /*6de50*/  SEL R45, RZ, 0x4, !P1 ;  /* 0x00000004ff2d7807 */ /* 0x000fc80004800000 */
[----:B------:R-:W-:-:S04]  /*6de60*/  SEL R45, R45, RZ, !P0 ;  /* 0x000000ff2d2d7207 */ /* 0x000fc80004000000 */
[----:B------:R-:W-:Y:S11]  /*6de70*/  ISETP.NE.U32.AND P1, PT, R45, RZ, PT ;  /* 0x000000ff2d00720c */ /* 0x000ff60003f25070 */
[----:B------:R-:W-:Y:S02]  /*6de80*/  @!UPT UIADD3 URZ, URZ, URZ, URZ ;  /* 0x0000003f3f3ff290 */ /* 0x000fe4000fffe03f */
[----:B------:R1:W-:Y:S01]  /*6de90*/  LDGSTS.E [R44+0x18800], [R46.64], P1 ;  /* 0x188000002e2c7fae */ /* 0x0003e20008921844 */
[----:B------:R-:W-:-:S05]  /*6dea0*/  IADD3 R56, P2, R56, R242, RZ ;  /* 0x000000f238387210 */ /* 0x000fca0007f5e0ff */
[----:B------:R-:W-:Y:S01]  /*6deb0*/  IMAD.X R57, R57, 0x1, R0, P2 ;  /* 0x0000000139397824 */ /* 0x000fe200010e0600 */
[----:B------:R-:W-:Y:S01]  /*6dec0*/  IADD3 R54, P3, R54, R242, RZ ;  /* 0x000000f236367210 */ /* 0x000fe20007f7e0ff */
[----:B-1----:R-:W-:Y:S02]  /*6ded0*/  IMAD.MOV.U32 R46, RZ, RZ, R56 ;  /* 0x000000ffff2e7224 */ /* 0x002fe400078e0038 */
[----:B------:R-:W-:Y:S01]  /*6dee0*/  IMAD.MOV.U32 R47, RZ, RZ, R57 ;  /* 0x000000ffff2f7224 */ /* 0x000fe200078e0039 */
[----:B------:R-:W-:Y:S02]  /*6def0*/  ISETP.GT.AND P2, PT, R3, 0x35, PT ;  /* 0x000000350300780c */ /* 0x000fe40003f44270 */
[----:B------:R-:W-:Y:S01]  /*6df00*/  IADD3.X R55, R55, R0, RZ, P3, !PT ;  /* 0x0000000037377210 */ /* 0x000fe20001ffe4ff */
[----:B------:R-:W-:Y:S01]  /*6df10*/  STL [R1+0x1cb4], R56 ;  /* 0x001cb43801007387 */ /* 0x000fe20000100800 */
[----:B------:R1:W-:Y:S03]  /*6df20*/  STL [R1+0x1ca8], R57 ;  /* 0x001ca83901007387 */ /* 0x0003e60000100800 */
[----:B------:R1:W-:Y:S01]  /*6df30*/  LDGSTS.E [R44+0x18a00], [R46.64], P1 ;  /* 0x18a000002e2c7fae */ /* 0x0003e20008921844 */
[----:B------:R-:W-:Y:S01]  /*6df40*/  SEL R45, RZ, 0x4, !P2 ;  /* 0x00000004ff2d7807 */ /* 0x000fe20005000000 */
[----:B------:R-:W-:Y:S02]  /*6df50*/  STL [R1+0x1cac], R54 ;  /* 0x001cac3601007387 */ /* 0x000fe40000100800 */
[----:B------:R1:W-:Y:S01]  /*6df60*/  STL [R1+0x1ca0], R55 ;  /* 0x001ca03701007387 */ /* 0x0003e20000100800 */
[----:B------:R-:W-:Y:S01]  /*6df70*/  SEL R45, R45, RZ, !P0 ;  /* 0x000000ff2d2d7207 */ /* 0x000fe20004000000 */
[----:B-1----:R-:W3:Y:S01]  /*6df80*/  LDL.LU R57, [R1+0x1c80] ;  /* 0x001c800001397983 */ /* 0x002ee20000300800 */
[----:B------:R-:W3:Y:S01]  /*6df90*/  LDL.LU R56, [R1+0x1c8c] ;  /* 0x001c8c0001387983 */ /* 0x000ee20000300800 */
[----:B------:R-:W-:Y:S01]  /*6dfa0*/  MOV R46, R54 ;  /* 0x00000036002e7202 */ /* 0x000fe20000000f00 */
[----:B------:R-:W-:Y:S01]  /*6dfb0*/  IMAD.MOV.U32 R47, RZ, RZ, R55 ;  /* 0x000000ffff2f7224 */ /* 0x000fe200078e0037 */
[----:B------:R-:W-:Y:S01]  /*6dfc0*/  ISETP.NE.U32.AND P2, PT, R45, RZ, PT ;  /* 0x000000ff2d00720c */ /* 0x000fe20003f45070 */
[----:B------:R-:W3:Y:S04]  /*6dfd0*/  LDL.LU R55, [R1+0x2044] ;  /* 0x0020440001377983 */ /* 0x000ee80000300800 */
[----:B------:R1:W-:Y:S01]  /*6dfe0*/  LDGSTS.E [R44+0x18c00], [R46.64], P1 ;  /* 0x18c000002e2c7fae */ /* 0x0003e20008921844 */
[----:B------:R-:W3:Y:S01]  /*6dff0*/  LDL.LU R54, [R1+0x2048] ;  /* 0x0020480001367983 */ /* 0x000ee20000300800 */
[----:B--2---:R-:W-:-:S05]  /*6e000*/  IADD3 R59, P3, R59, R242, RZ ;  /* 0x000000f23b3b7210 */ /* 0x004fca0007f7e0ff */
[----:B------:R-:W-:Y:S02]  /*6e010*/  IMAD.X R60, R60, 0x1, R0, P3 ;  /* 0x000000013c3c7824 */ /* 0x000fe400018e0600 */
[----:B-1----:R-:W-:Y:S02]  /*6e020*/  IMAD.MOV.U32 R46, RZ, RZ, R59 ;  /* 0x000000ffff2e7224 */ /* 0x002fe400078e003b */
[----:B------:R-:W-:Y:S01]  /*6e030*/  IMAD.MOV.U32 R47, RZ, RZ, R60 ;  /* 0x000000ffff2f7224 */ /* 0x000fe200078e003c */
[----:B------:R-:W-:Y:S01]  /*6e040*/  STL [R1+0x1ca4], R59 ;  /* 0x001ca43b01007387 */ /* 0x000fe20000100800 */
[----:B------:R1:W-:Y:S03]  /*6e050*/  STL [R1+0x1c98], R60 ;  /* 0x001c983c01007387 */ /* 0x0003e60000100800 */
[----:B------:R2:W-:Y:S01]  /*6e060*/  LDGSTS.E [R44+0x18e00], [R46.64], P1 ;  /* 0x18e000002e2c7fae */ /* 0x0005e20008921844 */
[----:B------:R-:W-:-:S04]  /*6e070*/  IADD3 R53, P4, R53, R242, RZ ;  /* 0x000000f235357210 */ /* 0x000fc80007f9e0ff */
[----:B------:R-:W-:Y:S01]  /*6e080*/  IADD3.X R58, R58, R0, RZ, P4, !PT ;  /* 0x000000003a3a7210 */ /* 0x000fe200027fe4ff */
[----:B------:R-:W-:Y:S01]  /*6e090*/  STL [R1+0x2050], R53 ;  /* 0x0020503501007387 */ /* 0x000fe20000100800 */
[----:B--2---:R-:W-:-:S03]  /*6e0a0*/  MOV R46, R53 ;  /* 0x00000035002e7202 */ /* 0x004fc60000000f00 */
[----:B------:R-:W-:Y:S01]  /*6e0b0*/  IMAD.MOV.U32 R47, RZ, RZ, R58 ;  /* 0x000000ffff2f7224 */ /* 0x000fe200078e003a */
[----:B------:R-:W-:Y:S01]  /*6e0c0*/  STL [R1+0x204c], R58 ;  /* 0x00204c3a01007387 */ /* 0x000fe20000100800 */
[----:B------:R-:W2:Y:S02]  /*6e0d0*/  LDL.LU R62, [R1+0x1c78] ;  /* 0x001c7800013e7983 */ /* 0x000ea40000300800 */
[----:B------:R-:W2:Y:S02]  /*6e0e0*/  LDL.LU R61, [R1+0x1c84] ;  /* 0x001c8400013d7983 */ /* 0x000ea40000300800 */
[----:B-1----:R-:W2:Y:S01]  /*6e0f0*/  LDL.LU R60, [R1+0x1c70] ;  /* 0x001c7000013c7983 */ /* 0x002ea20000300800 */
[----:B------:R1:W-:Y:S04]  /*6e100*/  LDGSTS.E [R44+0x1a800], [R46.64], P2 ;  /* 0x1a8000002e2c7fae */ /* 0x0003e80009121844 */
[----:B------:R-:W2:Y:S01]  /*6e110*/  LDL.LU R59, [R1+0x1c7c] ;  /* 0x001c7c00013b7983 */ /* 0x000ea20000300800 */
[----:B----4-:R-:W-:-:S05]  /*6e120*/  IADD3 R51, P1, R51, R242, RZ ;  /* 0x000000f233337210 */ /* 0x010fca0007f3e0ff */
[----:B---3--:R-:W-:Y:S02]  /*6e130*/  IMAD.X R52, R52, 0x1, R0, P1 ;  /* 0x0000000134347824 */ /* 0x008fe400008e0600 */
[----:B-1----:R-:W-:Y:S02]  /*6e140*/  IMAD.MOV.U32 R46, RZ, RZ, R51 ;  /* 0x000000ffff2e7224 */ /* 0x002fe400078e0033 */
[----:B------:R-:W-:Y:S01]  /*6e150*/  IMAD.MOV.U32 R47, RZ, RZ, R52 ;  /* 0x000000ffff2f7224 */ /* 0x000fe200078e0034 */
[----:B------:R-:W-:Y:S01]  /*6e160*/  STL [R1+0x1c9c], R51 ;  /* 0x001c9c3301007387 */ /* 0x000fe20000100800 */
[----:B------:R-:W-:-:S03]  /*6e170*/  IADD3 R48, P3, R48, R242, RZ ;  /* 0x000000f230307210 */ /* 0x000fc60007f7e0ff */
[----:B------:R-:W-:Y:S04]  /*6e180*/  STL [R1+0x1c90], R52 ;  /* 0x001c903401007387 */ /* 0x000fe80000100800 */
[----:B------:R1:W-:Y:S01]  /*6e190*/  LDGSTS.E [R44+0x1aa00], [R46.64], P2 ;  /* 0x1aa000002e2c7fae */ /* 0x0003e20009121844 */
[----:B------:R-:W-:-:S03]  /*6e1a0*/  IADD3.X R49, R49, R0, RZ, P3, !PT ;  /* 0x0000000031317210 */ /* 0x000fc60001ffe4ff */
[----:B------:R-:W-:Y:S04]  /*6e1b0*/  STL [R1+0x1c94], R48 ;  /* 0x001c943001007387 */ /* 0x000fe80000100800 */
[----:B------:R3:W-:Y:S01]  /*6e1c0*/  STL [R1+0x1c88], R49 ;  /* 0x001c883101007387 */ /* 0x0007e20000100800 */
[----:B-1----:R-:W-:Y:S01]  /*6e1d0*/  IMAD.MOV.U32 R47, RZ, RZ, R49 ;  /* 0x000000ffff2f7224 */ /* 0x002fe200078e0031 */
[----:B------:R-:W-:Y:S02]  /*6e1e0*/  MOV R46, R48 ;  /* 0x00000030002e7202 */ /* 0x000fe40000000f00 */
[----:B---3--:R-:W3:Y:S01]  /*6e1f0*/  LDL.LU R49, [R1+0x1c68] ;  /* 0x001c680001317983 */ /* 0x008ee20000300800 */
[----:B------:R-:W4:Y:S01]  /*6e200*/  LDL.LU R48, [R1+0x1c74] ;  /* 0x001c740001307983 */ /* 0x000f220000300800 */
[----:B------:R-:W-:Y:S01]  /*6e210*/  ISETP.GT.AND P1, PT, R3, 0x39, PT ;  /* 0x000000390300780c */ /* 0x000fe20003f24270 */
[----:B------:R-:W3:Y:S01]  /*6e220*/  LDL.LU R58, [R1+0x203c] ;  /* 0x00203c00013a7983 */ /* 0x000ee20000300800 */
[----:B------:R-:W3:Y:S04]  /*6e230*/  LDL.LU R52, [R1+0x2040] ;  /* 0x0020400001347983 */ /* 0x000ee80000300800 */
[----:B------:R1:W-:Y:S01]  /*6e240*/  LDGSTS.E [R44+0x1ac00], [R46.64], P2 ;  /* 0x1ac000002e2c7fae */ /* 0x0003e20009121844 */
[----:B------:R-:W-:Y:S01]  /*6e250*/  SEL R45, RZ, 0x4, !P1 ;  /* 0x00000004ff2d7807 */ /* 0x000fe20004800000 */
[----:B------:R-:W3:Y:S02]  /*6e260*/  LDL.LU R53, [R1+0x1c60] ;  /* 0x001c600001357983 */ /* 0x000ee40000300800 */
[----:B------:R-:W3:Y:S01]  /*6e270*/  LDL.LU R51, [R1+0x1c6c] ;  /* 0x001c6c0001337983 */ /* 0x000ee20000300800 */
[----:B------:R-:W-:-:S04]  /*6e280*/  SEL R45, R45, RZ, !P0 ;  /* 0x000000ff2d2d7207 */ /* 0x000fc80004000000 */
[----:B------:R-:W-:Y:S02]  /*6e290*/  ISETP.NE.U32.AND P1, PT, R45, RZ, PT ;  /* 0x000000ff2d00720c */ /* 0x000fe40003f25070 */
[----:B------:R-:W-:-:S05]  /*6e2a0*/  IADD3 R56, P3, R56, R242, RZ ;  /* 0x000000f238387210 */ /* 0x000fca0007f7e0ff */
[----:B------:R-:W-:Y:S01]  /*6e2b0*/  IMAD.X R57, R57, 0x1, R0, P3 ;  /* 0x0000000139397824 */ /* 0x000fe200018e0600 */
[----:B------:R-:W-:Y:S01]  /*6e2c0*/  IADD3 R54, P4, R54, R242, RZ ;  /* 0x000000f236367210 */ /* 0x000fe20007f9e0ff */
[----:B-1----:R-:W-:Y:S02]  /*6e2d0*/  IMAD.MOV.U32 R46, RZ, RZ, R56 ;  /* 0x000000ffff2e7224 */ /* 0x002fe400078e0038 */
[----:B------:R-:W-:Y:S01]  /*6e2e0*/  IMAD.MOV.U32 R47, RZ, RZ, R57 ;  /* 0x000000ffff2f7224 */ /* 0x000fe200078e0039 */
[----:B------:R-:W-:Y:S01]  /*6e2f0*/  IADD3.X R55, R55, R0, RZ, P4, !PT ;  /* 0x0000000037377210 */ /* 0x000fe200027fe4ff */
[----:B------:R-:W-:Y:S01]  /*6e300*/  STL [R1+0x1c8c], R56 ;  /* 0x001c8c3801007387 */ /* 0x000fe20000100800 */
[----:B------:R1:W-:Y:S02]  /*6e310*/  STL [R1+0x1c80], R57 ;  /* 0x001c803901007387 */ /* 0x0003e40000100800 */
[----:B------:R-:W-:Y:S01]  /*6e320*/  STL [R1+0x2048], R54 ;  /* 0x0020483601007387 */ /* 0x000fe20000100800 */
[----:B------:R1:W-:Y:S04]  /*6e330*/  LDGSTS.E [R44+0x1ae00], [R46.64], P2 ;  /* 0x1ae000002e2c7fae */ /* 0x0003e80009121844 */
[----:B------:R1:W-:Y:S04]  /*6e340*/  STL [R1+0x2044], R55 ;  /* 0x0020443701007387 */ /* 0x0003e80000100800 */
[----:B-1----:R-:W3:Y:S01]  /*6e350*/  LDL.LU R57, [R1+0x1c58] ;  /* 0x001c580001397983 */ /* 0x002ee20000300800 */
[----:B------:R-:W3:Y:S01]  /*6e360*/  LDL.LU R56, [R1+0x1c64] ;  /* 0x001c640001387983 */ /* 0x000ee20000300800 */
[----:B------:R-:W-:Y:S01]  /*6e370*/  MOV R46, R54 ;  /* 0x00000036002e7202 */ /* 0x000fe20000000f00 */
[----:B------:R-:W-:-:S02]  /*6e380*/  IMAD.MOV.U32 R47, RZ, RZ, R55 ;  /* 0x000000ffff2f7224 */ /* 0x000fc400078e0037 */
[----:B------:R-:W3:Y:S01]  /*6e390*/  LDL.LU R55, [R1+0x1c54] ;  /* 0x001c540001377983 */ /* 0x000ee20000300800 */
[----:B------:R-:W3:Y:S03]  /*6e3a0*/  LDL.LU R54, [R1+0x1c5c] ;  /* 0x001c5c0001367983 */ /* 0x000ee60000300800 */
[----:B------:R1:W-:Y:S01]  /*6e3b0*/  LDGSTS.E [R44+0x1c800], [R46.64], P1 ;  /* 0x1c8000002e2c7fae */ /* 0x0003e20008921844 */
[-C--:B--2---:R-:W-:Y:S02]  /*6e3c0*/  IADD3 R61, P2, R61, R242.reuse, RZ ;  /* 0x000000f23d3d7210 */ /* 0x084fe40007f5e0ff */
[----:B------:R-:W-:-:S03]  /*6e3d0*/  IADD3 R59, P3, R59, R242, RZ ;  /* 0x000000f23b3b7210 */ /* 0x000fc60007f7e0ff */
[----:B------:R-:W-:Y:S02]  /*6e3e0*/  IMAD.X R62, R62, 0x1, R0, P2 ;  /* 0x000000013e3e7824 */ /* 0x000fe400010e0600 */
[----:B-1----:R-:W-:Y:S01]  /*6e3f0*/  IMAD.MOV.U32 R46, RZ, RZ, R61 ;  /* 0x000000ffff2e7224 */ /* 0x002fe200078e003d */
[----:B------:R-:W-:Y:S01]  /*6e400*/  IADD3.X R60, R60, R0, RZ, P3, !PT ;  /* 0x000000003c3c7210 */ /* 0x000fe20001ffe4ff */
[----:B------:R-:W-:Y:S01]  /*6e410*/  IMAD.MOV.U32 R47, RZ, RZ, R62 ;  /* 0x000000ffff2f7224 */ /* 0x000fe200078e003e */
[----:B------:R-:W-:Y:S01]  /*6e420*/  STL [R1+0x1c84], R61 ;  /* 0x001c843d01007387 */ /* 0x000fe20000100800 */
[----:B------:R-:W-:Y:S03]  /*6e430*/  STL [R1+0x1c78], R62 ;  /* 0x001c783e01007387 */ /* 0x000fe60000100800 */
[----:B------:R1:W-:Y:S01]  /*6e440*/  LDGSTS.E [R44+0x1ca00], [R46.64], P1 ;  /* 0x1ca000002e2c7fae */ /* 0x0003e20008921844 */
[----:B------:R-:W-:Y:S02]  /*6e450*/  STL [R1+0x1c7c], R59 ;  /* 0x001c7c3b01007387 */ /* 0x000fe40000100800 */
[----:B------:R-:W-:Y:S01]  /*6e460*/  STL [R1+0x1c70], R60 ;  /* 0x001c703c01007387 */ /* 0x000fe20000100800 */
[----:B-1----:R-:W-:Y:S01]  /*6e470*/  MOV R46, R59 ;  /* 0x0000003b002e7202 */ /* 0x002fe20000000f00 */
[----:B------:R-:W-:-:S05]  /*6e480*/  IMAD.MOV.U32 R47, RZ, RZ, R60 ;  /* 0x000000ffff2f7224 */ /* 0x000fca00078e003c */
[----:B------:R1:W-:Y:S01]  /*6e490*/  LDGSTS.E [R44+0x1cc00], [R46.64], P1 ;  /* 0x1cc000002e2c7fae */ /* 0x0003e20008921844 */
[----:B----4-:R-:W-:-:S05]  /*6e4a0*/  IADD3 R48, P3, R48, R242, RZ ;  /* 0x000000f230307210 */ /* 0x010fca0007f7e0ff */
[----:B---3--:R-:W-:Y:S01]  /*6e4b0*/  IMAD.X R49, R49, 0x1, R0, P3 ;  /* 0x0000000131317824 */ /* 0x008fe200018e0600 */
[----:B------:R-:W-:Y:S01]  /*6e4c0*/  STL [R1+0x1c74], R48 ;  /* 0x001c743001007387 */ /* 0x000fe20000100800 */
[----:B-1----:R-:W-:Y:S02]  /*6e4d0*/  MOV R46, R48 ;  /* 0x00000030002e7202 */ /* 0x002fe40000000f00 */
[----:B------:R-:W-:Y:S01]  /*6e4e0*/  IMAD.MOV.U32 R47, RZ, RZ, R49 ;  /* 0x000000ffff2f7224 */ /* 0x000fe200078e0031 */
[----:B------:R1:W-:Y:S01]  /*6e4f0*/  STL [R1+0x1c68], R49 ;  /* 0x001c683101007387 */ /* 0x0003e20000100800 */
[----:B------:R-:W-:-:S03]  /*6e500*/  ISETP.GT.AND P2, PT, R3, 0x3d, PT ;  /* 0x0000003d0300780c */ /* 0x000fc60003f44270 */
[----:B------:R2:W-:Y:S04]  /*6e510*/  LDGSTS.E [R44+0x1ce00], [R46.64], P1 ;  /* 0x1ce000002e2c7fae */ /* 0x0005e80008921844 */
[----:B-1----:R-:W3:Y:S01]  /*6e520*/  LDL.LU R49, [R1+0x2034] ;  /* 0x0020340001317983 */ /* 0x002ee20000300800 */
[----:B------:R-:W4:Y:S01]  /*6e530*/  LDL.LU R48, [R1+0x2038] ;  /* 0x0020380001307983 */ /* 0x000f220000300800 */
[----:B------:R-:W-:Y:S02]  /*6e540*/  SEL R45, RZ, 0x4, !P2 ;  /* 0x00000004ff2d7807 */ /* 0x000fe40005000000 */
[----:B------:R-:W-:Y:S02]  /*6e550*/  IADD3 R52, P1, R52, R242, RZ ;  /* 0x000000f234347210 */ /* 0x000fe40007f3e0ff */
[----:B------:R-:W-:-:S04]  /*6e560*/  SEL R45, R45, RZ, !P0 ;  /* 0x000000ff2d2d7207 */ /* 0x000fc80004000000 */
[----:B------:R-:W-:Y:S01]  /*6e570*/  ISETP.NE.U32.AND P2, PT, R45, RZ, PT ;  /* 0x000000ff2d00720c */ /* 0x000fe20003f45070 */
[----:B------:R-:W-:Y:S01]  /*6e580*/  IMAD.X R58, R58, 0x1, R0, P1 ;  /* 0x000000013a3a7824 */ /* 0x000fe200008e0600 */
[----:B------:R-:W-:Y:S01]  /*6e590*/  IADD3 R51, P3, R51, R242, RZ ;  /* 0x000000f233337210 */ /* 0x000fe20007f7e0ff */
[----:B--2---:R-:W-:Y:S02]  /*6e5a0*/  IMAD.MOV.U32 R46, RZ, RZ, R52 ;  /* 0x000000ffff2e7224 */ /* 0x004fe400078e0034 */
[----:B------:R-:W-:Y:S01]  /*6e5b0*/  IMAD.MOV.U32 R47, RZ, RZ, R58 ;  /* 0x000000ffff2f7224 */ /* 0x000fe200078e003a */
[----:B------:R-:W-:Y:S01]  /*6e5c0*/  IADD3.X R53, R53, R0, RZ, P3, !PT ;  /* 0x0000000035357210 */ /* 0x000fe20001ffe4ff */
[----:B------:R1:W-:Y:S01]  /*6e5d0*/  STL [R1+0x2040], R52 ;  /* 0x0020403401007387 */ /* 0x0003e20000100800 */
[----:B------:R-:W-:Y:S02]  /*6e5e0*/  STL [R1+0x203c], R58 ;  /* 0x00203c3a01007387 */ /* 0x000fe40000100800 */
[----:B------:R-:W-:Y:S03]  /*6e5f0*/  STL [R1+0x1c6c], R51 ;  /* 0x001c6c3301007387 */ /* 0x000fe60000100800 */
[----:B------:R2:W-:Y:S04]  /*6e600*/  LDGSTS.E [R44+0x1e800], [R46.64], P2 ;  /* 0x1e8000002e2c7fae */ /* 0x0005e80009121844 */
[----:B-1----:R-:W3:Y:S01]  /*6e610*/  LDL.LU R52, [R1+0x1c50] ;  /* 0x001c500001347983 */ /* 0x002ee20000300800 */
[----:B------:R1:W-:Y:S02]  /*6e620*/  STL [R1+0x1c60], R53 ;  /* 0x001c603501007387 */ /* 0x0003e40000100800 */
[----:B------:R-:W3:Y:S01]  /*6e630*/  LDL.LU R45, [R1+0x1c4c] ;  /* 0x001c4c00012d7983 */ /* 0x000ee20000300800 */
[----:B--2---:R-:W-:Y:S01]  /*6e640*/  MOV R46, R51 ;  /* 0x00000033002e7202 */ /* 0x004fe20000000f00 */
[----:B------:R-:W-:-:S02]  /*6e650*/  IMAD.MOV.U32 R47, RZ, RZ, R53 ;  /* 0x000000ffff2f7224 */ /* 0x000fc400078e0035 */
[----:B-1----:R-:W2:Y:S04]  /*6e660*/  LDL.LU R53, [R1+0x1c48] ;  /* 0x001c480001357983 */ /* 0x002ea80000300800 */
[----:B------:R1:W-:Y:S01]  /*6e670*/  LDGSTS.E [R44+0x1ea00], [R46.64], P2 ;  /* 0x1ea000002e2c7fae */ /* 0x0003e20009121844 */
[-C--:B------:R-:W-:Y:S01]  /*6e680*/  IADD3 R56, P1, R56, R242.reuse, RZ ;  /* 0x000000f238387210 */ /* 0x080fe20007f3e0ff */
[----:B------:R-:W2:Y:S04]  /*6e690*/  LDL.LU R51, [R1+0x1c40] ;  /* 0x001c400001337983 */ /* 0x000ea80000300800 */
[----:B------:R-:W-:Y:S01]  /*6e6a0*/  IMAD.X R57, R57, 0x1, R0, P1 ;  /* 0x0000000139397824 */ /* 0x000fe200008e0600 */
[----:B------:R-:W-:Y:S01]  /*6e6b0*/  IADD3 R54, P3, R54, R242, RZ ;  /* 0x000000f236367210 */ /* 0x000fe20007f7e0ff */
[----:B------:R1:W-:Y:S02]  /*6e6c0*/  STL [R1+0x1c64], R56 ;  /* 0x001c643801007387 */ /* 0x0003e40000100800 */
[----:B-1----:R-:W-:-:S02]  /*6e6d0*/  IMAD.MOV.U32 R46, RZ, RZ, R56 ;  /* 0x000000ffff2e7224 */ /* 0x002fc400078e0038 */
[----:B------:R-:W-:Y:S01]  /*6e6e0*/  IMAD.MOV.U32 R47, RZ, RZ, R57 ;  /* 0x000000ffff2f7224 */ /* 0x000fe200078e0039 */
[----:B------:R-:W-:Y:S01]  /*6e6f0*/  IADD3.X R55, R55, R0, RZ, P3, !PT ;  /* 0x0000000037377210 */ /* 0x000fe20001ffe4ff */
[----:B------:R-:W-:Y:S01]  /*6e700*/  STL [R1+0x1c58], R57 ;  /* 0x001c583901007387 */ /* 0x000fe20000100800 */
[----:B------:R1:W-:Y:S03]  /*6e710*/  STL [R1+0x1c5c], R54 ;  /* 0x001c5c3601007387 */ /* 0x0003e60000100800 */
[----:B------:R1:W-:Y:S04]  /*6e720*/  LDGSTS.E [R44+0x1ec00], [R46.64], P2 ;  /* 0x1ec000002e2c7fae */ /* 0x0003e80009121844 */
[----:B------:R1:W-:Y:S01]  /*6e730*/  STL [R1+0x1c54], R55 ;  /* 0x001c543701007387 */ /* 0x0003e20000100800 */
[----:B------:R-:W2:Y:S02]  /*6e740*/  LDL.LU R60, [R1+0x1c38] ;  /* 0x001c3800013c7983 */ /* 0x000ea40000300800 */
[----:B------:R-:W2:Y:S01]  /*6e750*/  LDL.LU R59, [R1+0x1c44] ;  /* 0x001c4400013b7983 */ /* 0x000ea20000300800 */
[----:B------:R-:W-:Y:S01]  /*6e760*/  ISETP.GT.AND P1, PT, R3, 0x2, PT ;  /* 0x000000020300780c */ /* 0x000fe20003f24270 */
[----:B------:R-:W2:Y:S01]  /*6e770*/  LDL.LU R58, [R1+0x202c] ;  /* 0x00202c00013a7983 */ /* 0x000ea20000300800 */
[----:B------:R-:W2:Y:S01]  /*6e780*/  LDL.LU R56, [R1+0x2030] ;  /* 0x0020300001387983 */ /* 0x000ea20000300800 */
[----:B-1----:R-:W-:Y:S01]  /*6e790*/  MOV R46, R54 ;  /* 0x00000036002e7202 */ /* 0x002fe20000000f00 */
[----:B------:R-:W-:-:S02]  /*6e7a0*/  IMAD.MOV.U32 R47, RZ, RZ, R55 ;  /* 0x000000ffff2f7224 */ /* 0x000fc400078e0037 */
[----:B------:R-:W-:-:S03]  /*6e7b0*/  IMAD.SHL.U32 R243, R243, 0x4, RZ ;  /* 0x00000004f3f37824 */ /* 0x000fc600078e00ff */
[----:B------:R1:W-:Y:S02]  /*6e7c0*/  LDGSTS.E [R44+0x1ee00], [R46.64], P2 ;  /* 0x1ee000002e2c7fae */ /* 0x0003e40009121844 */
[----:B------:R-:W-:Y:S02]  /*6e7d0*/  LOP3.LUT R54, R243, 0x40, RZ, 0x3c, !PT ;  /* 0x00000040f3367812 */ /* 0x000fe400078e3cff */
[----:B-1----:R-:W-:-:S04]  /*6e7e0*/  SEL R44, RZ, 0x4, !P1 ;  /* 0x00000004ff2c7807 */ /* 0x002fc80004800000 */
[----:B------:R-:W-:-:S04]  /*6e7f0*/  SEL R44, R44, RZ, !P0 ;  /* 0x000000ff2c2c7207 */ /* 0x000fc80004000000 */
[----:B------:R-:W-:Y:S01]  /*6e800*/  ISETP.NE.U32.AND P1, PT, R44, RZ, PT ;  /* 0x000000ff2c00720c */ /* 0x000fe20003f25070 */
[----:B------:R-:W-:Y:S01]  /*6e810*/  IMAD R44, R252, 0x20000, R54 ;  /* 0x00020000fc2c7824 */ /* 0x000fe200078e0236 */
[----:B----4-:R-:W-:-:S04]  /*6e820*/  IADD3 R48, P2, R48, R242, RZ ;  /* 0x000000f230307210 */ /* 0x010fc80007f5e0ff */
[----:B---3--:R-:W-:Y:S01]  /*6e830*/  IADD3.X R49, R49, R0, RZ, P2, !PT ;  /* 0x0000000031317210 */ /* 0x008fe200017fe4ff */
[----:B------:R-:W-:Y:S04]  /*6e840*/  STL [R1+0x2038], R48 ;  /* 0x0020383001007387 */ /* 0x000fe80000100800 */
[----:B------:R1:W-:Y:S01]  /*6e850*/  STL [R1+0x2034], R49 ;  /* 0x0020343101007387 */ /* 0x0003e20000100800 */
[----:B------:R-:W3:Y:S02]  /*6e860*/  LDL.LU R55, [R1+0x1c30] ;  /* 0x001c300001377983 */ /* 0x000ee40000300800 */
[----:B------:R-:W4:Y:S01]  /*6e870*/  LDL.LU R54, [R1+0x1c3c] ;  /* 0x001c3c0001367983 */ /* 0x000f220000300800 */
[----:B------:R-:W-:Y:S01]  /*6e880*/  MOV R47, R49 ;  /* 0x00000031002f7202 */ /* 0x000fe20000000f00 */
[----:B------:R-:W-:-:S05]  /*6e890*/  IMAD.MOV.U32 R46, RZ, RZ, R48 ;  /* 0x000000ffff2e7224 */ /* 0x000fca00078e0030 */
[----:B------:R2:W-:Y:S04]  /*6e8a0*/  LDGSTS.E [R44+0x1000], [R46.64], P1 ;  /* 0x010000002e2c7fae */ /* 0x0005e80008921844 */
[----:B-1----:R-:W3:Y:S01]  /*6e8b0*/  LDL.LU R49, [R1+0x1c28] ;  /* 0x001c280001317983 */ /* 0x002ee20000300800 */
[----:B------:R-:W3:Y:S01]  /*6e8c0*/  LDL.LU R48, [R1+0x1c34] ;  /* 0x001c340001307983 */ /* 0x000ee20000300800 */
[-C--:B------:R-:W-:Y:S02]  /*6e8d0*/  IADD3 R52, P2, R52, R242.reuse, RZ ;  /* 0x000000f234347210 */ /* 0x080fe40007f5e0ff */
[----:B------:R-:W-:Y:S02]  /*6e8e0*/  IADD3 R45, P3, R45, R242, RZ ;  /* 0x000000f22d2d7210 */ /* 0x000fe40007f7e0ff */
[----:B--2---:R-:W-:Y:S01]  /*6e8f0*/  MOV R46, R52 ;  /* 0x00000034002e7202 */ /* 0x004fe20000000f00 */
[----:B------:R-:W-:Y:S01]  /*6e900*/  STL [R1+0x1c50], R52 ;  /* 0x001c503401007387 */ /* 0x000fe20000100800 */
[----:B------:R-:W-:-:S02]  /*6e910*/  IMAD.X R53, R53, 0x1, R0, P2 ;  /* 0x0000000135357824 */ /* 0x000fc400010e0600 */
[----:B------:R-:W-:Y:S02]  /*6e920*/  IMAD.X R51, R51, 0x1, R0, P3 ;  /* 0x0000000133337824 */ /* 0x000fe400018e0600 */
[----:B------:R-:W-:Y:S01]  /*6e930*/  IMAD.MOV.U32 R47, RZ, RZ, R53 ;  /* 0x000000ffff2f7224 */ /* 0x000fe200078e0035 */
[----:B------:R1:W-:Y:S01]  /*6e940*/  STL [R1+0x1c48], R53 ;  /* 0x001c483501007387 */ /* 0x0003e20000100800 */
[----:B------:R2:W-:Y:S02]  /*6e950*/  STL [R1+0x1c4c], R45 ;  /* 0x001c4c2d01007387 */ /* 0x0005e40000100800 */
[----:B------:R2:W-:Y:S01]  /*6e960*/  STL [R1+0x1c40], R51 ;  /* 0x001c403301007387 */ /* 0x0005e20000100800 */
[----:B------:R-:W-:Y:S01]  /*6e970*/  ISETP.GT.AND P2, PT, R3, 0x6, PT ;  /* 0x000000060300780c */ /* 0x000fe20003f44270 */
[----:B------:R-:W3:Y:S04]  /*6e980*/  LDL.LU R57, [R1+0x1c20] ;  /* 0x001c200001397983 */ /* 0x000ee80000300800 */
[----:B------:R2:W-:Y:S04]  /*6e990*/  LDGSTS.E [R44+0x1200], [R46.64], P1 ;  /* 0x012000002e2c7fae */ /* 0x0005e80008921844 */
[----:B-1----:R-:W3:Y:S01]  /*6e9a0*/  LDL.LU R53, [R1+0x1c2c] ;  /* 0x001c2c0001357983 */ /* 0x002ee20000300800 */
[----:B------:R-:W3:Y:S01]  /*6e9b0*/  LDL.LU R52, [R1+0x2024] ;  /* 0x0020240001347983 */ /* 0x000ee20000300800 */
[----:B------:R-:W-:Y:S01]  /*6e9c0*/  IADD3 R59, P3, R59, R242, RZ ;  /* 0x000000f23b3b7210 */ /* 0x000fe20007f7e0ff */
[----:B--2---:R-:W-:Y:S01]  /*6e9d0*/  IMAD.MOV.U32 R46, RZ, RZ, R45 ;  /* 0x000000ffff2e7224 */ /* 0x004fe200078e002d */
[----:B------:R-:W-:-:S02]  /*6e9e0*/  MOV R47, R51 ;  /* 0x00000033002f7202 */ /* 0x000fc40000000f00 */
[----:B------:R-:W-:Y:S01]  /*6e9f0*/  SEL R45, RZ, 0x4, !P2 ;  /* 0x00000004ff2d7807 */ /* 0x000fe20005000000 */
[----:B------:R-:W3:Y:S01]  /*6ea00*/  LDL.LU R51, [R1+0x2028] ;  /* 0x0020280001337983 */ /* 0x000ee20000300800 */
[----:B------:R-:W-:Y:S01]  /*6ea10*/  IADD3 R56, P4, R56, R242, RZ ;  /* 0x000000f238387210 */ /* 0x000fe20007f9e0ff */
[--C-:B------:R-:W-:Y:S01]  /*6ea20*/  IMAD.X R60, R60, 0x1, R0.reuse, P3 ;  /* 0x000000013c3c7824 */ /* 0x100fe200018e0600 */
[----:B------:R-:W-:Y:S01]  /*6ea30*/  SEL R45, R45, RZ, !P0 ;  /* 0x000000ff2d2d7207 */ /* 0x000fe20004000000 */
[----:B------:R1:W-:Y:S02]  /*6ea40*/  LDGSTS.E [R44+0x1400], [R46.64], P1 ;  /* 0x014000002e2c7fae */ /* 0x0003e40008921844 */
[----:B------:R-:W-:Y:S01]  /*6ea50*/  IMAD.X R58, R58, 0x1, R0, P4 ;  /* 0x000000013a3a7824 */ /* 0x000fe200020e0600 */
[----:B------:R-:W-:Y:S01]  /*6ea60*/  ISETP.NE.U32.AND P2, PT, R45, RZ, PT ;  /* 0x000000ff2d00720c */ /* 0x000fe20003f45070 */
[----:B------:R-:W-:Y:S01]  /*6ea70*/  STL [R1+0x1c44], R59 ;  /* 0x001c443b01007387 */ /* 0x000fe20000100800 */
[----:B------:R1:W-:Y:S02]  /*6ea80*/  STL [R1+0x1c38], R60 ;  /* 0x001c383c01007387 */ /* 0x0003e40000100800 */
[----:B------:R-:W-:Y:S02]  /*6ea90*/  STL [R1+0x2030], R56 ;  /* 0x0020303801007387 */ /* 0x000fe40000100800 */
[----:B------:R1:W-:Y:S02]  /*6eaa0*/  STL [R1+0x202c], R58 ;  /* 0x00202c3a01007387 */ /* 0x0003e40000100800 */
[----:B-1----:R-:W-:Y:S01]  /*6eab0*/  MOV R46, R59 ;  /* 0x0000003b002e7202 */ /* 0x002fe20000000f00 */
[----:B------:R-:W-:-:S02]  /*6eac0*/  IMAD.MOV.U32 R47, RZ, RZ, R60 ;  /* 0x000000ffff2f7224 */ /* 0x000fc400078e003c */
[----:B------:R-:W3:Y:S04]  /*6ead0*/  LDL.LU R60, [R1+0x1c18] ;  /* 0x001c1800013c7983 */ /* 0x000ee80000300800 */
[----:B------:R1:W-:Y:S01]  /*6eae0*/  LDGSTS.E [R44+0x1600], [R46.64], P1 ;  /* 0x016000002e2c7fae */ /* 0x0003e20008921844 */
[----:B------:R-:W3:Y:S01]  /*6eaf0*/  LDL.LU R59, [R1+0x1c24] ;  /* 0x001c2400013b7983 */ /* 0x000ee20000300800 */
[----:B-1----:R-:W-:Y:S01]  /*6eb00*/  MOV R47, R58 ;  /* 0x0000003a002f7202 */ /* 0x002fe20000000f00 */
[----:B------:R-:W-:Y:S01]  /*6eb10*/  IMAD.MOV.U32 R46, RZ, RZ, R56 ;  /* 0x000000ffff2e7224 */ /* 0x000fe200078e0038 */
[----:B------:R-:W3:Y:S01]  /*6eb20*/  LDL.LU R58, [R1+0x1c10] ;  /* 0x001c1000013a7983 */ /* 0x000ee20000300800 */
[----:B------:R-:W3:Y:S03]  /*6eb30*/  LDL.LU R56, [R1+0x1c1c] ;  /* 0x001c1c0001387983 */ /* 0x000ee60000300800 */
[----:B------:R1:W-:Y:S01]  /*6eb40*/  LDGSTS.E [R44+0x3000], [R46.64], P2 ;  /* 0x030000002e2c7fae */ /* 0x0003e20009121844 */
[----:B----4-:R-:W-:-:S05]  /*6eb50*/  IADD3 R54, P1, R54, R242, RZ ;  /* 0x000000f236367210 */ /* 0x010fca0007f3e0ff */
[--C-:B---3--:R-:W-:Y:S01]  /*6eb60*/  IMAD.X R55, R55, 0x1, R0.reuse, P1 ;  /* 0x0000000137377824 */ /* 0x108fe200008e0600 */
[----:B------:R-:W-:Y:S02]  /*6eb70*/  IADD3 R48, P3, R48, R242, RZ ;  /* 0x000000f230307210 */ /* 0x000fe40007f7e0ff */
[----:B-1----:R-:W-:Y:S01]  /*6eb80*/  MOV R46, R54 ;  /* 0x00000036002e7202 */ /* 0x002fe20000000f00 */
[----:B------:R-:W-:Y:S01]  /*6eb90*/  IMAD.MOV.U32 R47, RZ, RZ, R55 ;  /* 0x000000ffff2f7224 */ /* 0x000fe200078e0037 */
[----:B------:R-:W-:Y:S01]  /*6eba0*/  STL [R1+0x1c3c], R54 ;  /* 0x001c3c3601007387 */ /* 0x000fe20000100800 */
[----:B------:R-:W-:Y:S02]  /*6ebb0*/  IMAD.X R49, R49, 0x1, R0, P3 ;  /* 0x0000000131317824 */ /* 0x000fe400018e0600 */
[----:B------:R1:W-:Y:S01]  /*6ebc0*/  STL [R1+0x1c30], R55 ;  /* 0x001c303701007387 */ /* 0x0003e20000100800 */
[----:B------:R-:W-:Y:S02]  /*6ebd0*/  STL [R1+0x1c34], R48 ;  /* 0x001c343001007387 */ /* 0x000fe40000100800 */
[----:B------:R3:W-:Y:S02]  /*6ebe0*/  STL [R1+0x1c28], R49 ;  /* 0x001c283101007387 */ /* 0x0007e40000100800 */
[----:B------:R4:W-:Y:S04]  /*6ebf0*/  LDGSTS.E [R44+0x3200], [R46.64], P2 ;  /* 0x032000002e2c7fae */ /* 0x0009e80009121844 */
[----:B-1----:R-:W2:Y:S01]  /*6ec00*/  LDL.LU R55, [R1+0x1c08] ;  /* 0x001c080001377983 */ /* 0x002ea20000300800 */
[----:B------:R-:W2:Y:S01]  /*6ec10*/  LDL.LU R54, [R1+0x1c14] ;  /* 0x001c140001367983 */ /* 0x000ea20000300800 */
[----:B----4-:R-:W-:Y:S01]  /*6ec20*/  MOV R47, R49 ;  /* 0x00000031002f7202 */ /* 0x010fe20000000f00 */
[----:B------:R-:W-:Y:S01]  /*6ec30*/  IMAD.MOV.U32 R46, RZ, RZ, R48 ;  /* 0x000000ffff2e7224 */ /* 0x000fe200078e0030 */
[----:B---3--:R-:W3:Y:S01]  /*6ec40*/  LDL.LU R49, [R1+0x201c] ;  /* 0x00201c0001317983 */ /* 0x008ee20000300800 */
[----:B------:R-:W4:Y:S01]  /*6ec50*/  LDL.LU R48, [R1+0x2020] ;  /* 0x0020200001307983 */ /* 0x000f220000300800 */
[----:B------:R-:W-:-:S02]  /*6ec60*/  ISETP.GT.AND P1, PT, R3, 0xa, PT ;  /* 0x0000000a0300780c */ /* 0x000fc40003f24270 */
[----:B------:R1:W-:Y:S02]  /*6ec70*/  LDGSTS.E [R44+0x3400], [R46.64], P2 ;  /* 0x034000002e2c7fae */ /* 0x0003e40009121844 */
[----:B------:R-:W-:Y:S02]  /*6ec80*/  SEL R45, RZ, 0x4, !P1 ;  /* 0x00000004ff2d7807 */ /* 0x000fe40004800000 */
[----:B------:R-:W-:Y:S02]  /*6ec90*/  IADD3 R53, P3, R53, R242, RZ ;  /* 0x000000f235357210 */ /* 0x000fe40007f7e0ff */
[----:B------:R-:W-:-:S03]  /*6eca0*/  SEL R45, R45, RZ, !P0 ;  /* 0x000000ff2d2d7207 */ /* 0x000fc60004000000 */
[--C-:B------:R-:W-:Y:S01]  /*6ecb0*/  IMAD.X R57, R57, 0x1, R0.reuse, P3 ;  /* 0x0000000139397824 */ /* 0x100fe200018e0600 */
[----:B------:R-:W-:Y:S02]  /*6ecc0*/  IADD3 R51, P4, R51, R242, RZ ;  /* 0x000000f233337210 */ /* 0x000fe40007f9e0ff */
[----:B-1----:R-:W-:Y:S01]  /*6ecd0*/  MOV R46, R53 ;  /* 0x00000035002e7202 */ /* 0x002fe20000000f00 */
[----:B------:R-:W-:Y:S01]  /*6ece0*/  IMAD.MOV.U32 R47, RZ, RZ, R57 ;  /* 0x000000ffff2f7224 */ /* 0x000fe200078e0039 */
[----:B------:R-:W-:Y:S01]  /*6ecf0*/  ISETP.NE.U32.AND P1, PT, R45, RZ, PT ;  /* 0x000000ff2d00720c */ /* 0x000fe20003f25070 */
[----:B------:R-:W-:Y:S01]  /*6ed00*/  IMAD.X R52, R52, 0x1, R0, P4 ;  /* 0x0000000134347824 */ /* 0x000fe200020e0600 */
[----:B------:R-:W-:Y:S01]  /*6ed10*/  STL [R1+0x1c2c], R53 ;  /* 0x001c2c3501007387 */ /* 0x000fe20000100800 */
[----:B------:R1:W-:Y:S02]  /*6ed20*/  STL [R1+0x1c20], R57 ;  /* 0x001c203901007387 */ /* 0x0003e40000100800 */
[----:B------:R-:W-:Y:S01]  /*6ed30*/  STL [R1+0x2028], R51 ;  /* 0x0020283301007387 */ /* 0x000fe20000100800 */
[----:B------:R1:W-:Y:S04]  /*6ed40*/  LDGSTS.E [R44+0x3600], [R46.64], P2 ;  /* 0x036000002e2c7fae */ /* 0x0003e80009121844 */
[----:B------:R1:W-:Y:S04]  /*6ed50*/  STL [R1+0x2024], R52 ;  /* 0x0020243401007387 */ /* 0x0003e80000100800 */
[----:B-1----:R-:W3:Y:S01]  /*6ed60*/  LDL.LU R57, [R1+0x1c00] ;  /* 0x001c000001397983 */ /* 0x002ee20000300800 */
[----:B------:R-:W3:Y:S01]  /*6ed70*/  LDL.LU R53, [R1+0x1c0c] ;  /* 0x001c0c0001357983 */ /* 0x000ee20000300800 */
[----:B------:R-:W-:-:S02]  /*6ed80*/  MOV R47, R52 ;  /* 0x00000034002f7202 */ /* 0x000fc40000000f00 */
[-C--:B------:R-:W-:Y:S01]  /*6ed90*/  IADD3 R59, P2, R59, R242.reuse, RZ ;  /* 0x000000f23b3b7210 */ /* 0x080fe20007f5e0ff */
[----:B------:R-:W-:Y:S01]  /*6eda0*/  IMAD.MOV.U32 R46, RZ, RZ, R51 ;  /* 0x000000ffff2e7224 */ /* 0x000fe200078e0033 */
[----:B------:R-:W3:Y:S01]  /*6edb0*/  LDL.LU R52, [R1+0x1bf8] ;  /* 0x001bf80001347983 */ /* 0x000ee20000300800 */
[----:B------:R-:W3:Y:S02]  /*6edc0*/  LDL.LU R51, [R1+0x1c04] ;  /* 0x001c040001337983 */ /* 0x000ee40000300800 */
[----:B------:R-:W-:Y:S01]  /*6edd0*/  IMAD.X R60, R60, 0x1, R0, P2 ;  /* 0x000000013c3c7824 */ /* 0x000fe200010e0600 */
[----:B------:R1:W-:Y:S01]  /*6ede0*/  LDGSTS.E [R44+0x5000], [R46.64], P1 ;  /* 0x050000002e2c7fae */ /* 0x0003e20008921844 */
[----:B------:R-:W-:-:S03]  /*6edf0*/  IADD3 R56, P3, R56, R242, RZ ;  /* 0x000000f238387210 */ /* 0x000fc60007f7e0ff */
[----:B------:R-:W-:Y:S01]  /*6ee00*/  STL [R1+0x1c24], R59 ;  /* 0x001c243b01007387 */ /* 0x000fe20000100800 */
[----:B------:R1:W-:Y:S02]  /*6ee10*/  STL [R1+0x1c18], R60 ;  /* 0x001c183c01007387 */ /* 0x0003e40000100800 */
[----:B------:R-:W-:Y:S01]  /*6ee20*/  IMAD.X R58, R58, 0x1, R0, P3 ;  /* 0x000000013a3a7824 */ /* 0x000fe200018e0600 */
[----:B-1----:R-:W-:Y:S01]  /*6ee30*/  MOV R46, R59 ;  /* 0x0000003b002e7202 */ /* 0x002fe20000000f00 */
[----:B------:R-:W-:Y:S01]  /*6ee40*/  IMAD.MOV.U32 R47, RZ, RZ, R60 ;  /* 0x000000ffff2f7224 */ /* 0x000fe200078e003c */
[----:B------:R-:W-:Y:S02]  /*6ee50*/  STL [R1+0x1c1c], R56 ;  /* 0x001c1c3801007387 */ /* 0x000fe40000100800 */
[----:B------:R1:W-:Y:S02]  /*6ee60*/  STL [R1+0x1c10], R58 ;  /* 0x001c103a01007387 */ /* 0x0003e40000100800 */
        /* <DEDUP_REMOVED lines=8> */
[----:B--2---:R-:W-:-:S02]  /*6eef0*/  IADD3 R54, P3, R54, R242, RZ ;  /* 0x000000f236367210 */ /* 0x004fc40007f7e0ff */
[----:B----4-:R-:W-:-:S03]  /*6ef00*/  IADD3 R48, P4, R48, R242, RZ ;  /* 0x000000f230307210 */ /* 0x010fc60007f9e0ff */
[--C-:B------:R-:W-:Y:S01]  /*6ef10*/  IMAD.X R55, R55, 0x1, R0.reuse, P3 ;  /* 0x0000000137377824 */ /* 0x100fe200018e0600 */
[----:B------:R-:W-:Y:S01]  /*6ef20*/  STL [R1+0x1c14], R54 ;  /* 0x001c143601007387 */ /* 0x000fe20000100800 */
[----:B-1----:R-:W-:Y:S01]  /*6ef30*/  MOV R46, R54 ;  /* 0x00000036002e7202 */ /* 0x002fe20000000f00 */
[----:B---3--:R-:W-:Y:S02]  /*6ef40*/  IMAD.X R49, R49, 0x1, R0, P4 ;  /* 0x0000000131317824 */ /* 0x008fe400020e0600 */
[----:B------:R-:W-:Y:S01]  /*6ef50*/  IMAD.MOV.U32 R47, RZ, RZ, R55 ;  /* 0x000000ffff2f7224 */ /* 0x000fe200078e0037 */
[----:B------:R1:W-:Y:S01]  /*6ef60*/  STL [R1+0x1c08], R55 ;  /* 0x001c083701007387 */ /* 0x0003e20000100800 */
[----:B------:R-:W-:Y:S02]  /*6ef70*/  STL [R1+0x2020], R48 ;  /* 0x0020203001007387 */ /* 0x000fe40000100800 */
[----:B------:R2:W-:Y:S01]  /*6ef80*/  STL [R1+0x201c], R49 ;  /* 0x00201c3101007387 */ /* 0x0005e20000100800 */
[----:B------:R3:W-:Y:S04]  /*6ef90*/  LDGSTS.E [R44+0x5600], [R46.64], P1 ;  /* 0x056000002e2c7fae */ /* 0x0007e80008921844 */
[----:B-1----:R-:W4:Y:S01]  /*6efa0*/  LDL.LU R55, [R1+0x1be8] ;  /* 0x001be80001377983 */ /* 0x002f220000300800 */
[----:B------:R-:W4:Y:S01]  /*6efb0*/  LDL.LU R54, [R1+0x1bf4] ;  /* 0x001bf40001367983 */ /* 0x000f220000300800 */
[----:B---3--:R-:W-:Y:S01]  /*6efc0*/  MOV R47, R49 ;  /* 0x00000031002f7202 */ /* 0x008fe20000000f00 */
[----:B------:R-:W-:Y:S01]  /*6efd0*/  IMAD.MOV.U32 R46, RZ, RZ, R48 ;  /* 0x000000ffff2e7224 */ /* 0x000fe200078e0030 */
[----:B--2---:R-:W2:Y:S01]  /*6efe0*/  LDL.LU R49, [R1+0x1be0] ;  /* 0x001be00001317983 */ /* 0x004ea20000300800 */
[----:B------:R-:W3:Y:S01]  /*6eff0*/  LDL.LU R48, [R1+0x1bec] ;  /* 0x001bec0001307983 */ /* 0x000ee20000300800 */
[----:B------:R-:W-:-:S04]  /*6f000*/  ISETP.GT.AND P2, PT, R3, 0xe, PT ;  /* 0x0000000e0300780c */ /* 0x000fc80003f44270 */
[----:B------:R-:W-:-:S04]  /*6f010*/  SEL R45, RZ, 0x4, !P2 ;  /* 0x00000004ff2d7807 */ /* 0x000fc80005000000 */
[----:B------:R-:W-:-:S04]  /*6f020*/  SEL R45, R45, RZ, !P0 ;  /* 0x000000ff2d2d7207 */ /* 0x000fc80004000000 */
[----:B------:R-:W-:Y:S02]  /*6f030*/  ISETP.NE.U32.AND P2, PT, R45, RZ, PT ;  /* 0x000000ff2d00720c */ /* 0x000fe40003f45070 */
[-C--:B------:R-:W-:Y:S02]  /*6f040*/  IADD3 R53, P1, R53, R242.reuse, RZ ;  /* 0x000000f235357210 */ /* 0x080fe40007f3e0ff */
[----:B------:R-:W-:-:S03]  /*6f050*/  IADD3 R51, P3, R51, R242, RZ ;  /* 0x000000f233337210 */ /* 0x000fc60007f7e0ff */
[--C-:B------:R-:W-:Y:S01]  /*6f060*/  IMAD.X R57, R57, 0x1, R0.reuse, P1 ;  /* 0x0000000139397824 */ /* 0x100fe200008e0600 */
[----:B------:R-:W-:Y:S01]  /*6f070*/  STL [R1+0x1c0c], R53 ;  /* 0x001c0c3501007387 */ /* 0x000fe20000100800 */
[----:B------:R-:W-:-:S03]  /*6f080*/  IMAD.X R52, R52, 0x1, R0, P3 ;  /* 0x0000000134347824 */ /* 0x000fc600018e0600 */
[----:B------:R1:W-:Y:S04]  /*6f090*/  STL [R1+0x1c00], R57 ;  /* 0x001c003901007387 */ /* 0x0003e80000100800 */
[----:B------:R1:W-:Y:S01]  /*6f0a0*/  LDGSTS.E [R44+0x7000], [R46.64], P2 ;  /* 0x070000002e2c7fae */ /* 0x0003e20009121844 */
[----:B------:R-:W-:Y:S02]  /*6f0b0*/  STL [R1+0x1c04], R51 ;  /* 0x001c043301007387 */ /* 0x000fe40000100800 */
[----:B------:R1:W-:Y:S01]  /*6f0c0*/  STL [R1+0x1bf8], R52 ;  /* 0x001bf83401007387 */ /* 0x0003e20000100800 */
[----:B------:R-:W-:Y:S02]  /*6f0d0*/  ISETP.GT.AND P1, PT, R3, 0x12, PT ;  /* 0x000000120300780c */ /* 0x000fe40003f24270 */
[----:B-1----:R-:W-:Y:S01]  /*6f0e0*/  MOV R46, R53 ;  /* 0x00000035002e7202 */ /* 0x002fe20000000f00 */
[----:B------:R-:W-:-:S02]  /*6f0f0*/  IMAD.MOV.U32 R47, RZ, RZ, R57 ;  /* 0x000000ffff2f7224 */ /* 0x000fc400078e0039 */
[----:B------:R-:W2:Y:S04]  /*6f100*/  LDL.LU R57, [R1+0x1bd8] ;  /* 0x001bd80001397983 */ /* 0x000ea80000300800 */
[----:B------:R1:W-:Y:S01]  /*6f110*/  LDGSTS.E [R44+0x7200], [R46.64], P2 ;  /* 0x072000002e2c7fae */ /* 0x0003e20009121844 */
[----:B------:R-:W2:Y:S01]  /*6f120*/  LDL.LU R53, [R1+0x1be4] ;  /* 0x001be40001357983 */ /* 0x000ea20000300800 */
[----:B------:R-:W-:Y:S02]  /*6f130*/  IADD3 R59, P3, R59, R242, RZ ;  /* 0x000000f23b3b7210 */ /* 0x000fe40007f7e0ff */
[----:B------:R-:W-:-:S03]  /*6f140*/  SEL R45, RZ, 0x4, !P1 ;  /* 0x00000004ff2d7807 */ /* 0x000fc60004800000 */
[--C-:B------:R-:W-:Y:S01]  /*6f150*/  IMAD.X R60, R60, 0x1, R0.reuse, P3 ;  /* 0x000000013c3c7824 */ /* 0x100fe200018e0600 */
[----:B-1----:R-:W-:Y:S01]  /*6f160*/  MOV R47, R52 ;  /* 0x00000034002f7202 */ /* 0x002fe20000000f00 */
[----:B------:R-:W-:Y:S01]  /*6f170*/  IMAD.MOV.U32 R46, RZ, RZ, R51 ;  /* 0x000000ffff2e7224 */ /* 0x000fe200078e0033 */
[----:B------:R-:W2:Y:S01]  /*6f180*/  LDL.LU R52, [R1+0x200c] ;  /* 0x00200c0001347983 */ /* 0x000ea20000300800 */
[----:B------:R-:W2:Y:S01]  /*6f190*/  LDL.LU R51, [R1+0x2010] ;  /* 0x0020100001337983 */ /* 0x000ea20000300800 */
[----:B------:R-:W-:Y:S02]  /*6f1a0*/  IADD3 R56, P4, R56, R242, RZ ;  /* 0x000000f238387210 */ /* 0x000fe40007f9e0ff */
[----:B------:R-:W-:Y:S01]  /*6f1b0*/  SEL R45, R45, RZ, !P0 ;  /* 0x000000ff2d2d7207 */ /* 0x000fe20004000000 */
[----:B------:R1:W-:Y:S04]  /*6f1c0*/  LDGSTS.E [R44+0x7400], [R46.64], P2 ;  /* 0x074000002e2c7fae */ /* 0x0003e80009121844 */
[----:B------:R-:W-:Y:S01]  /*6f1d0*/  STL [R1+0x1bfc], R59 ;  /* 0x001bfc3b01007387 */ /* 0x000fe20000100800 */
[----:B------:R-:W-:Y:S01]  /*6f1e0*/  IMAD.X R58, R58, 0x1, R0, P4 ;  /* 0x000000013a3a7824 */ /* 0x000fe200020e0600 */
[----:B------:R-:W-:-:S02]  /*6f1f0*/  ISETP.NE.U32.AND P1, PT, R45, RZ, PT ;  /* 0x000000ff2d00720c */ /* 0x000fc40003f25070 */
[----:B------:R1:W-:Y:S01]  /*6f200*/  STL [R1+0x1bf0], R60 ;  /* 0x001bf03c01007387 */ /* 0x0003e20000100800 */
[----:B------:R-:W-:Y:S02]  /*6f210*/  STL [R1+0x2018], R56 ;  /* 0x0020183801007387 */ /* 0x000fe40000100800 */
[----:B------:R1:W-:Y:S02]  /*6f220*/  STL [R1+0x2014], R58 ;  /* 0x0020143a01007387 */ /* 0x0003e40000100800 */
[----:B-1----:R-:W-:Y:S01]  /*6f230*/  MOV R46, R59 ;  /* 0x0000003b002e7202 */ /* 0x002fe20000000f00 */
[----:B------:R-:W-:Y:S02]  /*6f240*/  IMAD.MOV.U32 R47, RZ, RZ, R60 ;  /* 0x000000ffff2f7224 */ /* 0x000fe400078e003c */
[----:B------:R-:W2:Y:S04]  /*6f250*/  LDL.LU R60, [R1+0x1bd0] ;  /* 0x001bd000013c7983 */ /* 0x000ea80000300800 */
[----:B------:R1:W-:Y:S01]  /*6f260*/  LDGSTS.E [R44+0x7600], [R46.64], P2 ;  /* 0x076000002e2c7fae */ /* 0x0003e20009121844 */
[----:B------:R-:W2:Y:S01]  /*6f270*/  LDL.LU R59, [R1+0x1bdc] ;  /* 0x001bdc00013b7983 */ /* 0x000ea20000300800 */
[----:B-1----:R-:W-:Y:S01]  /*6f280*/  MOV R47, R58 ;  /* 0x0000003a002f7202 */ /* 0x002fe20000000f00 */
[----:B------:R-:W-:Y:S01]  /*6f290*/  IMAD.MOV.U32 R46, RZ, RZ, R56 ;  /* 0x000000ffff2e7224 */ /* 0x000fe200078e0038 */
[----:B------:R-:W2:Y:S01]  /*6f2a0*/  LDL.LU R58, [R1+0x1bc8] ;  /* 0x001bc800013a7983 */ /* 0x000ea20000300800 */
[----:B------:R-:W2:Y:S03]  /*6f2b0*/  LDL.LU R56, [R1+0x1bd4] ;  /* 0x001bd40001387983 */ /* 0x000ea60000300800 */
[----:B------:R1:W-:Y:S01]  /*6f2c0*/  LDGSTS.E [R44+0x9000], [R46.64], P1 ;  /* 0x090000002e2c7fae */ /* 0x0003e20008921844 */
[----:B----4-:R-:W-:-:S05]  /*6f2d0*/  IADD3 R54, P2, R54, R242, RZ ;  /* 0x000000f236367210 */ /* 0x010fca0007f5e0ff */
[--C-:B------:R-:W-:Y:S01]  /*6f2e0*/  IMAD.X R55, R55, 0x1, R0.reuse, P2 ;  /* 0x0000000137377824 */ /* 0x100fe200010e0600 */
[----:B---3--:R-:W-:Y:S02]  /*6f2f0*/  IADD3 R48, P3, R48, R242, RZ ;  /* 0x000000f230307210 */ /* 0x008fe40007f7e0ff */
[----:B-1----:R-:W-:Y:S01]  /*6f300*/  MOV R46, R54 ;  /* 0x00000036002e7202 */ /* 0x002fe20000000f00 */
[----:B------:R-:W-:Y:S01]  /*6f310*/  IMAD.MOV.U32 R47, RZ, RZ, R55 ;  /* 0x000000ffff2f7224 */ /* 0x000fe200078e0037 */
[----:B------:R-:W-:Y:S01]  /*6f320*/  STL [R1+0x1bf4], R54 ;  /* 0x001bf43601007387 */ /* 0x000fe20000100800 */
[----:B--2---:R-:W-:-:S03]  /*6f330*/  IMAD.X R49, R49, 0x1, R0, P3 ;  /* 0x0000000131317824 */ /* 0x004fc600018e0600 */
[----:B------:R1:W-:Y:S04]  /*6f340*/  STL [R1+0x1be8], R55 ;  /* 0x001be83701007387 */ /* 0x0003e80000100800 */
[----:B------:R-:W-:Y:S01]  /*6f350*/  STL [R1+0x1bec], R48 ;  /* 0x001bec3001007387 */ /* 0x000fe20000100800 */
[----:B------:R2:W-:Y:S03]  /*6f360*/  STL [R1+0x1be0], R49 ;  /* 0x001be03101007387 */ /* 0x0005e60000100800 */
[----:B------:R3:W-:Y:S04]  /*6f370*/  LDGSTS.E [R44+0x9200], [R46.64], P1 ;  /* 0x092000002e2c7fae */ /* 0x0007e80008921844 */
[----:B-1----:R-:W4:Y:S01]  /*6f380*/  LDL.LU R55, [R1+0x1bc0] ;  /* 0x001bc00001377983 */ /* 0x002f220000300800 */
[----:B------:R-:W4:Y:S01]  /*6f390*/  LDL.LU R54, [R1+0x1bcc] ;  /* 0x001bcc0001367983 */ /* 0x000f220000300800 */
[----:B---3--:R-:W-:Y:S01]  /*6f3a0*/  MOV R47, R49 ;  /* 0x00000031002f7202 */ /* 0x008fe20000000f00 */
[----:B------:R-:W-:Y:S01]  /*6f3b0*/  IMAD.MOV.U32 R46, RZ, RZ, R48 ;  /* 0x000000ffff2e7224 */ /* 0x000fe200078e0030 */
[----:B--2---:R-:W2:Y:S01]  /*6f3c0*/  LDL.LU R49, [R1+0x2004] ;  /* 0x0020040001317983 */ /* 0x004ea20000300800 */
[----:B------:R-:W3:Y:S01]  /*6f3d0*/  LDL.LU R48, [R1+0x2008] ;  /* 0x0020080001307983 */ /* 0x000ee20000300800 */
[----:B------:R-:W-:-:S02]  /*6f3e0*/  ISETP.GT.AND P2, PT, R3, 0x16, PT ;  /* 0x000000160300780c */ /* 0x000fc40003f44270 */
[----:B------:R1:W-:Y:S02]  /*6f3f0*/  LDGSTS.E [R44+0x9400], [R46.64], P1 ;  /* 0x094000002e2c7fae */ /* 0x0003e40008921844 */
[----:B------:R-:W-:-:S04]  /*6f400*/  SEL R45, RZ, 0x4, !P2 ;  /* 0x00000004ff2d7807 */ /* 0x000fc80005000000 */
[----:B------:R-:W-:Y:S02]  /*6f410*/  SEL R45, R45, RZ, !P0 ;  /* 0x000000ff2d2d7207 */ /* 0x000fe40004000000 */
[----:B------:R-:W-:-:S05]  /*6f420*/  IADD3 R53, P3, R53, R242, RZ ;  /* 0x000000f235357210 */ /* 0x000fca0007f7e0ff */
[--C-:B------:R-:W-:Y:S01]  /*6f430*/  IMAD.X R57, R57, 0x1, R0.reuse, P3 ;  /* 0x0000000139397824 */ /* 0x100fe200018e0600 */
[----:B-1----:R-:W-:Y:S02]  /*6f440*/  MOV R46, R53 ;  /* 0x00000035002e7202 */ /* 0x002fe40000000f00 */
[----:B------:R-:W-:Y:S02]  /*6f450*/  ISETP.NE.U32.AND P2, PT, R45, RZ, PT ;  /* 0x000000ff2d00720c */ /* 0x000fe40003f45070 */
[----:B------:R-:W-:Y:S01]  /*6f460*/  IADD3 R51, P4, R51, R242, RZ ;  /* 0x000000f233337210 */ /* 0x000fe20007f9e0ff */
[----:B------:R-:W-:Y:S01]  /*6f470*/  IMAD.MOV.U32 R47, RZ, RZ, R57 ;  /* 0x000000ffff2f7224 */ /* 0x000fe200078e0039 */
[----:B------:R-:W-:Y:S03]  /*6f480*/  STL [R1+0x1be4], R53 ;  /* 0x001be43501007387 */ /* 0x000fe60000100800 */
[----:B------:R-:W-:Y:S01]  /*6f490*/  IMAD.X R52, R52, 0x1, R0, P4 ;  /* 0x0000000134347824 */ /* 0x000fe200020e0600 */
[----:B------:R1:W-:Y:S01]  /*6f4a0*/  STL [R1+0x1bd8], R57 ;  /* 0x001bd83901007387 */ /* 0x0003e20000100800 */
[----:B------:R-:W-:Y:S03]  /*6f4b0*/  STL [R1+0x2010], R51 ;  /* 0x0020103301007387 */ /* 0x000fe60000100800 */
[----:B------:R1:W-:Y:S04]  /*6f4c0*/  LDGSTS.E [R44+0x9600], [R46.64], P1 ;  /* 0x096000002e2c7fae */ /* 0x0003e80008921844 */
[----:B------:R1:W-:Y:S04]  /*6f4d0*/  STL [R1+0x200c], R52 ;  /* 0x00200c3401007387 */ /* 0x0003e80000100800 */
[----:B-1----:R-:W2:Y:S01]  /*6f4e0*/  LDL.LU R57, [R1+0x1bb8] ;  /* 0x001bb80001397983 */ /* 0x002ea20000300800 */
[----:B------:R-:W2:Y:S01]  /*6f4f0*/  LDL.LU R53, [R1+0x1bc4] ;  /* 0x001bc40001357983 */ /* 0x000ea20000300800 */
[----:B------:R-:W-:-:S02]  /*6f500*/  MOV R47, R52 ;  /* 0x00000034002f7202 */ /* 0x000fc40000000f00 */
[-C--:B------:R-:W-:Y:S01]  /*6f510*/  IADD3 R59, P1, R59, R242.reuse, RZ ;  /* 0x000000f23b3b7210 */ /* 0x080fe20007f3e0ff */
[----:B------:R-:W-:Y:S01]  /*6f520*/  IMAD.MOV.U32 R46, RZ, RZ, R51 ;  /* 0x000000ffff2e7224 */ /* 0x000fe200078e0033 */
[----:B------:R-:W2:Y:S01]  /*6f530*/  LDL.LU R52, [R1+0x1bb0] ;  /* 0x001bb00001347983 */ /* 0x000ea20000300800 */
[----:B------:R-:W2:Y:S02]  /*6f540*/  LDL.LU R51, [R1+0x1bbc] ;  /* 0x001bbc0001337983 */ /* 0x000ea40000300800 */
        /* <DEDUP_REMOVED lines=18> */
[----:B----4-:R-:W-:-:S02]  /*6f670*/  IADD3 R54, P3, R54, R242, RZ ;  /* 0x000000f236367210 */ /* 0x010fc40007f7e0ff */
[----:B---3--:R-:W-:-:S03]  /*6f680*/  IADD3 R48, P4, R48, R242, RZ ;  /* 0x000000f230307210 */ /* 0x008fc60007f9e0ff */
[--C-:B------:R-:W-:Y:S01]  /*6f690*/  IMAD.X R55, R55, 0x1, R0.reuse, P3 ;  /* 0x0000000137377824 */ /* 0x100fe200018e0600 */
[----:B------:R-:W-:Y:S01]  /*6f6a0*/  STL [R1+0x1bcc], R54 ;  /* 0x001bcc3601007387 */ /* 0x000fe20000100800 */
[----:B-1----:R-:W-:Y:S01]  /*6f6b0*/  MOV R46, R54 ;  /* 0x00000036002e7202 */ /* 0x002fe20000000f00 */
[----:B--2---:R-:W-:Y:S02]  /*6f6c0*/  IMAD.X R49, R49, 0x1, R0, P4 ;  /* 0x0000000131317824 */ /* 0x004fe400020e0600 */
        /* <DEDUP_REMOVED lines=15> */
[----:B------:R-:W-:-:S11]  /*6f7c0*/  IADD3 R53, P2, R53, R242, RZ ;  /* 0x000000f235357210 */ /* 0x000fd60007f5e0ff */
[----:B------:R1:W-:Y:S01]  /*6f7d0*/  LDGSTS.E [R44+0xd000], [R46.64], P1 ;  /* 0x0d0000002e2c7fae */ /* 0x0003e20008921844 */
[----:B------:R-:W-:Y:S01]  /*6f7e0*/  IADD3 R51, P3, R51, R242, RZ ;  /* 0x000000f233337210 */ /* 0x000fe20007f7e0ff */
[--C-:B------:R-:W-:Y:S02]  /*6f7f0*/  IMAD.X R57, R57, 0x1, R0.reuse, P2 ;  /* 0x0000000139397824 */ /* 0x100fe400010e0600 */
[----:B------:R-:W-:Y:S02]  /*6f800*/  STL [R1+0x1bc4], R53 ;  /* 0x001bc43501007387 */ /* 0x000fe40000100800 */
[----:B------:R-:W-:Y:S02]  /*6f810*/  IMAD.X R52, R52, 0x1, R0, P3 ;  /* 0x0000000134347824 */ /* 0x000fe400018e0600 */
[----:B------:R1:W-:Y:S02]  /*6f820*/  STL [R1+0x1bb8], R57 ;  /* 0x001bb83901007387 */ /* 0x0003e40000100800 */
[----:B-1----:R-:W-:Y:S01]  /*6f830*/  MOV R46, R53 ;  /* 0x00000035002e7202 */ /* 0x002fe20000000f00 */
[----:B------:R-:W-:Y:S01]  /*6f840*/  IMAD.MOV.U32 R47, RZ, RZ, R57 ;  /* 0x000000ffff2f7224 */ /* 0x000fe200078e0039 */
[----:B------:R-:W-:Y:S01]  /*6f850*/  STL [R1+0x1bbc], R51 ;  /* 0x001bbc3301007387 */ /* 0x000fe20000100800 */
[----:B------:R1:W-:Y:S01]  /*6f860*/  STL [R1+0x1bb0], R52 ;  /* 0x001bb03401007387 */ /* 0x0003e20000100800 */
[----:B------:R-:W-:-:S02]  /*6f870*/  ISETP.GT.AND P2, PT, R3, 0x1e, PT ;  /* 0x0000001e0300780c */ /* 0x000fc40003f44270 */
[----:B------:R1:W-:Y:S04]  /*6f880*/  LDGSTS.E [R44+0xd200], [R46.64], P1 ;  /* 0x0d2000002e2c7fae */ /* 0x0003e80008921844 */
[----:B------:R-:W2:Y:S01]  /*6f890*/  LDL.LU R57, [R1+0x1b90] ;  /* 0x001b900001397983 */ /* 0x000ea20000300800 */
[----:B------:R-:W2:Y:S01]  /*6f8a0*/  LDL.LU R53, [R1+0x1b9c] ;  /* 0x001b9c0001357983 */ /* 0x000ea20000300800 */
[----:B------:R-:W-:Y:S02]  /*6f8b0*/  SEL R45, RZ, 0x4, !P2 ;  /* 0x00000004ff2d7807 */ /* 0x000fe40005000000 */
[----:B------:R-:W-:Y:S02]  /*6f8c0*/  IADD3 R59, P3, R59, R242, RZ ;  /* 0x000000f23b3b7210 */ /* 0x000fe40007f7e0ff */
[----:B-1----:R-:W-:Y:S01]  /*6f8d0*/  MOV R47, R52 ;  /* 0x00000034002f7202 */ /* 0x002fe20000000f00 */
[----:B------:R-:W-:Y:S01]  /*6f8e0*/  IMAD.MOV.U32 R46, RZ, RZ, R51 ;  /* 0x000000ffff2e7224 */ /* 0x000fe200078e0033 */
[----:B------:R-:W2:Y:S01]  /*6f8f0*/  LDL.LU R52, [R1+0x1ff4] ;  /* 0x001ff40001347983 */ /* 0x000ea20000300800 */
[----:B------:R-:W2:Y:S02]  /*6f900*/  LDL.LU R51, [R1+0x1ff8] ;  /* 0x001ff80001337983 */ /* 0x000ea40000300800 */
[----:B------:R-:W-:Y:S01]  /*6f910*/  IMAD.X R60, R60, 0x1, R0, P3 ;  /* 0x000000013c3c7824 */ /* 0x000fe200018e0600 */
[----:B------:R-:W-:Y:S01]  /*6f920*/  SEL R45, R45, RZ, !P0 ;  /* 0x000000ff2d2d7207 */ /* 0x000fe20004000000 */
[----:B------:R1:W-:Y:S01]  /*6f930*/  LDGSTS.E [R44+0xd400], [R46.64], P1 ;  /* 0x0d4000002e2c7fae */ /* 0x0003e20008921844 */
[----:B------:R-:W-:-:S02]  /*6f940*/  IADD3 R56, P4, R56, R242, RZ ;  /* 0x000000f238387210 */ /* 0x000fc40007f9e0ff */
[----:B------:R-:W-:Y:S01]  /*6f950*/  ISETP.NE.U32.AND P2, PT, R45, RZ, PT ;  /* 0x000000ff2d00720c */ /* 0x000fe20003f45070 */
[----:B------:R-:W-:Y:S02]  /*6f960*/  STL [R1+0x1bb4], R59 ;  /* 0x001bb43b01007387 */ /* 0x000fe40000100800 */
[----:B------:R-:W-:Y:S01]  /*6f970*/  IMAD.X R58, R58, 0x1, R0, P4 ;  /* 0x000000013a3a7824 */ /* 0x000fe200020e0600 */
[----:B-1----:R-:W-:Y:S01]  /*6f980*/  MOV R46, R59 ;  /* 0x0000003b002e7202 */ /* 0x002fe20000000f00 */
[----:B------:R-:W-:Y:S01]  /*6f990*/  IMAD.MOV.U32 R47, RZ, RZ, R60 ;  /* 0x000000ffff2f7224 */ /* 0x000fe200078e003c */
[----:B------:R1:W-:Y:S01]  /*6f9a0*/  STL [R1+0x1ba8], R60 ;  /* 0x001ba83c01007387 */ /* 0x0003e20000100800 */
[----:B------:R-:W-:Y:S02]  /*6f9b0*/  STL [R1+0x2000], R56 ;  /* 0x0020003801007387 */ /* 0x000fe40000100800 */
[----:B------:R1:W-:Y:S01]  /*6f9c0*/  STL [R1+0x1ffc], R58 ;  /* 0x001ffc3a01007387 */ /* 0x0003e20000100800 */
[----:B------:R1:W-:Y:S04]  /*6f9d0*/  LDGSTS.E [R44+0xd600], [R46.64], P1 ;  /* 0x0d6000002e2c7fae */ /* 0x0003e80008921844 */
[----:B-1----:R-:W2:Y:S01]  /*6f9e0*/  LDL.LU R60, [R1+0x1b88] ;  /* 0x001b8800013c7983 */ /* 0x002ea20000300800 */
[----:B------:R-:W2:Y:S01]  /*6f9f0*/  LDL.LU R59, [R1+0x1b94] ;  /* 0x001b9400013b7983 */ /* 0x000ea20000300800 */
[----:B------:R-:W-:Y:S01]  /*6fa00*/  MOV R47, R58 ;  /* 0x0000003a002f7202 */ /* 0x000fe20000000f00 */
        /* <DEDUP_REMOVED lines=28> */
[----:B------:R-:W-:Y:S01]  /*6fbd0*/  IADD3 R51, P4, R51, R242, RZ ;  /* 0x000000f233337210 */ /* 0x000fe20007f9e0ff */
[----:B------:R-:W-:Y:S01]  /*6fbe0*/  IMAD.MOV.U32 R47, RZ, RZ, R57 ;  /* 0x000000ffff2f7224 */ /* 0x000fe200078e0039 */
[----:B------:R-:W-:Y:S01]  /*6fbf0*/  ISETP.NE.U32.AND P1, PT, R45, RZ, PT ;  /* 0x000000ff2d00720c */ /* 0x000fe20003f25070 */
[----:B------:R-:W-:Y:S02]  /*6fc00*/  STL [R1+0x1b9c], R53 ;  /* 0x001b9c3501007387 */ /* 0x000fe40000100800 */
[----:B------:R-:W-:Y:S02]  /*6fc10*/  IMAD.X R52, R52, 0x1, R0, P4 ;  /* 0x0000000134347824 */ /* 0x000fe400020e0600 */
[----:B------:R1:W-:Y:S01]  /*6fc20*/  STL [R1+0x1b90], R57 ;  /* 0x001b903901007387 */ /* 0x0003e20000100800 */
[----:B------:R-:W-:Y:S02]  /*6fc30*/  STL [R1+0x1ff8], R51 ;  /* 0x001ff83301007387 */ /* 0x000fe40000100800 */
[----:B------:R1:W-:Y:S02]  /*6fc40*/  STL [R1+0x1ff4], R52 ;  /* 0x001ff43401007387 */ /* 0x0003e40000100800 */
        /* <DEDUP_REMOVED lines=8> */
[----:B------:R-:W-:-:S05]  /*6fcd0*/  IADD3 R59, P2, R59, R242, RZ ;  /* 0x000000f23b3b7210 */ /* 0x000fca0007f5e0ff */
[--C-:B------:R-:W-:Y:S01]  /*6fce0*/  IMAD.X R60, R60, 0x1, R0.reuse, P2 ;  /* 0x000000013c3c7824 */ /* 0x100fe200010e0600 */
[----:B------:R-:W-:Y:S01]  /*6fcf0*/  IADD3 R56, P3, R56, R242, RZ ;  /* 0x000000f238387210 */ /* 0x000fe20007f7e0ff */
[----:B------:R-:W-:Y:S03]  /*6fd00*/  STL [R1+0x1b94], R59 ;  /* 0x001b943b01007387 */ /* 0x000fe60000100800 */
[----:B------:R1:W-:Y:S02]  /*6fd10*/  STL [R1+0x1b88], R60 ;  /* 0x001b883c01007387 */ /* 0x0003e40000100800 */
[----:B-1----:R-:W-:Y:S01]  /*6fd20*/  MOV R46, R59 ;  /* 0x0000003b002e7202 */ /* 0x002fe20000000f00 */
[----:B------:R-:W-:Y:S02]  /*6fd30*/  IMAD.X R58, R58, 0x1, R0, P3 ;  /* 0x000000013a3a7824 */ /* 0x000fe400018e0600 */
[----:B------:R-:W-:Y:S01]  /*6fd40*/  IMAD.MOV.U32 R47, RZ, RZ, R60 ;  /* 0x000000ffff2f7224 */ /* 0x000fe200078e003c */
[----:B------:R-:W-:Y:S02]  /*6fd50*/  STL [R1+0x1b8c], R56 ;  /* 0x001b8c3801007387 */ /* 0x000fe40000100800 */
[----:B------:R1:W-:Y:S02]  /*6fd60*/  STL [R1+0x1b80], R58 ;  /* 0x001b803a01007387 */ /* 0x0003e40000100800 */
[----:B------:R1:W-:Y:S04]  /*6fd70*/  LDGSTS.E [R44+0x11200], [R46.64], P1 ;  /* 0x112000002e2c7fae */ /* 0x0003e80008921844 */
[----:B------:R-:W2:Y:S01]  /*6fd80*/  LDL.LU R60, [R1+0x1b60] ;  /* 0x001b6000013c7983 */ /* 0x000ea20000300800 */
        /* <DEDUP_REMOVED lines=36> */
[----:B------:R-:W-:Y:S04]  /*6ffd0*/  STL [R1+0x1b74], R51 ;  /* 0x001b743301007387 */ /* 0x000fe80000100800 */
[----:B------:R1:W-:Y:S01]  /*6ffe0*/  STL [R1+0x1b68], R52 ;  /* 0x001b683401007387 */ /* 0x0003e20000100800 */
[----:B------:R-:W-:-:S03]  /*6fff0*/  ISETP.GT.AND P1, PT, R3, 0x2a, PT ;  /* 0x0000002a0300780c */ /* 0x000fc60003f24270 */
[----:B------:R1:W-:Y:S04]  /*70000*/  LDGSTS.E [R44+0x13200], [R46.64], P2 ;  /* 0x132000002e2c7fae */ /* 0x0003e80009121844 */
[----:B------:R-:W2:Y:S01]  /*70010*/  LDL.LU R57, [R1+0x1b48] ;  /* 0x001b480001397983 */ /* 0x000ea20000300800 */
[----:B------:R-:W2:Y:S01]  /*70020*/  LDL.LU R53, [R1+0x1b54] ;  /* 0x001b540001357983 */ /* 0x000ea20000300800 */
[----:B------:R-:W-:Y:S02]  /*70030*/  SEL R45, RZ, 0x4, !P1 ;  /* 0x00000004ff2d7807 */ /* 0x000fe40004800000 */
[----:B------:R-:W-:Y:S01]  /*70040*/  IADD3 R59, P3, R59, R242, RZ ;  /* 0x000000f23b3b7210 */ /* 0x000fe20007f7e0ff */
[----:B-1----:R-:W-:Y:S01]  /*70050*/  IMAD.MOV.U32 R46, RZ, RZ, R51 ;  /* 0x000000ffff2e7224 */ /* 0x002fe200078e0033 */
[----:B------:R-:W-:-:S02]  /*70060*/  MOV R47, R52 ;  /* 0x00000034002f7202 */ /* 0x000fc40000000f00 */
[----:B------:R-:W2:Y:S01]  /*70070*/  LDL.LU R52, [R1+0x1fdc] ;  /* 0x001fdc0001347983 */ /* 0x000ea20000300800 */
[----:B------:R-:W2:Y:S02]  /*70080*/  LDL.LU R51, [R1+0x1fe0] ;  /* 0x001fe00001337983 */ /* 0x000ea40000300800 */
[--C-:B------:R-:W-:Y:S01]  /*70090*/  IMAD.X R60, R60, 0x1, R0.reuse, P3 ;  /* 0x000000013c3c7824 */ /* 0x100fe200018e0600 */
[----:B------:R-:W-:Y:S01]  /*700a0*/  SEL R45, R45, RZ, !P0 ;  /* 0x000000ff2d2d7207 */ /* 0x000fe20004000000 */
[----:B------:R1:W-:Y:S01]  /*700b0*/  LDGSTS.E [R44+0x13400], [R46.64], P2 ;  /* 0x134000002e2c7fae */ /* 0x0003e20009121844 */
[----:B------:R-:W-:Y:S02]  /*700c0*/  IADD3 R56, P4, R56, R242, RZ ;  /* 0x000000f238387210 */ /* 0x000fe40007f9e0ff */
        /* <DEDUP_REMOVED lines=36> */
[----:B------:R-:W-:-:S04]  /*70310*/  SEL R45, R45, RZ, !P0 ;  /* 0x000000ff2d2d7207 */ /* 0x000fc80004000000 */
[----:B------:R-:W-:Y:S02]  /*70320*/  ISETP.NE.U32.AND P2, PT, R45, RZ, PT ;  /* 0x000000ff2d00720c */ /* 0x000fe40003f45070 */
[----:B------:R-:W-:-:S05]  /*70330*/  IADD3 R53, P3, R53, R242, RZ ;  /* 0x000000f235357210 */ /* 0x000fca0007f7e0ff */
[----:B------:R-:W-:Y:S01]  /*70340*/  IMAD.X R57, R57, 0x1, R0, P3 ;  /* 0x0000000139397824 */ /* 0x000fe200018e0600 */
[----:B-1----:R-:W-:-:S03]  /*70350*/  MOV R46, R53 ;  /* 0x00000035002e7202 */ /* 0x002fc60000000f00 */
[----:B------:R-:W-:Y:S01]  /*70360*/  IMAD.MOV.U32 R47, RZ, RZ, R57 ;  /* 0x000000ffff2f7224 */ /* 0x000fe200078e0039 */
[----:B------:R-:W-:Y:S01]  /*70370*/  IADD3 R51, P4, R51, R242, RZ ;  /* 0x000000f233337210 */ /* 0x000fe20007f9e0ff */
[----:B------:R-:W-:Y:S01]  /*70380*/  STL [R1+0x1b54], R53 ;  /* 0x001b543501007387 */ /* 0x000fe20000100800 */
[----:B------:R1:W-:Y:S03]  /*70390*/  STL [R1+0x1b48], R57 ;  /* 0x001b483901007387 */ /* 0x0003e60000100800 */
[----:B------:R1:W-:Y:S01]  /*703a0*/  LDGSTS.E [R44+0x15600], [R46.64], P1 ;  /* 0x156000002e2c7fae */ /* 0x0003e20008921844 */
[----:B------:R-:W-:-:S03]  /*703b0*/  IMAD.X R52, R52, 0x1, R0, P4 ;  /* 0x0000000134347824 */ /* 0x000fc600020e0600 */
[----:B------:R-:W-:Y:S04]  /*703c0*/  STL [R1+0x1fe0], R51 ;  /* 0x001fe03301007387 */ /* 0x000fe80000100800 */
[----:B------:R1:W-:Y:S02]  /*703d0*/  STL [R1+0x1fdc], R52 ;  /* 0x001fdc3401007387 */ /* 0x0003e40000100800 */
[----:B-1----:R-:W2:Y:S02]  /*703e0*/  LDL.LU R57, [R1+0x1b28] ;  /* 0x001b280001397983 */ /* 0x002ea40000300800 */
[----:B------:R-:W2:Y:S01]  /*703f0*/  LDL.LU R53, [R1+0x1b34] ;  /* 0x001b340001357983 */ /* 0x000ea20000300800 */
[----:B------:R-:W-:Y:S01]  /*70400*/  MOV R47, R52 ;  /* 0x00000034002f7202 */ /* 0x000fe20000000f00 */
[----:B------:R-:W-:-:S02]  /*70410*/  IMAD.MOV.U32 R46, RZ, RZ, R51 ;  /* 0x000000ffff2e7224 */ /* 0x000fc400078e0033 */
        /* <DEDUP_REMOVED lines=8> */
[----:B------:R-:W-:Y:S01]  /*704a0*/  IMAD.X R58, R58, 0x1, R0, P3 ;  /* 0x000000013a3a7824 */ /* 0x000fe200018e0600 */
[----:B------:R-:W-:Y:S01]  /*704b0*/  STL [R1+0x1b44], R56 ;  /* 0x001b443801007387 */ /* 0x000fe20000100800 */
[----:B-1----:R-:W-:Y:S01]  /*704c0*/  IMAD.MOV.U32 R47, RZ, RZ, R60 ;  /* 0x000000ffff2f7224 */ /* 0x002fe200078e003c */
[----:B------:R-:W-:-:S02]  /*704d0*/  MOV R46, R59 ;  /* 0x0000003b002e7202 */ /* 0x000fc40000000f00 */
[----:B------:R1:W-:Y:S01]  /*704e0*/  STL [R1+0x1b38], R58 ;  /* 0x001b383a01007387 */ /* 0x0003e20000100800 */
[----:B------:R-:W2:Y:S02]  /*704f0*/  LDL.LU R60, [R1+0x1b18] ;  /* 0x001b1800013c7983 */ /* 0x000ea40000300800 */
[----:B------:R-:W2:Y:S01]  /*70500*/  LDL.LU R59, [R1+0x1b24] ;  /* 0x001b2400013b7983 */ /* 0x000ea20000300800 */
[----:B------:R1:W-:Y:S02]  /*70510*/  LDGSTS.E [R44+0x17200], [R46.64], P2 ;  /* 0x172000002e2c7fae */ /* 0x0003e40009121844 */
[----:B-1----:R-:W-:Y:S01]  /*70520*/  IMAD.MOV.U32 R46, RZ, RZ, R56 ;  /* 0x000000ffff2e7224 */ /* 0x002fe200078e0038 */
[----:B------:R-:W-:Y:S02]  /*70530*/  MOV R47, R58 ;  /* 0x0000003a002f7202 */ /* 0x000fe40000000f00 */
[----:B------:R-:W2:Y:S01]  /*70540*/  LDL.LU R58, [R1+0x1fcc] ;  /* 0x001fcc00013a7983 */ /* 0x000ea20000300800 */
[----:B------:R-:W2:Y:S03]  /*70550*/  LDL.LU R56, [R1+0x1fd0] ;  /* 0x001fd00001387983 */ /* 0x000ea60000300800 */
[----:B------:R1:W-:Y:S01]  /*70560*/  LDGSTS.E [R44+0x17400], [R46.64], P2 ;  /* 0x174000002e2c7fae */ /* 0x0003e20009121844 */
[----:B----4-:R-:W-:-:S02]  /*70570*/  IADD3 R54, P3, R54, R242, RZ ;  /* 0x000000f236367210 */ /* 0x010fc40007f7e0ff */
[----:B---3--:R-:W-:-:S03]  /*70580*/  IADD3 R48, P4, R48, R242, RZ ;  /* 0x000000f230307210 */ /* 0x008fc60007f9e0ff */
[--C-:B------:R-:W-:Y:S01]  /*70590*/  IMAD.X R55, R55, 0x1, R0.reuse, P3 ;  /* 0x0000000137377824 */ /* 0x100fe200018e0600 */
[----:B------:R-:W-:Y:S01]  /*705a0*/  STL [R1+0x1b3c], R54 ;  /* 0x001b3c3601007387 */ /* 0x000fe20000100800 */
[----:B--2---:R-:W-:-:S03]  /*705b0*/  IMAD.X R49, R49, 0x1, R0, P4 ;  /* 0x0000000131317824 */ /* 0x004fc600020e0600 */
[----:B------:R2:W-:Y:S01]  /*705c0*/  STL [R1+0x1b30], R55 ;  /* 0x001b303701007387 */ /* 0x0005e20000100800 */
[----:B-1----:R-:W-:Y:S01]  /*705d0*/  MOV R46, R54 ;  /* 0x00000036002e7202 */ /* 0x002fe20000000f00 */
[----:B------:R-:W-:Y:S02]  /*705e0*/  IMAD.MOV.U32 R47, RZ, RZ, R55 ;  /* 0x000000ffff2f7224 */ /* 0x000fe400078e0037 */
[----:B------:R-:W-:Y:S01]  /*705f0*/  STL [R1+0x1fd8], R48 ;  /* 0x001fd83001007387 */ /* 0x000fe20000100800 */
[----:B------:R1:W-:Y:S04]  /*70600*/  STL [R1+0x1fd4], R49 ;  /* 0x001fd43101007387 */ /* 0x0003e80000100800 */
[----:B------:R3:W-:Y:S04]  /*70610*/  LDGSTS.E [R44+0x17600], [R46.64], P2 ;  /* 0x176000002e2c7fae */ /* 0x0007e80009121844 */
[----:B--2---:R-:W2:Y:S01]  /*70620*/  LDL.LU R55, [R1+0x1b10] ;  /* 0x001b100001377983 */ /* 0x004ea20000300800 */
[----:B------:R-:W4:Y:S01]  /*70630*/  LDL.LU R54, [R1+0x1b1c] ;  /* 0x001b1c0001367983 */ /* 0x000f220000300800 */
[----:B---3--:R-:W-:Y:S01]  /*70640*/  MOV R47, R49 ;  /* 0x00000031002f7202 */ /* 0x008fe20000000f00 */
[----:B------:R-:W-:Y:S01]  /*70650*/  IMAD.MOV.U32 R46, RZ, RZ, R48 ;  /* 0x000000ffff2e7224 */ /* 0x000fe200078e0030 */
[----:B-1----:R-:W3:Y:S01]  /*70660*/  LDL.LU R49, [R1+0x1b08] ;  /* 0x001b080001317983 */ /* 0x002ee20000300800 */
[----:B------:R-:W3:Y:S01]  /*70670*/  LDL.LU R48, [R1+0x1b14] ;  /* 0x001b140001307983 */ /* 0x000ee20000300800 */
[----:B------:R-:W-:-:S04]  /*70680*/  ISETP.GT.AND P1, PT, R3, 0x32, PT ;  /* 0x000000320300780c */ /* 0x000fc80003f24270 */
[----:B------:R-:W-:-:S04]  /*70690*/  SEL R45, RZ, 0x4, !P1 ;  /* 0x00000004ff2d7807 */ /* 0x000fc80004800000 */
[----:B------:R-:W-:-:S04]  /*706a0*/  SEL R45, R45, RZ, !P0 ;  /* 0x000000ff2d2d7207 */ /* 0x000fc80004000000 */
[----:B------:R-:W-:Y:S02]  /*706b0*/  ISETP.NE.U32.AND P1, PT, R45, RZ, PT ;  /* 0x000000ff2d00720c */ /* 0x000fe40003f25070 */
[----:B------:R-:W-:-:S11]  /*706c0*/  IADD3 R53, P2, R53, R242, RZ ;  /* 0x000000f235357210 */ /* 0x000fd60007f5e0ff */
[----:B------:R1:W-:Y:S01]  /*706d0*/  LDGSTS.E [R44+0x19000], [R46.64], P1 ;  /* 0x190000002e2c7fae */ /* 0x0003e20008921844 */
[--C-:B------:R-:W-:Y:S01]  /*706e0*/  IMAD.X R57, R57, 0x1, R0.reuse, P2 ;  /* 0x0000000139397824 */ /* 0x100fe200010e0600 */
[----:B------:R-:W-:Y:S02]  /*706f0*/  IADD3 R51, P3, R51, R242, RZ ;  /* 0x000000f233337210 */ /* 0x000fe40007f7e0ff */
[----:B------:R-:W-:Y:S02]  /*70700*/  ISETP.GT.AND P2, PT, R3, 0x36, PT ;  /* 0x000000360300780c */ /* 0x000fe40003f44270 */
[----:B-1----:R-:W-:Y:S01]  /*70710*/  MOV R46, R53 ;  /* 0x00000035002e7202 */ /* 0x002fe20000000f00 */
[----:B------:R-:W-:Y:S02]  /*70720*/  IMAD.MOV.U32 R47, RZ, RZ, R57 ;  /* 0x000000ffff2f7224 */ /* 0x000fe400078e0039 */
[----:B------:R-:W-:Y:S01]  /*70730*/  IMAD.X R52, R52, 0x1, R0, P3 ;  /* 0x0000000134347824 */ /* 0x000fe200018e0600 */
        /* <DEDUP_REMOVED lines=8> */
[----:B------:R-:W3:Y:S02]  /*707c0*/  LDL.LU R53, [R1+0x1b0c] ;  /* 0x001b0c0001357983 */ /* 0x000ee40000300800 */
[----:B------:R-:W-:Y:S01]  /*707d0*/  IMAD.MOV.U32 R46, RZ, RZ, R51 ;  /* 0x000000ffff2e7224 */ /* 0x000fe200078e0033 */
[----:B------:R-:W-:-:S02]  /*707e0*/  MOV R47, R52 ;  /* 0x00000034002f7202 */ /* 0x000fc40000000f00 */
[----:B------:R-:W-:-:S03]  /*707f0*/  IADD3 R59, P3, R59, R242, RZ ;  /* 0x000000f23b3b7210 */ /* 0x000fc60007f7e0ff */
[----:B------:R1:W-:Y:S04]  /*70800*/  LDGSTS.E [R44+0x19400], [R46.64], P1 ;  /* 0x194000002e2c7fae */ /* 0x0003e80008921844 */
[----:B------:R-:W3:Y:S01]  /*70810*/  LDL.LU R52, [R1+0x1fc4] ;  /* 0x001fc40001347983 */ /* 0x000ee20000300800 */
[----:B------:R-:W-:Y:S01]  /*70820*/  ISETP.NE.U32.AND P2, PT, R45, RZ, PT ;  /* 0x000000ff2d00720c */ /* 0x000fe20003f45070 */
[----:B------:R-:W3:Y:S02]  /*70830*/  LDL.LU R51, [R1+0x1fc8] ;  /* 0x001fc80001337983 */ /* 0x000ee40000300800 */
[----:B------:R-:W-:Y:S01]  /*70840*/  IMAD.X R60, R60, 0x1, R0, P3 ;  /* 0x000000013c3c7824 */ /* 0x000fe200018e0600 */
[----:B------:R-:W-:Y:S01]  /*70850*/  STL [R1+0x1b24], R59 ;  /* 0x001b243b01007387 */ /* 0x000fe20000100800 */
[----:B-1----:R-:W-:-:S02]  /*70860*/  MOV R46, R59 ;  /* 0x0000003b002e7202 */ /* 0x002fc40000000f00 */
[----:B------:R-:W-:Y:S01]  /*70870*/  IMAD.MOV.U32 R47, RZ, RZ, R60 ;  /* 0x000000ffff2f7224 */ /* 0x000fe200078e003c */
[----:B------:R-:W-:-:S04]  /*70880*/  IADD3 R56, P4, R56, R242, RZ ;  /* 0x000000f238387210 */ /* 0x000fc80007f9e0ff */
[----:B------:R1:W-:Y:S01]  /*70890*/  LDGSTS.E [R44+0x19600], [R46.64], P1 ;  /* 0x196000002e2c7fae */ /* 0x0003e20008921844 */
[----:B------:R-:W-:-:S03]  /*708a0*/  IMAD.X R58, R58, 0x1, R0, P4 ;  /* 0x000000013a3a7824 */ /* 0x000fc600020e0600 */
[----:B------:R1:W-:Y:S01]  /*708b0*/  STL [R1+0x1b18], R60 ;  /* 0x001b183c01007387 */ /* 0x0003e20000100800 */
[----:B------:R-:W-:Y:S03]  /*708c0*/  STL [R1+0x1fd0], R56 ;  /* 0x001fd03801007387 */ /* 0x000fe60000100800 */
[----:B------:R-:W-:Y:S01]  /*708d0*/  STL [R1+0x1fcc], R58 ;  /* 0x001fcc3a01007387 */ /* 0x000fe20000100800 */
[----:B------:R-:W3:Y:S02]  /*708e0*/  LDL.LU R62, [R1+0x1af8] ;  /* 0x001af800013e7983 */ /* 0x000ee40000300800 */
[----:B------:R-:W3:Y:S02]  /*708f0*/  LDL.LU R61, [R1+0x1b04] ;  /* 0x001b0400013d7983 */ /* 0x000ee40000300800 */
[----:B-1----:R-:W-:Y:S01]  /*70900*/  IMAD.MOV.U32 R46, RZ, RZ, R56 ;  /* 0x000000ffff2e7224 */ /* 0x002fe200078e0038 */
[----:B------:R-:W-:Y:S01]  /*70910*/  MOV R47, R58 ;  /* 0x0000003a002f7202 */ /* 0x000fe20000000f00 */
[----:B------:R-:W3:Y:S01]  /*70920*/  LDL.LU R60, [R1+0x1af0] ;  /* 0x001af000013c7983 */ /* 0x000ee20000300800 */
[----:B------:R-:W3:Y:S03]  /*70930*/  LDL.LU R59, [R1+0x1afc] ;  /* 0x001afc00013b7983 */ /* 0x000ee60000300800 */
[----:B------:R1:W-:Y:S01]  /*70940*/  LDGSTS.E [R44+0x1b000], [R46.64], P2 ;  /* 0x1b0000002e2c7fae */ /* 0x0003e20009121844 */
[----:B----4-:R-:W-:-:S05]  /*70950*/  IADD3 R54, P1, R54, R242, RZ ;  /* 0x000000f236367210 */ /* 0x010fca0007f3e0ff */
[--C-:B--2---:R-:W-:Y:S01]  /*70960*/  IMAD.X R55, R55, 0x1, R0.reuse, P1 ;  /* 0x0000000137377824 */ /* 0x104fe200008e0600 */
[----:B---3--:R-:W-:Y:S02]  /*70970*/  IADD3 R48, P3, R48, R242, RZ ;  /* 0x000000f230307210 */ /* 0x008fe40007f7e0ff */
[----:B-1----:R-:W-:Y:S01]  /*70980*/  MOV R46, R54 ;  /* 0x00000036002e7202 */ /* 0x002fe20000000f00 */
[----:B------:R-:W-:Y:S01]  /*70990*/  IMAD.MOV.U32 R47, RZ, RZ, R55 ;  /* 0x000000ffff2f7224 */ /* 0x000fe200078e0037 */
[----:B------:R-:W-:Y:S01]  /*709a0*/  STL [R1+0x1b1c], R54 ;  /* 0x001b1c3601007387 */ /* 0x000fe20000100800 */
[----:B------:R-:W-:Y:S02]  /*709b0*/  IMAD.X R49, R49, 0x1, R0, P3 ;  /* 0x0000000131317824 */ /* 0x000fe400018e0600 */
[----:B------:R-:W-:Y:S01]  /*709c0*/  STL [R1+0x1b10], R55 ;  /* 0x001b103701007387 */ /* 0x000fe20000100800 */
[----:B------:R-:W-:Y:S04]  /*709d0*/  STL [R1+0x1b14], R48 ;  /* 0x001b143001007387 */ /* 0x000fe80000100800 */
[----:B------:R1:W-:Y:S01]  /*709e0*/  LDGSTS.E [R44+0x1b200], [R46.64], P2 ;  /* 0x1b2000002e2c7fae */ /* 0x0003e20009121844 */
[----:B------:R2:W-:Y:S01]  /*709f0*/  STL [R1+0x1b08], R49 ;  /* 0x001b083101007387 */ /* 0x0005e20000100800 */
[----:B-1----:R-:W-:Y:S01]  /*70a00*/  MOV R47, R49 ;  /* 0x00000031002f7202 */ /* 0x002fe20000000f00 */
[----:B------:R-:W-:Y:S01]  /*70a10*/  IMAD.MOV.U32 R46, RZ, RZ, R48 ;  /* 0x000000ffff2e7224 */ /* 0x000fe200078e0030 */
[----:B--2---:R-:W2:Y:S01]  /*70a20*/  LDL.LU R49, [R1+0x1ae8] ;  /* 0x001ae80001317983 */ /* 0x004ea20000300800 */
[----:B------:R-:W3:Y:S02]  /*70a30*/  LDL.LU R48, [R1+0x1af4] ;  /* 0x001af40001307983 */ /* 0x000ee40000300800 */
[----:B------:R-:W4:Y:S01]  /*70a40*/  LDL.LU R58, [R1+0x1fbc] ;  /* 0x001fbc00013a7983 */ /* 0x000f220000300800 */
[----:B------:R-:W-:Y:S01]  /*70a50*/  ISETP.GT.AND P1, PT, R3, 0x3a, PT ;  /* 0x0000003a0300780c */ /* 0x000fe20003f24270 */
[----:B------:R-:W2:Y:S01]  /*70a60*/  LDL.LU R55, [R1+0x1fc0] ;  /* 0x001fc00001377983 */ /* 0x000ea20000300800 */
[----:B------:R-:W2:Y:S02]  /*70a70*/  LDL.LU R56, [R1+0x1ae0] ;  /* 0x001ae00001387983 */ /* 0x000ea40000300800 */
[----:B------:R-:W2:Y:S01]  /*70a80*/  LDL.LU R54, [R1+0x1aec] ;  /* 0x001aec0001367983 */ /* 0x000ea20000300800 */
[----:B------:R-:W-:Y:S01]  /*70a90*/  SEL R45, RZ, 0x4, !P1 ;  /* 0x00000004ff2d7807 */ /* 0x000fe20004800000 */
[----:B------:R1:W-:Y:S03]  /*70aa0*/  LDGSTS.E [R44+0x1b400], [R46.64], P2 ;  /* 0x1b4000002e2c7fae */ /* 0x0003e60009121844 */
[----:B------:R-:W-:-:S04]  /*70ab0*/  SEL R45, R45, RZ, !P0 ;  /* 0x000000ff2d2d7207 */ /* 0x000fc80004000000 */
[----:B------:R-:W-:Y:S02]  /*70ac0*/  ISETP.NE.U32.AND P1, PT, R45, RZ, PT ;  /* 0x000000ff2d00720c */ /* 0x000fe40003f25070 */
[----:B------:R-:W-:-:S05]  /*70ad0*/  IADD3 R53, P3, R53, R242, RZ ;  /* 0x000000f235357210 */ /* 0x000fca0007f7e0ff */
[--C-:B------:R-:W-:Y:S01]  /*70ae0*/  IMAD.X R57, R57, 0x1, R0.reuse, P3 ;  /* 0x0000000139397824 */ /* 0x100fe200018e0600 */
[----:B-1----:R-:W-:Y:S02]  /*70af0*/  MOV R46, R53 ;  /* 0x00000035002e7202 */ /* 0x002fe40000000f00 */
        /* <DEDUP_REMOVED lines=8> */
[----:B-1----:R-:W4:Y:S01]  /*70b80*/  LDL.LU R57, [R1+0x1ad8] ;  /* 0x001ad80001397983 */ /* 0x002f220000300800 */
[----:B------:R-:W4:Y:S02]  /*70b90*/  LDL.LU R53, [R1+0x1ae4] ;  /* 0x001ae40001357983 */ /* 0x000f240000300800 */
[----:B------:R-:W-:Y:S01]  /*70ba0*/  IMAD.MOV.U32 R46, RZ, RZ, R51 ;  /* 0x000000ffff2e7224 */ /* 0x000fe200078e0033 */
[----:B------:R-:W-:-:S02]  /*70bb0*/  MOV R47, R52 ;  /* 0x00000034002f7202 */ /* 0x000fc40000000f00 */
[----:B------:R-:W4:Y:S01]  /*70bc0*/  LDL.LU R52, [R1+0x1ad4] ;  /* 0x001ad40001347983 */ /* 0x000f220000300800 */
[----:B------:R-:W4:Y:S01]  /*70bd0*/  LDL.LU R51, [R1+0x1adc] ;  /* 0x001adc0001337983 */ /* 0x000f220000300800 */
[-C--:B------:R-:W-:Y:S02]  /*70be0*/  IADD3 R61, P2, R61, R242.reuse, RZ ;  /* 0x000000f23d3d7210 */ /* 0x080fe40007f5e0ff */
[----:B------:R1:W-:Y:S01]  /*70bf0*/  LDGSTS.E [R44+0x1d000], [R46.64], P1 ;  /* 0x1d0000002e2c7fae */ /* 0x0003e20008921844 */
[----:B------:R-:W-:Y:S02]  /*70c00*/  IADD3 R59, P3, R59, R242, RZ ;  /* 0x000000f23b3b7210 */ /* 0x000fe40007f7e0ff */
[----:B------:R-:W-:-:S03]  /*70c10*/  IMAD.X R62, R62, 0x1, R0, P2 ;  /* 0x000000013e3e7824 */ /* 0x000fc600010e0600 */
[----:B------:R-:W-:Y:S01]  /*70c20*/  IMAD.X R60, R60, 0x1, R0, P3 ;  /* 0x000000013c3c7824 */ /* 0x000fe200018e0600 */
[----:B-1----:R-:W-:Y:S01]  /*70c30*/  MOV R46, R61 ;  /* 0x0000003d002e7202 */ /* 0x002fe20000000f00 */
[----:B------:R-:W-:Y:S01]  /*70c40*/  IMAD.MOV.U32 R47, RZ, RZ, R62 ;  /* 0x000000ffff2f7224 */ /* 0x000fe200078e003e */
[----:B------:R-:W-:Y:S01]  /*70c50*/  STL [R1+0x1b04], R61 ;  /* 0x001b043d01007387 */ /* 0x000fe20000100800 */
[----:B------:R-:W-:Y:S03]  /*70c60*/  STL [R1+0x1af8], R62 ;  /* 0x001af83e01007387 */ /* 0x000fe60000100800 */
[----:B------:R1:W-:Y:S01]  /*70c70*/  LDGSTS.E [R44+0x1d200], [R46.64], P1 ;  /* 0x1d2000002e2c7fae */ /* 0x0003e20008921844 */
[----:B------:R-:W-:Y:S02]  /*70c80*/  STL [R1+0x1afc], R59 ;  /* 0x001afc3b01007387 */ /* 0x000fe40000100800 */
[----:B------:R-:W-:Y:S02]  /*70c90*/  STL [R1+0x1af0], R60 ;  /* 0x001af03c01007387 */ /* 0x000fe40000100800 */
[----:B-1----:R-:W-:Y:S01]  /*70ca0*/  IMAD.MOV.U32 R46, RZ, RZ, R59 ;  /* 0x000000ffff2e7224 */ /* 0x002fe200078e003b */
[----:B------:R-:W-:-:S05]  /*70cb0*/  MOV R47, R60 ;  /* 0x0000003c002f7202 */ /* 0x000fca0000000f00 */
[----:B------:R1:W-:Y:S01]  /*70cc0*/  LDGSTS.E [R44+0x1d400], [R46.64], P1 ;  /* 0x1d4000002e2c7fae */ /* 0x0003e20008921844 */
[----:B---3--:R-:W-:-:S05]  /*70cd0*/  IADD3 R48, P3, R48, R242, RZ ;  /* 0x000000f230307210 */ /* 0x008fca0007f7e0ff */
[----:B--2---:R-:W-:Y:S01]  /*70ce0*/  IMAD.X R49, R49, 0x1, R0, P3 ;  /* 0x0000000131317824 */ /* 0x004fe200018e0600 */
[----:B------:R-:W-:Y:S01]  /*70cf0*/  STL [R1+0x1af4], R48 ;  /* 0x001af43001007387 */ /* 0x000fe20000100800 */
[----:B-1----:R-:W-:-:S03]  /*70d00*/  IMAD.MOV.U32 R46, RZ, RZ, R48 ;  /* 0x000000ffff2e7224 */ /* 0x002fc600078e0030 */
[----:B------:R1:W-:Y:S01]  /*70d10*/  STL [R1+0x1ae8], R49 ;  /* 0x001ae83101007387 */ /* 0x0003e20000100800 */
[----:B------:R-:W-:Y:S02]  /*70d20*/  MOV R47, R49 ;  /* 0x00000031002f7202 */ /* 0x000fe40000000f00 */
[----:B------:R-:W-:Y:S01]  /*70d30*/  ISETP.GT.AND P2, PT, R3, 0x3e, PT ;  /* 0x0000003e0300780c */ /* 0x000fe20003f44270 */
[----:B-1----:R-:W2:Y:S01]  /*70d40*/  LDL.LU R49, [R1+0x1fb4] ;  /* 0x001fb40001317983 */ /* 0x002ea20000300800 */
[----:B------:R-:W3:Y:S02]  /*70d50*/  LDL.LU R48, [R1+0x1fb8] ;  /* 0x001fb80001307983 */ /* 0x000ee40000300800 */
[----:B------:R-:W-:Y:S01]  /*70d60*/  SEL R45, RZ, 0x4, !P2 ;  /* 0x00000004ff2d7807 */ /* 0x000fe20005000000 */
[----:B------:R1:W-:Y:S01]  /*70d70*/  LDGSTS.E [R44+0x1d600], [R46.64], P1 ;  /* 0x1d6000002e2c7fae */ /* 0x0003e20008921844 */
[----:B------:R-:W-:Y:S02]  /*70d80*/  IADD3 R55, P1, R55, R242, RZ ;  /* 0x000000f237377210 */ /* 0x000fe40007f3e0ff */
[----:B------:R-:W-:-:S02]  /*70d90*/  SEL R45, R45, RZ, !P0 ;  /* 0x000000ff2d2d7207 */ /* 0x000fc40004000000 */
[----:B------:R-:W-:Y:S02]  /*70da0*/  IADD3 R54, P3, R54, R242, RZ ;  /* 0x000000f236367210 */ /* 0x000fe40007f7e0ff */
[----:B------:R-:W-:Y:S01]  /*70db0*/  ISETP.NE.U32.AND P2, PT, R45, RZ, PT ;  /* 0x000000ff2d00720c */ /* 0x000fe20003f45070 */
[--C-:B----4-:R-:W-:Y:S02]  /*70dc0*/  IMAD.X R58, R58, 0x1, R0.reuse, P1 ;  /* 0x000000013a3a7824 */ /* 0x110fe400008e0600 */
[----:B------:R-:W-:Y:S01]  /*70dd0*/  IMAD.X R56, R56, 0x1, R0, P3 ;  /* 0x0000000138387824 */ /* 0x000fe200018e0600 */
[----:B------:R4:W-:Y:S02]  /*70de0*/  STL [R1+0x1fc0], R55 ;  /* 0x001fc03701007387 */ /* 0x0009e40000100800 */
[----:B------:R-:W-:Y:S01]  /*70df0*/  STL [R1+0x1fbc], R58 ;  /* 0x001fbc3a01007387 */ /* 0x000fe20000100800 */
[----:B-1----:R-:W-:Y:S01]  /*70e00*/  MOV R46, R55 ;  /* 0x00000037002e7202 */ /* 0x002fe20000000f00 */
[----:B------:R-:W-:Y:S01]  /*70e10*/  IMAD.MOV.U32 R47, RZ, RZ, R58 ;  /* 0x000000ffff2f7224 */ /* 0x000fe200078e003a */
[----:B------:R-:W-:Y:S04]  /*70e20*/  STL [R1+0x1aec], R54 ;  /* 0x001aec3601007387 */ /* 0x000fe80000100800 */
[----:B----4-:R-:W4:Y:S01]  /*70e30*/  LDL.LU R55, [R1+0x1ad0] ;  /* 0x001ad00001377983 */ /* 0x010f220000300800 */
[----:B------:R1:W-:Y:S02]  /*70e40*/  STL [R1+0x1ae0], R56 ;  /* 0x001ae03801007387 */ /* 0x0003e40000100800 */
[----:B------:R-:W4:Y:S01]  /*70e50*/  LDL.LU R45, [R1+0x1acc] ;  /* 0x001acc00012d7983 */ /* 0x000f220000300800 */
[----:B------:R1:W-:Y:S02]  /*70e60*/  LDGSTS.E [R44+0x1f000], [R46.64], P2 ;  /* 0x1f0000002e2c7fae */ /* 0x0003e40009121844 */
[----:B-1----:R-:W-:Y:S01]  /*70e70*/  MOV R47, R56 ;  /* 0x00000038002f7202 */ /* 0x002fe20000000f00 */
[----:B------:R-:W-:Y:S01]  /*70e80*/  IMAD.MOV.U32 R46, RZ, RZ, R54 ;  /* 0x000000ffff2e7224 */ /* 0x000fe200078e0036 */
[----:B------:R-:W4:Y:S01]  /*70e90*/  LDL.LU R56, [R1+0x1ac8] ;  /* 0x001ac80001387983 */ /* 0x000f220000300800 */
[-C--:B------:R-:W-:Y:S01]  /*70ea0*/  IADD3 R53, P1, R53, R242.reuse, RZ ;  /* 0x000000f235357210 */ /* 0x080fe20007f3e0ff */
[----:B------:R-:W4:Y:S02]  /*70eb0*/  LDL.LU R54, [R1+0x1ac0] ;  /* 0x001ac00001367983 */ /* 0x000f240000300800 */
[----:B------:R1:W-:Y:S01]  /*70ec0*/  LDGSTS.E [R44+0x1f200], [R46.64], P2 ;  /* 0x1f2000002e2c7fae */ /* 0x0003e20009121844 */
[----:B------:R-:W-:Y:S01]  /*70ed0*/  IADD3 R51, P3, R51, R242, RZ ;  /* 0x000000f233337210 */ /* 0x000fe20007f7e0ff */
[----:B------:R-:W-:-:S02]  /*70ee0*/  IMAD.X R57, R57, 0x1, R0, P1 ;  /* 0x0000000139397824 */ /* 0x000fc400008e0600 */
[----:B------:R1:W-:Y:S02]  /*70ef0*/  STL [R1+0x1ae4], R53 ;  /* 0x001ae43501007387 */ /* 0x0003e40000100800 */
[----:B------:R-:W-:Y:S01]  /*70f00*/  IMAD.X R52, R52, 0x1, R0, P3 ;  /* 0x0000000134347824 */ /* 0x000fe200018e0600 */
[----:B-1----:R-:W-:Y:S01]  /*70f10*/  MOV R46, R53 ;  /* 0x00000035002e7202 */ /* 0x002fe20000000f00 */
[----:B------:R-:W-:Y:S01]  /*70f20*/  IMAD.MOV.U32 R47, RZ, RZ, R57 ;  /* 0x000000ffff2f7224 */ /* 0x000fe200078e0039 */
[----:B------:R-:W-:Y:S01]  /*70f30*/  STL [R1+0x1ad8], R57 ;  /* 0x001ad83901007387 */ /* 0x000fe20000100800 */
[----:B------:R-:W-:Y:S02]  /*70f40*/  STL [R1+0x1adc], R51 ;  /* 0x001adc3301007387 */ /* 0x000fe40000100800 */
[----:B------:R1:W-:Y:S02]  /*70f50*/  STL [R1+0x1ad4], R52 ;  /* 0x001ad43401007387 */ /* 0x0003e40000100800 */
[----:B------:R-:W4:Y:S01]  /*70f60*/  LDL.LU R59, [R1+0x1ab8] ;  /* 0x001ab800013b7983 */ /* 0x000f220000300800 */
[----:B------:R1:W-:Y:S04]  /*70f70*/  LDGSTS.E [R44+0x1f400], [R46.64], P2 ;  /* 0x1f4000002e2c7fae */ /* 0x0003e80009121844 */
[----:B------:R-:W4:Y:S01]  /*70f80*/  LDL.LU R58, [R1+0x1ac4] ;  /* 0x001ac400013a7983 */ /* 0x000f220000300800 */
[----:B------:R-:W-:Y:S01]  /*70f90*/  ISETP.GT.AND P1, PT, R3, 0x3, PT ;  /* 0x000000030300780c */ /* 0x000fe20003f24270 */
[----:B------:R-:W4:Y:S02]  /*70fa0*/  LDL.LU R53, [R1+0x1fac] ;  /* 0x001fac0001357983 */ /* 0x000f240000300800 */
[----:B-1----:R-:W-:Y:S01]  /*70fb0*/  IMAD.MOV.U32 R46, RZ, RZ, R51 ;  /* 0x000000ffff2e7224 */ /* 0x002fe200078e0033 */
[----:B------:R-:W-:-:S02]  /*70fc0*/  MOV R47, R52 ;  /* 0x00000034002f7202 */ /* 0x000fc40000000f00 */
[----:B------:R-:W4:Y:S04]  /*70fd0*/  LDL.LU R52, [R1+0x1fb0] ;  /* 0x001fb00001347983 */ /* 0x000f280000300800 */
[----:B------:R1:W-:Y:S01]  /*70fe0*/  LDGSTS.E [R44+0x1f600], [R46.64], P2 ;  /* 0x1f6000002e2c7fae */ /* 0x0003e20009121844 */
[----:B------:R-:W-:Y:S02]  /*70ff0*/  LOP3.LUT R50, R50, 0x60, RZ, 0x3c, !PT ;  /* 0x0000006032327812 */ /* 0x000fe400078e3cff */
[----:B-1----:R-:W-:-:S04]  /*71000*/  SEL R44, RZ, 0x4, !P1 ;  /* 0x00000004ff2c7807 */ /* 0x002fc80004800000 */
[----:B------:R-:W-:-:S04]  /*71010*/  SEL R44, R44, RZ, !P0 ;  /* 0x000000ff2c2c7207 */ /* 0x000fc80004000000 */
[----:B------:R-:W-:Y:S01]  /*71020*/  ISETP.NE.U32.AND P1, PT, R44, RZ, PT ;  /* 0x000000ff2c00720c */ /* 0x000fe20003f25070 */
[----:B------:R-:W-:Y:S01]  /*71030*/  IMAD R44, R252, 0x20000, R50 ;  /* 0x00020000fc2c7824 */ /* 0x000fe200078e0232 */
[----:B---3--:R-:W-:-:S05]  /*71040*/  IADD3 R48, P2, R48, R242, RZ ;  /* 0x000000f230307210 */ /* 0x008fca0007f5e0ff */
[----:B--2---:R-:W-:Y:S01]  /*71050*/  IMAD.X R49, R49, 0x1, R0, P2 ;  /* 0x0000000131317824 */ /* 0x004fe200010e0600 */
[----:B------:R-:W-:Y:S04]  /*71060*/  STL [R1+0x1fb8], R48 ;  /* 0x001fb83001007387 */ /* 0x000fe80000100800 */
[----:B------:R1:W-:Y:S01]  /*71070*/  STL [R1+0x1fb4], R49 ;  /* 0x001fb43101007387 */ /* 0x0003e20000100800 */
[----:B------:R-:W2:Y:S02]  /*71080*/  LDL.LU R51, [R1+0x1ab0] ;  /* 0x001ab00001337983 */ /* 0x000ea40000300800 */
[----:B------:R-:W3:Y:S02]  /*71090*/  LDL.LU R50, [R1+0x1abc] ;  /* 0x001abc0001327983 */ /* 0x000ee40000300800 */
[----:B------:R-:W-:Y:S01]  /*710a0*/  IMAD.MOV.U32 R47, RZ, RZ, R49 ;  /* 0x000000ffff2f7224 */ /* 0x000fe200078e0031 */
[----:B------:R-:W-:-:S05]  /*710b0*/  MOV R46, R48 ;  /* 0x00000030002e7202 */ /* 0x000fca0000000f00 */
[----:B------:R4:W-:Y:S04]  /*710c0*/  LDGSTS.E [R44+0x1800], [R46.64], P1 ;  /* 0x018000002e2c7fae */ /* 0x0009e80008921844 */
[----:B-1----:R-:W2:Y:S01]  /*710d0*/  LDL.LU R49, [R1+0x1aa8] ;  /* 0x001aa80001317983 */ /* 0x002ea20000300800 */
[----:B------:R-:W2:Y:S01]  /*710e0*/  LDL.LU R48, [R1+0x1ab4] ;  /* 0x001ab40001307983 */ /* 0x000ea20000300800 */
[-C--:B----4-:R-:W-:Y:S02]  /*710f0*/  IADD3 R55, P2, R55, R242.reuse, RZ ;  /* 0x000000f237377210 */ /* 0x090fe40007f5e0ff */
[----:B------:R-:W-:-:S03]  /*71100*/  IADD3 R45, P3, R45, R242, RZ ;  /* 0x000000f22d2d7210 */ /* 0x000fc60007f7e0ff */
[----:B------:R-:W-:Y:S01]  /*71110*/  STL [R1+0x1ad0], R55 ;  /* 0x001ad03701007387 */ /* 0x000fe20000100800 */
[----:B------:R-:W-:Y:S02]  /*71120*/  IMAD.MOV.U32 R46, RZ, RZ, R55 ;  /* 0x000000ffff2e7224 */ /* 0x000fe400078e0037 */
[----:B------:R-:W-:Y:S01]  /*71130*/  IMAD.X R56, R56, 0x1, R0, P2 ;  /* 0x0000000138387824 */ /* 0x000fe200010e0600 */
[----:B------:R-:W-:-:S03]  /*71140*/  IADD3.X R54, R54, R0, RZ, P3, !PT ;  /* 0x0000000036367210 */ /* 0x000fc60001ffe4ff */
[----:B------:R-:W-:Y:S01]  /*71150*/  IMAD.MOV.U32 R47, RZ, RZ, R56 ;  /* 0x000000ffff2f7224 */ /* 0x000fe200078e0038 */
[----:B------:R1:W-:Y:S01]  /*71160*/  STL [R1+0x1ac8], R56 ;  /* 0x001ac83801007387 */ /* 0x0003e20000100800 */
[----:B------:R-:W-:Y:S02]  /*71170*/  STL [R1+0x1acc], R45 ;  /* 0x001acc2d01007387 */ /* 0x000fe40000100800 */
[----:B------:R4:W-:Y:S02]  /*71180*/  STL [R1+0x1ac0], R54 ;  /* 0x001ac03601007387 */ /* 0x0009e40000100800 */
[----:B------:R-:W2:Y:S01]  /*71190*/  LDL.LU R57, [R1+0x1aa0] ;  /* 0x001aa00001397983 */ /* 0x000ea20000300800 */
[----:B------:R4:W-:Y:S04]  /*711a0*/  LDGSTS.E [R44+0x1a00], [R46.64], P1 ;  /* 0x01a000002e2c7fae */ /* 0x0009e80008921844 */
[----:B-1----:R-:W2:Y:S01]  /*711b0*/  LDL.LU R56, [R1+0x1aac] ;  /* 0x001aac0001387983 */ /* 0x002ea20000300800 */
[----:B------:R-:W2:Y:S02]  /*711c0*/  LDL.LU R55, [R1+0x1fa4] ;  /* 0x001fa40001377983 */ /* 0x000ea40000300800 */
[----:B----4-:R-:W-:-:S02]  /*711d0*/  IMAD.MOV.U32 R47, RZ, RZ, R54 ;  /* 0x000000ffff2f7224 */ /* 0x010fc400078e0036 */
[----:B------:R-:W2:Y:S01]  /*711e0*/  LDL.LU R54, [R1+0x1fa8] ;  /* 0x001fa80001367983 */ /* 0x000ea20000300800 */
[----:B------:R-:W-:Y:S02]  /*711f0*/  ISETP.GT.AND P2, PT, R3, 0x7, PT ;  /* 0x000000070300780c */ /* 0x000fe40003f44270 */
[----:B------:R-:W-:Y:S02]  /*71200*/  IADD3 R58, P3, R58, R242, RZ ;  /* 0x000000f23a3a7210 */ /* 0x000fe40007f7e0ff */
[----:B------:R-:W-:Y:S02]  /*71210*/  MOV R46, R45 ;  /* 0x0000002d002e7202 */ /* 0x000fe40000000f00 */
[----:B------:R-:W-:Y:S01]  /*71220*/  SEL R45, RZ, 0x4, !P2 ;  /* 0x00000004ff2d7807 */ /* 0x000fe20005000000 */
[----:B------:R-:W-:Y:S02]  /*71230*/  IMAD.X R59, R59, 0x1, R0, P3 ;  /* 0x000000013b3b7824 */ /* 0x000fe400018e0600 */
[----:B------:R1:W-:Y:S01]  /*71240*/  LDGSTS.E [R44+0x1c00], [R46.64], P1 ;  /* 0x01c000002e2c7fae */ /* 0x0003e20008921844 */
[----:B------:R-:W-:-:S02]  /*71250*/  SEL R45, R45, RZ, !P0 ;  /* 0x000000ff2d2d7207 */ /* 0x000fc40004000000 */
[----:B------:R-:W-:Y:S01]  /*71260*/  IADD3 R52, P4, R52, R242, RZ ;  /* 0x000000f234347210 */ /* 0x000fe20007f9e0ff */
[----:B------:R-:W-:Y:S03]  /*71270*/  STL [R1+0x1ac4], R58 ;  /* 0x001ac43a01007387 */ /* 0x000fe60000100800 */
[----:B------:R-:W-:Y:S02]  /*71280*/  IADD3.X R53, R53, R0, RZ, P4, !PT ;  /* 0x0000000035357210 */ /* 0x000fe400027fe4ff */
[----:B------:R-:W-:Y:S01]  /*71290*/  ISETP.NE.U32.AND P2, PT, R45, RZ, PT ;  /* 0x000000ff2d00720c */ /* 0x000fe20003f45070 */
[----:B-1----:R-:W-:Y:S02]  /*712a0*/  IMAD.MOV.U32 R46, RZ, RZ, R58 ;  /* 0x000000ffff2e7224 */ /* 0x002fe400078e003a */
[----:B------:R-:W-:Y:S01]  /*712b0*/  IMAD.MOV.U32 R47, RZ, RZ, R59 ;  /* 0x000000ffff2f7224 */ /* 0x000fe200078e003b */
[----:B------:R1:W-:Y:S01]  /*712c0*/  STL [R1+0x1ab8], R59 ;  /* 0x001ab83b01007387 */ /* 0x0003e20000100800 */
[----:B------:R-:W-:Y:S02]  /*712d0*/  STL [R1+0x1fb0], R52 ;  /* 0x001fb03401007387 */ /* 0x000fe40000100800 */
[----:B------:R1:W-:Y:S01]  /*712e0*/  STL [R1+0x1fac], R53 ;  /* 0x001fac3501007387 */ /* 0x0003e20000100800 */
[----:B------:R1:W-:Y:S04]  /*712f0*/  LDGSTS.E [R44+0x1e00], [R46.64], P1 ;  /* 0x01e000002e2c7fae */ /* 0x0003e80008921844 */
[----:B-1----:R-:W2:Y:S01]  /*71300*/  LDL.LU R59, [R1+0x1a98] ;  /* 0x001a9800013b7983 */ /* 0x002ea20000300800 */
[----:B------:R-:W2:Y:S02]  /*71310*/  LDL.LU R58, [R1+0x1aa4] ;  /* 0x001aa400013a7983 */ /* 0x000ea40000300800 */
[----:B------:R-:W-:Y:S01]  /*71320*/  IMAD.MOV.U32 R47, RZ, RZ, R53 ;  /* 0x000000ffff2f7224 */ /* 0x000fe200078e0035 */
[----:B------:R-:W-:Y:S01]  /*71330*/  MOV R46, R52 ;  /* 0x00000034002e7202 */ /* 0x000fe20000000f00 */
[----:B------:R-:W2:Y:S01]  /*71340*/  LDL.LU R53, [R1+0x1a90] ;  /* 0x001a900001357983 */ /* 0x000ea20000300800 */
[----:B------:R-:W2:Y:S03]  /*71350*/  LDL.LU R52, [R1+0x1a9c] ;  /* 0x001a9c0001347983 */ /* 0x000ea60000300800 */
[----:B------:R1:W-:Y:S01]  /*71360*/  LDGSTS.E [R44+0x3800], [R46.64], P2 ;  /* 0x038000002e2c7fae */ /* 0x0003e20009121844 */
[----:B---3--:R-:W-:-:S05]  /*71370*/  IADD3 R50, P1, R50, R242, RZ ;  /* 0x000000f232327210 */ /* 0x008fca0007f3e0ff */
[----:B--2---:R-:W-:Y:S01]  /*71380*/  IMAD.X R51, R51, 0x1, R0, P1 ;  /* 0x0000000133337824 */ /* 0x004fe200008e0600 */
[----:B------:R-:W-:Y:S01]  /*71390*/  IADD3 R48, P3, R48, R242, RZ ;  /* 0x000000f230307210 */ /* 0x000fe20007f7e0ff */
[----:B------:R-:W-:Y:S01]  /*713a0*/  STL [R1+0x1abc], R50 ;  /* 0x001abc3201007387 */ /* 0x000fe20000100800 */
[----:B-1----:R-:W-:Y:S02]  /*713b0*/  IMAD.MOV.U32 R46, RZ, RZ, R50 ;  /* 0x000000ffff2e7224 */ /* 0x002fe400078e0032 */
[----:B------:R-:W-:Y:S01]  /*713c0*/  IADD3.X R49, R49, R0, RZ, P3, !PT ;  /* 0x0000000031317210 */ /* 0x000fe20001ffe4ff */
[----:B------:R-:W-:Y:S01]  /*713d0*/  IMAD.MOV.U32 R47, RZ, RZ, R51 ;  /* 0x000000ffff2f7224 */ /* 0x000fe200078e0033 */
[----:B------:R1:W-:Y:S01]  /*713e0*/  STL [R1+0x1ab0], R51 ;  /* 0x001ab03301007387 */ /* 0x0003e20000100800 */
[----:B------:R-:W-:Y:S02]  /*713f0*/  STL [R1+0x1ab4], R48 ;  /* 0x001ab43001007387 */ /* 0x000fe40000100800 */
[----:B------:R2:W-:Y:S01]  /*71400*/  STL [R1+0x1aa8], R49 ;  /* 0x001aa83101007387 */ /* 0x0005e20000100800 */
[----:B------:R3:W-:Y:S04]  /*71410*/  LDGSTS.E [R44+0x3a00], [R46.64], P2 ;  /* 0x03a000002e2c7fae */ /* 0x0007e80009121844 */
[----:B-1----:R-:W4:Y:S01]  /*71420*/  LDL.LU R51, [R1+0x1a88] ;  /* 0x001a880001337983 */ /* 0x002f220000300800 */
[----:B------:R-:W4:Y:S02]  /*71430*/  LDL.LU R50, [R1+0x1a94] ;  /* 0x001a940001327983 */ /* 0x000f240000300800 */
[----:B---3--:R-:W-:Y:S01]  /*71440*/  IMAD.MOV.U32 R47, RZ, RZ, R49 ;  /* 0x000000ffff2f7224 */ /* 0x008fe200078e0031 */
[----:B------:R-:W-:Y:S01]  /*71450*/  MOV R46, R48 ;  /* 0x00000030002e7202 */ /* 0x000fe20000000f00 */
[----:B--2---:R-:W2:Y:S01]  /*71460*/  LDL.LU R49, [R1+0x1f9c] ;  /* 0x001f9c0001317983 */ /* 0x004ea20000300800 */
[----:B------:R-:W3:Y:S01]  /*71470*/  LDL.LU R48, [R1+0x1fa0] ;  /* 0x001fa00001307983 */ /* 0x000ee20000300800 */
[----:B------:R-:W-:-:S02]  /*71480*/  ISETP.GT.AND P1, PT, R3, 0xb, PT ;  /* 0x0000000b0300780c */ /* 0x000fc40003f24270 */
[----:B------:R1:W-:Y:S01]  /*71490*/  LDGSTS.E [R44+0x3c00], [R46.64], P2 ;  /* 0x03c000002e2c7fae */ /* 0x0003e20009121844 */
[----:B------:R-:W-:-:S05]  /*714a0*/  IADD3 R56, P3, R56, R242, RZ ;  /* 0x000000f238387210 */ /* 0x000fca0007f7e0ff */
[----:B------:R-:W-:Y:S01]  /*714b0*/  IMAD.X R57, R57, 0x1, R0, P3 ;  /* 0x0000000139397824 */ /* 0x000fe200018e0600 */
[----:B------:R-:W-:Y:S01]  /*714c0*/  IADD3 R54, P4, R54, R242, RZ ;  /* 0x000000f236367210 */ /* 0x000fe20007f9e0ff */
[----:B------:R-:W-:Y:S01]  /*714d0*/  STL [R1+0x1aac], R56 ;  /* 0x001aac3801007387 */ /* 0x000fe20000100800 */
[----:B-1----:R-:W-:Y:S02]  /*714e0*/  IMAD.MOV.U32 R46, RZ, RZ, R56 ;  /* 0x000000ffff2e7224 */ /* 0x002fe400078e0038 */
[----:B------:R-:W-:Y:S01]  /*714f0*/  IADD3.X R55, R55, R0, RZ, P4, !PT ;  /* 0x0000000037377210 */ /* 0x000fe200027fe4ff */
[----:B------:R-:W-:Y:S01]  /*71500*/  IMAD.MOV.U32 R47, RZ, RZ, R57 ;  /* 0x000000ffff2f7224 */ /* 0x000fe200078e0039 */
[----:B------:R1:W-:Y:S01]  /*71510*/  STL [R1+0x1aa0], R57 ;  /* 0x001aa03901007387 */ /* 0x0003e20000100800 */
[----:B------:R-:W-:Y:S01]  /*71520*/  SEL R45, RZ, 0x4, !P1 ;  /* 0x00000004ff2d7807 */ /* 0x000fe20004800000 */
[----:B------:R-:W-:Y:S02]  /*71530*/  STL [R1+0x1fa8], R54 ;  /* 0x001fa83601007387 */ /* 0x000fe40000100800 */
[----:B------:R1:W-:Y:S01]  /*71540*/  STL [R1+0x1fa4], R55 ;  /* 0x001fa43701007387 */ /* 0x0003e20000100800 */
[----:B------:R1:W-:Y:S01]  /*71550*/  LDGSTS.E [R44+0x3e00], [R46.64], P2 ;  /* 0x03e000002e2c7fae */ /* 0x0003e20009121844 */
[----:B------:R-:W-:-:S03]  /*71560*/  SEL R45, R45, RZ, !P0 ;  /* 0x000000ff2d2d7207 */ /* 0x000fc60004000000 */
[----:B-1----:R-:W2:Y:S01]  /*71570*/  LDL.LU R57, [R1+0x1a80] ;  /* 0x001a800001397983 */ /* 0x002ea20000300800 */
[----:B------:R-:W2:Y:S01]  /*71580*/  LDL.LU R56, [R1+0x1a8c] ;  /* 0x001a8c0001387983 */ /* 0x000ea20000300800 */
[----:B------:R-:W-:Y:S01]  /*71590*/  ISETP.NE.U32.AND P1, PT, R45, RZ, PT ;  /* 0x000000ff2d00720c */ /* 0x000fe20003f25070 */
[----:B------:R-:W-:Y:S01]  /*715a0*/  IMAD.MOV.U32 R47, RZ, RZ, R55 ;  /* 0x000000ffff2f7224 */ /* 0x000fe200078e0037 */
[----:B------:R-:W-:Y:S01]  /*715b0*/  MOV R46, R54 ;  /* 0x00000036002e7202 */ /* 0x000fe20000000f00 */
[----:B------:R-:W2:Y:S01]  /*715c0*/  LDL.LU R55, [R1+0x1a78] ;  /* 0x001a780001377983 */ /* 0x000ea20000300800 */
[----:B------:R-:W2:Y:S09]  /*715d0*/  LDL.LU R54, [R1+0x1a84] ;  /* 0x001a840001367983 */ /* 0x000eb20000300800 */
        /* <DEDUP_REMOVED lines=19> */
[----:B----4-:R-:W-:-:S05]  /*71710*/  IADD3 R50, P3, R50, R242, RZ ;  /* 0x000000f232327210 */ /* 0x010fca0007f7e0ff */
[----:B------:R-:W-:Y:S01]  /*71720*/  IMAD.X R51, R51, 0x1, R0, P3 ;  /* 0x0000000133337824 */ /* 0x000fe200018e0600 */
[----:B---3--:R-:W-:Y:S01]  /*71730*/  IADD3 R48, P4, R48, R242, RZ ;  /* 0x000000f230307210 */ /* 0x008fe20007f9e0ff */
[----:B------:R-:W-:Y:S01]  /*71740*/  STL [R1+0x1a94], R50 ;  /* 0x001a943201007387 */ /* 0x000fe20000100800 */
[----:B-1----:R-:W-:Y:S02]  /*71750*/  IMAD.MOV.U32 R46, RZ, RZ, R50 ;  /* 0x000000ffff2e7224 */ /* 0x002fe400078e0032 */
[----:B--2---:R-:W-:Y:S01]  /*71760*/  IADD3.X R49, R49, R0, RZ, P4, !PT ;  /* 0x0000000031317210 */ /* 0x004fe200027fe4ff */
        /* <DEDUP_REMOVED lines=18> */
[----:B------:R-:W-:Y:S01]  /*71890*/  IADD3.X R55, R55, R0, RZ, P3, !PT ;  /* 0x0000000037377210 */ /* 0x000fe20001ffe4ff */
[----:B------:R-:W-:Y:S03]  /*718a0*/  STL [R1+0x1a8c], R56 ;  /* 0x001a8c3801007387 */ /* 0x000fe60000100800 */
[----:B------:R1:W-:Y:S02]  /*718b0*/  STL [R1+0x1a80], R57 ;  /* 0x001a803901007387 */ /* 0x0003e40000100800 */
[----:B------:R-:W-:Y:S01]  /*718c0*/  STL [R1+0x1a84], R54 ;  /* 0x001a843601007387 */ /* 0x000fe20000100800 */
[----:B------:R1:W-:Y:S04]  /*718d0*/  LDGSTS.E [R44+0x7800], [R46.64], P2 ;  /* 0x078000002e2c7fae */ /* 0x0003e80009121844 */
[----:B------:R1:W-:Y:S02]  /*718e0*/  STL [R1+0x1a78], R55 ;  /* 0x001a783701007387 */ /* 0x0003e40000100800 */
[----:B-1----:R-:W-:-:S02]  /*718f0*/  IMAD.MOV.U32 R46, RZ, RZ, R56 ;  /* 0x000000ffff2e7224 */ /* 0x002fc400078e0038 */
[----:B------:R-:W-:Y:S02]  /*71900*/  IMAD.MOV.U32 R47, RZ, RZ, R57 ;  /* 0x000000ffff2f7224 */ /* 0x000fe400078e0039 */
[----:B------:R-:W2:Y:S04]  /*71910*/  LDL.LU R57, [R1+0x1a58] ;  /* 0x001a580001397983 */ /* 0x000ea80000300800 */
[----:B------:R1:W-:Y:S01]  /*71920*/  LDGSTS.E [R44+0x7a00], [R46.64], P2 ;  /* 0x07a000002e2c7fae */ /* 0x0003e20009121844 */
[----:B------:R-:W2:Y:S01]  /*71930*/  LDL.LU R56, [R1+0x1a64] ;  /* 0x001a640001387983 */ /* 0x000ea20000300800 */
[----:B------:R-:W-:Y:S01]  /*71940*/  ISETP.GT.AND P1, PT, R3, 0x13, PT ;  /* 0x000000130300780c */ /* 0x000fe20003f24270 */
[----:B-1----:R-:W-:Y:S01]  /*71950*/  IMAD.MOV.U32 R47, RZ, RZ, R55 ;  /* 0x000000ffff2f7224 */ /* 0x002fe200078e0037 */
[----:B------:R-:W-:Y:S01]  /*71960*/  MOV R46, R54 ;  /* 0x00000036002e7202 */ /* 0x000fe20000000f00 */
[----:B------:R-:W2:Y:S01]  /*71970*/  LDL.LU R55, [R1+0x1f88] ;  /* 0x001f880001377983 */ /* 0x000ea20000300800 */
[----:B------:R-:W2:Y:S01]  /*71980*/  LDL.LU R54, [R1+0x1f94] ;  /* 0x001f940001367983 */ /* 0x000ea20000300800 */
[----:B------:R-:W-:-:S02]  /*71990*/  IADD3 R58, P3, R58, R242, RZ ;  /* 0x000000f23a3a7210 */ /* 0x000fc40007f7e0ff */
[----:B------:R-:W-:Y:S02]  /*719a0*/  SEL R45, RZ, 0x4, !P1 ;  /* 0x00000004ff2d7807 */ /* 0x000fe40004800000 */
[----:B------:R-:W-:Y:S01]  /*719b0*/  IADD3 R52, P4, R52, R242, RZ ;  /* 0x000000f234347210 */ /* 0x000fe20007f9e0ff */
[----:B------:R1:W-:Y:S01]  /*719c0*/  LDGSTS.E [R44+0x7c00], [R46.64], P2 ;  /* 0x07c000002e2c7fae */ /* 0x0003e20009121844 */
[----:B------:R-:W-:Y:S01]  /*719d0*/  IMAD.X R59, R59, 0x1, R0, P3 ;  /* 0x000000013b3b7824 */ /* 0x000fe200018e0600 */
[----:B------:R-:W-:Y:S02]  /*719e0*/  SEL R45, R45, RZ, !P0 ;  /* 0x000000ff2d2d7207 */ /* 0x000fe40004000000 */
[----:B------:R-:W-:Y:S01]  /*719f0*/  IADD3.X R53, R53, R0, RZ, P4, !PT ;  /* 0x0000000035357210 */ /* 0x000fe200027fe4ff */
[----:B------:R-:W-:Y:S01]  /*71a00*/  STL [R1+0x1a7c], R58 ;  /* 0x001a7c3a01007387 */ /* 0x000fe20000100800 */
[----:B------:R1:W-:Y:S01]  /*71a10*/  STL [R1+0x1a70], R59 ;  /* 0x001a703b01007387 */ /* 0x0003e20000100800 */
[----:B------:R-:W-:Y:S01]  /*71a20*/  ISETP.NE.U32.AND P1, PT, R45, RZ, PT ;  /* 0x000000ff2d00720c */ /* 0x000fe20003f25070 */
[----:B------:R-:W-:Y:S01]  /*71a30*/  STL [R1+0x1f98], R52 ;  /* 0x001f983401007387 */ /* 0x000fe20000100800 */
[----:B------:R1:W-:Y:S02]  /*71a40*/  STL [R1+0x1f90], R53 ;  /* 0x001f903501007387 */ /* 0x0003e40000100800 */
[----:B-1----:R-:W-:-:S02]  /*71a50*/  IMAD.MOV.U32 R46, RZ, RZ, R58 ;  /* 0x000000ffff2e7224 */ /* 0x002fc400078e003a */
[----:B------:R-:W-:Y:S02]  /*71a60*/  IMAD.MOV.U32 R47, RZ, RZ, R59 ;  /* 0x000000ffff2f7224 */ /* 0x000fe400078e003b */
[----:B------:R-:W2:Y:S04]  /*71a70*/  LDL.LU R59, [R1+0x1a50] ;  /* 0x001a5000013b7983 */ /* 0x000ea80000300800 */
[----:B------:R1:W-:Y:S01]  /*71a80*/  LDGSTS.E [R44+0x7e00], [R46.64], P2 ;  /* 0x07e000002e2c7fae */ /* 0x0003e20009121844 */
[----:B------:R-:W2:Y:S02]  /*71a90*/  LDL.LU R58, [R1+0x1a5c] ;  /* 0x001a5c00013a7983 */ /* 0x000ea40000300800 */
[----:B-1----:R-:W-:Y:S01]  /*71aa0*/  IMAD.MOV.U32 R47, RZ, RZ, R53 ;  /* 0x000000ffff2f7224 */ /* 0x002fe200078e0035 */
        /* <DEDUP_REMOVED lines=22> */
[----:B------:R1:W-:Y:S02]  /*71c10*/  LDGSTS.E [R44+0x9c00], [R46.64], P1 ;  /* 0x09c000002e2c7fae */ /* 0x0003e40008921844 */
[----:B------:R-:W-:Y:S02]  /*71c20*/  SEL R45, RZ, 0x4, !P2 ;  /* 0x00000004ff2d7807 */ /* 0x000fe40005000000 */
        /* <DEDUP_REMOVED lines=8> */
[----:B------:R-:W-:Y:S03]  /*71cb0*/  STL [R1+0x1f94], R54 ;  /* 0x001f943601007387 */ /* 0x000fe60000100800 */
[----:B------:R1:W-:Y:S04]  /*71cc0*/  LDGSTS.E [R44+0x9e00], [R46.64], P1 ;  /* 0x09e000002e2c7fae */ /* 0x0003e80008921844 */
[----:B------:R1:W-:Y:S01]  /*71cd0*/  STL [R1+0x1f88], R55 ;  /* 0x001f883701007387 */ /* 0x0003e20000100800 */
[----:B------:R-:W-:-:S03]  /*71ce0*/  SEL R45, R45, RZ, !P0 ;  /* 0x000000ff2d2d7207 */ /* 0x000fc60004000000 */
[----:B-1----:R-:W2:Y:S01]  /*71cf0*/  LDL.LU R57, [R1+0x1a38] ;  /* 0x001a380001397983 */ /* 0x002ea20000300800 */
[----:B------:R-:W2:Y:S02]  /*71d00*/  LDL.LU R56, [R1+0x1a44] ;  /* 0x001a440001387983 */ /* 0x000ea40000300800 */
[----:B------:R-:W-:Y:S01]  /*71d10*/  IMAD.MOV.U32 R47, RZ, RZ, R55 ;  /* 0x000000ffff2f7224 */ /* 0x000fe200078e0037 */
[----:B------:R-:W-:Y:S01]  /*71d20*/  MOV R46, R54 ;  /* 0x00000036002e7202 */ /* 0x000fe20000000f00 */
[----:B------:R-:W2:Y:S01]  /*71d30*/  LDL.LU R55, [R1+0x1a30] ;  /* 0x001a300001377983 */ /* 0x000ea20000300800 */
[----:B------:R-:W2:Y:S01]  /*71d40*/  LDL.LU R54, [R1+0x1a3c] ;  /* 0x001a3c0001367983 */ /* 0x000ea20000300800 */
[----:B------:R-:W-:Y:S02]  /*71d50*/  ISETP.NE.U32.AND P2, PT, R45, RZ, PT ;  /* 0x000000ff2d00720c */ /* 0x000fe40003f45070 */
[----:B------:R-:W-:-:S05]  /*71d60*/  IADD3 R58, P1, R58, R242, RZ ;  /* 0x000000f23a3a7210 */ /* 0x000fca0007f3e0ff */
[----:B------:R-:W-:Y:S01]  /*71d70*/  IMAD.X R59, R59, 0x1, R0, P1 ;  /* 0x000000013b3b7824 */ /* 0x000fe200008e0600 */
[----:B------:R-:W-:Y:S01]  /*71d80*/  STL [R1+0x1a5c], R58 ;  /* 0x001a5c3a01007387 */ /* 0x000fe20000100800 */
[----:B------:R-:W-:-:S04]  /*71d90*/  IADD3 R52, P3, R52, R242, RZ ;  /* 0x000000f234347210 */ /* 0x000fc80007f7e0ff */
[----:B------:R1:W-:Y:S01]  /*71da0*/  LDGSTS.E [R44+0xb800], [R46.64], P2 ;  /* 0x0b8000002e2c7fae */ /* 0x0003e20009121844 */
[----:B------:R-:W-:-:S03]  /*71db0*/  IADD3.X R53, R53, R0, RZ, P3, !PT ;  /* 0x0000000035357210 */ /* 0x000fc60001ffe4ff */
[----:B------:R1:W-:Y:S01]  /*71dc0*/  STL [R1+0x1a50], R59 ;  /* 0x001a503b01007387 */ /* 0x0003e20000100800 */
[----:B------:R-:W-:Y:S03]  /*71dd0*/  STL [R1+0x1a54], R52 ;  /* 0x001a543401007387 */ /* 0x000fe60000100800 */
[----:B------:R1:W-:Y:S02]  /*71de0*/  STL [R1+0x1a48], R53 ;  /* 0x001a483501007387 */ /* 0x0003e40000100800 */
[----:B-1----:R-:W-:Y:S02]  /*71df0*/  IMAD.MOV.U32 R46, RZ, RZ, R58 ;  /* 0x000000ffff2e7224 */ /* 0x002fe400078e003a */
        /* <DEDUP_REMOVED lines=33> */
[----:B------:R-:W-:Y:S02]  /*72010*/  IMAD.X R57, R57, 0x1, R0, P2 ;  /* 0x0000000139397824 */ /* 0x000fe400010e0600 */
[----:B------:R-:W-:Y:S01]  /*72020*/  STL [R1+0x1a44], R56 ;  /* 0x001a443801007387 */ /* 0x000fe20000100800 */
[----:B------:R-:W-:-:S03]  /*72030*/  IADD3.X R55, R55, R0, RZ, P3, !PT ;  /* 0x0000000037377210 */ /* 0x000fc60001ffe4ff */
[----:B------:R1:W-:Y:S01]  /*72040*/  STL [R1+0x1a38], R57 ;  /* 0x001a383901007387 */ /* 0x0003e20000100800 */
[----:B------:R-:W-:Y:S02]  /*72050*/  STL [R1+0x1a3c], R54 ;  /* 0x001a3c3601007387 */ /* 0x000fe40000100800 */
[----:B-1----:R-:W-:Y:S02]  /*72060*/  IMAD.MOV.U32 R46, RZ, RZ, R56 ;  /* 0x000000ffff2e7224 */ /* 0x002fe400078e0038 */
[----:B------:R-:W-:Y:S01]  /*72070*/  IMAD.MOV.U32 R47, RZ, RZ, R57 ;  /* 0x000000ffff2f7224 */ /* 0x000fe200078e0039 */
[----:B------:R1:W-:Y:S04]  /*72080*/  STL [R1+0x1a30], R55 ;  /* 0x001a303701007387 */ /* 0x0003e80000100800 */
[----:B------:R1:W-:Y:S04]  /*72090*/  LDGSTS.E [R44+0xda00], [R46.64], P1 ;  /* 0x0da000002e2c7fae */ /* 0x0003e80008921844 */
[----:B------:R-:W2:Y:S01]  /*720a0*/  LDL.LU R57, [R1+0x1a10] ;  /* 0x001a100001397983 */ /* 0x000ea20000300800 */
[----:B------:R-:W2:Y:S01]  /*720b0*/  LDL.LU R56, [R1+0x1a1c] ;  /* 0x001a1c0001387983 */ /* 0x000ea20000300800 */
[----:B------:R-:W-:Y:S01]  /*720c0*/  ISETP.GT.AND P2, PT, R3, 0x1f, PT ;  /* 0x0000001f0300780c */ /* 0x000fe20003f44270 */
[----:B-1----:R-:W-:Y:S01]  /*720d0*/  IMAD.MOV.U32 R47, RZ, RZ, R55 ;  /* 0x000000ffff2f7224 */ /* 0x002fe200078e0037 */
[----:B------:R-:W-:Y:S01]  /*720e0*/  MOV R46, R54 ;  /* 0x00000036002e7202 */ /* 0x000fe20000000f00 */
[----:B------:R-:W2:Y:S01]  /*720f0*/  LDL.LU R55, [R1+0x1f70] ;  /* 0x001f700001377983 */ /* 0x000ea20000300800 */
[----:B------:R-:W2:Y:S01]  /*72100*/  LDL.LU R54, [R1+0x1f7c] ;  /* 0x001f7c0001367983 */ /* 0x000ea20000300800 */
[----:B------:R-:W-:-:S02]  /*72110*/  IADD3 R58, P3, R58, R242, RZ ;  /* 0x000000f23a3a7210 */ /* 0x000fc40007f7e0ff */
[----:B------:R-:W-:Y:S01]  /*72120*/  SEL R45, RZ, 0x4, !P2 ;  /* 0x00000004ff2d7807 */ /* 0x000fe20005000000 */
[----:B------:R1:W-:Y:S02]  /*72130*/  LDGSTS.E [R44+0xdc00], [R46.64], P1 ;  /* 0x0dc000002e2c7fae */ /* 0x0003e40008921844 */
[----:B------:R-:W-:Y:S01]  /*72140*/  IMAD.X R59, R59, 0x1, R0, P3 ;  /* 0x000000013b3b7824 */ /* 0x000fe200018e0600 */
[----:B------:R-:W-:Y:S01]  /*72150*/  SEL R45, R45, RZ, !P0 ;  /* 0x000000ff2d2d7207 */ /* 0x000fe20004000000 */
[----:B------:R-:W-:Y:S01]  /*72160*/  STL [R1+0x1a34], R58 ;  /* 0x001a343a01007387 */ /* 0x000fe20000100800 */
[----:B------:R-:W-:Y:S01]  /*72170*/  IADD3 R52, P4, R52, R242, RZ ;  /* 0x000000f234347210 */ /* 0x000fe20007f9e0ff */
[----:B-1----:R-:W-:Y:S02]  /*72180*/  IMAD.MOV.U32 R46, RZ, RZ, R58 ;  /* 0x000000ffff2e7224 */ /* 0x002fe400078e003a */
[----:B------:R-:W-:Y:S01]  /*72190*/  IMAD.MOV.U32 R47, RZ, RZ, R59 ;  /* 0x000000ffff2f7224 */ /* 0x000fe200078e003b */
[----:B------:R-:W-:-:S02]  /*721a0*/  IADD3.X R53, R53, R0, RZ, P4, !PT ;  /* 0x0000000035357210 */ /* 0x000fc400027fe4ff */
[----:B------:R-:W-:Y:S01]  /*721b0*/  ISETP.NE.U32.AND P2, PT, R45, RZ, PT ;  /* 0x000000ff2d00720c */ /* 0x000fe20003f45070 */
        /* <DEDUP_REMOVED lines=50> */
[----:B------:R-:W-:-:S11]  /*724e0*/  IADD3 R58, P2, R58, R242, RZ ;  /* 0x000000f23a3a7210 */ /* 0x000fd60007f5e0ff */
[----:B------:R1:W-:Y:S01]  /*724f0*/  LDGSTS.E [R44+0x11800], [R46.64], P1 ;  /* 0x118000002e2c7fae */ /* 0x0003e20008921844 */
[----:B------:R-:W-:Y:S01]  /*72500*/  IMAD.X R59, R59, 0x1, R0, P2 ;  /* 0x000000013b3b7824 */ /* 0x000fe200010e0600 */
[----:B------:R-:W-:Y:S02]  /*72510*/  IADD3 R52, P3, R52, R242, RZ ;  /* 0x000000f234347210 */ /* 0x000fe40007f7e0ff */
[----:B------:R-:W-:Y:S02]  /*72520*/  STL [R1+0x1a14], R58 ;  /* 0x001a143a01007387 */ /* 0x000fe40000100800 */
[----:B------:R-:W-:Y:S02]  /*72530*/  IADD3.X R53, R53, R0, RZ, P3, !PT ;  /* 0x0000000035357210 */ /* 0x000fe40001ffe4ff */
[----:B------:R1:W-:Y:S01]  /*72540*/  STL [R1+0x1a08], R59 ;  /* 0x001a083b01007387 */ /* 0x0003e20000100800 */
[----:B------:R-:W-:Y:S02]  /*72550*/  STL [R1+0x1a0c], R52 ;  /* 0x001a0c3401007387 */ /* 0x000fe40000100800 */
[----:B-1----:R-:W-:-:S02]  /*72560*/  IMAD.MOV.U32 R46, RZ, RZ, R58 ;  /* 0x000000ffff2e7224 */ /* 0x002fc400078e003a */
[----:B------:R-:W-:Y:S01]  /*72570*/  IMAD.MOV.U32 R47, RZ, RZ, R59 ;  /* 0x000000ffff2f7224 */ /* 0x000fe200078e003b */
[----:B------:R1:W-:Y:S04]  /*72580*/  STL [R1+0x1a00], R53 ;  /* 0x001a003501007387 */ /* 0x0003e80000100800 */
[----:B------:R1:W-:Y:S04]  /*72590*/  LDGSTS.E [R44+0x11a00], [R46.64], P1 ;  /* 0x11a000002e2c7fae */ /* 0x0003e80008921844 */
[----:B------:R-:W2:Y:S01]  /*725a0*/  LDL.LU R59, [R1+0x19e0] ;  /* 0x0019e000013b7983 */ /* 0x000ea20000300800 */
        /* <DEDUP_REMOVED lines=33> */
[----:B------:R1:W-:Y:S02]  /*727c0*/  STL [R1+0x19f0], R57 ;  /* 0x0019f03901007387 */ /* 0x0003e40000100800 */
[----:B-1----:R-:W-:Y:S02]  /*727d0*/  IMAD.MOV.U32 R46, RZ, RZ, R56 ;  /* 0x000000ffff2e7224 */ /* 0x002fe400078e0038 */
[----:B------:R-:W-:Y:S01]  /*727e0*/  IMAD.MOV.U32 R47, RZ, RZ, R57 ;  /* 0x000000ffff2f7224 */ /* 0x000fe200078e0039 */
[----:B------:R-:W-:Y:S04]  /*727f0*/  STL [R1+0x19f4], R54 ;  /* 0x0019f43601007387 */ /* 0x000fe80000100800 */
[----:B------:R1:W-:Y:S04]  /*72800*/  STL [R1+0x19e8], R55 ;  /* 0x0019e83701007387 */ /* 0x0003e80000100800 */
[----:B------:R1:W-:Y:S04]  /*72810*/  LDGSTS.E [R44+0x13a00], [R46.64], P2 ;  /* 0x13a000002e2c7fae */ /* 0x0003e80009121844 */
[----:B------:R-:W2:Y:S01]  /*72820*/  LDL.LU R57, [R1+0x19c8] ;  /* 0x0019c80001397983 */ /* 0x000ea20000300800 */
[----:B------:R-:W2:Y:S02]  /*72830*/  LDL.LU R56, [R1+0x19d4] ;  /* 0x0019d40001387983 */ /* 0x000ea40000300800 */
[----:B-1----:R-:W-:Y:S01]  /*72840*/  IMAD.MOV.U32 R47, RZ, RZ, R55 ;  /* 0x000000ffff2f7224 */ /* 0x002fe200078e0037 */
[----:B------:R-:W-:Y:S01]  /*72850*/  MOV R46, R54 ;  /* 0x00000036002e7202 */ /* 0x000fe20000000f00 */
[----:B------:R-:W2:Y:S01]  /*72860*/  LDL.LU R55, [R1+0x1f58] ;  /* 0x001f580001377983 */ /* 0x000ea20000300800 */
[----:B------:R-:W2:Y:S01]  /*72870*/  LDL.LU R54, [R1+0x1f64] ;  /* 0x001f640001367983 */ /* 0x000ea20000300800 */
[----:B------:R-:W-:-:S02]  /*72880*/  ISETP.GT.AND P1, PT, R3, 0x2b, PT ;  /* 0x0000002b0300780c */ /* 0x000fc40003f24270 */
[----:B------:R1:W-:Y:S02]  /*72890*/  LDGSTS.E [R44+0x13c00], [R46.64], P2 ;  /* 0x13c000002e2c7fae */ /* 0x0003e40009121844 */
        /* <DEDUP_REMOVED lines=8> */
[----:B------:R-:W-:Y:S02]  /*72920*/  IADD3.X R53, R53, R0, RZ, P4, !PT ;  /* 0x0000000035357210 */ /* 0x000fe400027fe4ff */
        /* <DEDUP_REMOVED lines=42> */
[----:B------:R1:W-:Y:S01]  /*72bd0*/  LDGSTS.E [R44+0x15e00], [R46.64], P1 ;  /* 0x15e000002e2c7fae */ /* 0x0003e20008921844 */
        /* <DEDUP_REMOVED lines=21> */
[----:B------:R-:W2:Y:S01]  /*72d30*/  LDL.LU R58, [R1+0x19a4] ;  /* 0x0019a400013a7983 */ /* 0x000ea20000300800 */
[----:B-1----:R-:W-:Y:S01]  /*72d40*/  MOV R46, R52 ;  /* 0x00000034002e7202 */ /* 0x002fe20000000f00 */
[----:B------:R-:W-:-:S02]  /*72d50*/  IMAD.MOV.U32 R47, RZ, RZ, R53 ;  /* 0x000000ffff2f7224 */ /* 0x000fc400078e0035 */
        /* <DEDUP_REMOVED lines=43> */
[----:B------:R-:W-:-:S05]  /*73010*/  IADD3 R58, P3, R58, R242, RZ ;  /* 0x000000f23a3a7210 */ /* 0x000fca0007f7e0ff */
[----:B------:R-:W-:Y:S02]  /*73020*/  IMAD.X R59, R59, 0x1, R0, P3 ;  /* 0x000000013b3b7824 */ /* 0x000fe400018e0600 */
[----:B-1----:R-:W-:Y:S02]  /*73030*/  IMAD.MOV.U32 R46, RZ, RZ, R58 ;  /* 0x000000ffff2e7224 */ /* 0x002fe400078e003a */
[----:B------:R-:W-:Y:S01]  /*73040*/  IMAD.MOV.U32 R47, RZ, RZ, R59 ;  /* 0x000000ffff2f7224 */ /* 0x000fe200078e003b */
[----:B------:R-:W-:Y:S01]  /*73050*/  IADD3 R52, P4, R52, R242, RZ ;  /* 0x000000f234347210 */ /* 0x000fe20007f9e0ff */
[----:B------:R-:W-:Y:S01]  /*73060*/  STL [R1+0x19a4], R58 ;  /* 0x0019a43a01007387 */ /* 0x000fe20000100800 */
[----:B------:R-:W-:-:S03]  /*73070*/  ISETP.GT.AND P2, PT, R3, 0x37, PT ;  /* 0x000000370300780c */ /* 0x000fc60003f44270 */
[----:B------:R1:W-:Y:S01]  /*73080*/  LDGSTS.E [R44+0x19e00], [R46.64], P1 ;  /* 0x19e000002e2c7fae */ /* 0x0003e20008921844 */
[----:B------:R-:W-:Y:S01]  /*73090*/  IADD3.X R53, R53, R0, RZ, P4, !PT ;  /* 0x0000000035357210 */ /* 0x000fe200027fe4ff */
[----:B------:R1:W-:Y:S02]  /*730a0*/  STL [R1+0x1998], R59 ;  /* 0x0019983b01007387 */ /* 0x0003e40000100800 */
[----:B------:R-:W-:Y:S01]  /*730b0*/  STL [R1+0x1f54], R52 ;  /* 0x001f543401007387 */ /* 0x000fe20000100800 */
[----:B------:R-:W-:Y:S01]  /*730c0*/  SEL R45, RZ, 0x4, !P2 ;  /* 0x00000004ff2d7807 */ /* 0x000fe20005000000 */
[----:B------:R2:W-:Y:S01]  /*730d0*/  STL [R1+0x1f48], R53 ;  /* 0x001f483501007387 */ /* 0x0005e20000100800 */
[----:B------:R-:W2:Y:S02]  /*730e0*/  LDL.LU R61, [R1+0x1978] ;  /* 0x00197800013d7983 */ /* 0x000ea40000300800 */
[----:B------:R-:W2:Y:S01]  /*730f0*/  LDL.LU R60, [R1+0x1984] ;  /* 0x00198400013c7983 */ /* 0x000ea20000300800 */
[----:B------:R-:W-:Y:S01]  /*73100*/  SEL R45, R45, RZ, !P0 ;  /* 0x000000ff2d2d7207 */ /* 0x000fe20004000000 */
[----:B-1----:R-:W2:Y:S01]  /*73110*/  LDL.LU R59, [R1+0x1970] ;  /* 0x00197000013b7983 */ /* 0x002ea20000300800 */
[----:B------:R-:W2:Y:S02]  /*73120*/  LDL.LU R58, [R1+0x197c] ;  /* 0x00197c00013a7983 */ /* 0x000ea40000300800 */
[----:B------:R-:W-:Y:S01]  /*73130*/  ISETP.NE.U32.AND P2, PT, R45, RZ, PT ;  /* 0x000000ff2d00720c */ /* 0x000fe20003f45070 */
[----:B------:R-:W-:Y:S01]  /*73140*/  IMAD.MOV.U32 R47, RZ, RZ, R53 ;  /* 0x000000ffff2f7224 */ /* 0x000fe200078e0035 */
[----:B------:R-:W-:-:S11]  /*73150*/  MOV R46, R52 ;  /* 0x00000034002e7202 */ /* 0x000fd60000000f00 */
[----:B------:R1:W-:Y:S01]  /*73160*/  LDGSTS.E [R44+0x1b800], [R46.64], P2 ;  /* 0x1b8000002e2c7fae */ /* 0x0003e20009121844 */
[----:B----4-:R-:W-:-:S05]  /*73170*/  IADD3 R50, P1, R50, R242, RZ ;  /* 0x000000f232327210 */ /* 0x010fca0007f3e0ff */
[----:B------:R-:W-:Y:S01]  /*73180*/  IMAD.X R51, R51, 0x1, R0, P1 ;  /* 0x0000000133337824 */ /* 0x000fe200008e0600 */
[----:B---3--:R-:W-:Y:S01]  /*73190*/  IADD3 R48, P3, R48, R242, RZ ;  /* 0x000000f230307210 */ /* 0x008fe20007f7e0ff */
[----:B------:R-:W-:Y:S03]  /*731a0*/  STL [R1+0x199c], R50 ;  /* 0x00199c3201007387 */ /* 0x000fe60000100800 */
[----:B--2---:R-:W-:Y:S01]  /*731b0*/  IADD3.X R49, R49, R0, RZ, P3, !PT ;  /* 0x0000000031317210 */ /* 0x004fe20001ffe4ff */
[----:B------:R2:W-:Y:S01]  /*731c0*/  STL [R1+0x1990], R51 ;  /* 0x0019903301007387 */ /* 0x0005e20000100800 */
[----:B------:R-:W-:Y:S03]  /*731d0*/  STL [R1+0x1994], R48 ;  /* 0x0019943001007387 */ /* 0x000fe60000100800 */
[----:B------:R3:W-:Y:S01]  /*731e0*/  STL [R1+0x1988], R49 ;  /* 0x0019883101007387 */ /* 0x0007e20000100800 */
[----:B------:R-:W4:Y:S02]  /*731f0*/  LDL.LU R53, [R1+0x1968] ;  /* 0x0019680001357983 */ /* 0x000f240000300800 */
[----:B------:R-:W4:Y:S02]  /*73200*/  LDL.LU R52, [R1+0x1974] ;  /* 0x0019740001347983 */ /* 0x000f240000300800 */
[----:B-1----:R-:W-:-:S02]  /*73210*/  IMAD.MOV.U32 R46, RZ, RZ, R50 ;  /* 0x000000ffff2e7224 */ /* 0x002fc400078e0032 */
[----:B------:R-:W-:Y:S02]  /*73220*/  IMAD.MOV.U32 R47, RZ, RZ, R51 ;  /* 0x000000ffff2f7224 */ /* 0x000fe400078e0033 */
[----:B--2---:R-:W2:Y:S04]  /*73230*/  LDL.LU R51, [R1+0x1f3c] ;  /* 0x001f3c0001337983 */ /* 0x004ea80000300800 */
[----:B------:R1:W-:Y:S01]  /*73240*/  LDGSTS.E [R44+0x1ba00], [R46.64], P2 ;  /* 0x1ba000002e2c7fae */ /* 0x0003e20009121844 */
[----:B------:R-:W2:Y:S02]  /*73250*/  LDL.LU R50, [R1+0x1f44] ;  /* 0x001f440001327983 */ /* 0x000ea40000300800 */
[----:B-1----:R-:W-:Y:S01]  /*73260*/  IMAD.MOV.U32 R47, RZ, RZ, R49 ;  /* 0x000000ffff2f7224 */ /* 0x002fe200078e0031 */
[----:B------:R-:W-:Y:S01]  /*73270*/  MOV R46, R48 ;  /* 0x00000030002e7202 */ /* 0x000fe20000000f00 */
[----:B---3--:R-:W3:Y:S01]  /*73280*/  LDL.LU R49, [R1+0x1960] ;  /* 0x0019600001317983 */ /* 0x008ee20000300800 */
[----:B------:R-:W3:Y:S01]  /*73290*/  LDL.LU R48, [R1+0x196c] ;  /* 0x00196c0001307983 */ /* 0x000ee20000300800 */
[----:B------:R-:W-:-:S02]  /*732a0*/  ISETP.GT.AND P1, PT, R3, 0x3b, PT ;  /* 0x0000003b0300780c */ /* 0x000fc40003f24270 */
[----:B------:R1:W-:Y:S01]  /*732b0*/  LDGSTS.E [R44+0x1bc00], [R46.64], P2 ;  /* 0x1bc000002e2c7fae */ /* 0x0003e20009121844 */
[----:B------:R-:W-:-:S05]  /*732c0*/  IADD3 R56, P3, R56, R242, RZ ;  /* 0x000000f238387210 */ /* 0x000fca0007f7e0ff */
[----:B------:R-:W-:Y:S02]  /*732d0*/  IMAD.X R57, R57, 0x1, R0, P3 ;  /* 0x0000000139397824 */ /* 0x000fe400018e0600 */
[----:B-1----:R-:W-:Y:S02]  /*732e0*/  IMAD.MOV.U32 R46, RZ, RZ, R56 ;  /* 0x000000ffff2e7224 */ /* 0x002fe400078e0038 */
[----:B------:R-:W-:Y:S01]  /*732f0*/  IMAD.MOV.U32 R47, RZ, RZ, R57 ;  /* 0x000000ffff2f7224 */ /* 0x000fe200078e0039 */
[----:B------:R-:W-:Y:S01]  /*73300*/  IADD3 R54, P4, R54, R242, RZ ;  /* 0x000000f236367210 */ /* 0x000fe20007f9e0ff */
[----:B------:R-:W-:Y:S01]  /*73310*/  STL [R1+0x198c], R56 ;  /* 0x00198c3801007387 */ /* 0x000fe20000100800 */
[----:B------:R-:W-:-:S03]  /*73320*/  SEL R45, RZ, 0x4, !P1 ;  /* 0x00000004ff2d7807 */ /* 0x000fc60004800000 */
[----:B------:R1:W-:Y:S01]  /*73330*/  LDGSTS.E [R44+0x1be00], [R46.64], P2 ;  /* 0x1be000002e2c7fae */ /* 0x0003e20009121844 */
[----:B------:R-:W-:Y:S01]  /*73340*/  IADD3.X R55, R55, R0, RZ, P4, !PT ;  /* 0x0000000037377210 */ /* 0x000fe200027fe4ff */
[----:B------:R-:W-:Y:S02]  /*73350*/  STL [R1+0x1980], R57 ;  /* 0x0019803901007387 */ /* 0x000fe40000100800 */
[----:B------:R-:W-:Y:S02]  /*73360*/  STL [R1+0x1f4c], R54 ;  /* 0x001f4c3601007387 */ /* 0x000fe40000100800 */
[----:B------:R1:W-:Y:S01]  /*73370*/  STL [R1+0x1f40], R55 ;  /* 0x001f403701007387 */ /* 0x0003e20000100800 */
[----:B------:R-:W-:Y:S01]  /*73380*/  SEL R45, R45, RZ, !P0 ;  /* 0x000000ff2d2d7207 */ /* 0x000fe20004000000 */
[----:B-1----:R-:W-:Y:S01]  /*73390*/  IMAD.MOV.U32 R47, RZ, RZ, R55 ;  /* 0x000000ffff2f7224 */ /* 0x002fe200078e0037 */
[----:B------:R-:W-:Y:S01]  /*733a0*/  MOV R46, R54 ;  /* 0x00000036002e7202 */ /* 0x000fe20000000f00 */
[----:B------:R-:W3:Y:S01]  /*733b0*/  LDL.LU R55, [R1+0x1958] ;  /* 0x0019580001377983 */ /* 0x000ee20000300800 */
[----:B------:R-:W3:Y:S02]  /*733c0*/  LDL.LU R54, [R1+0x1964] ;  /* 0x0019640001367983 */ /* 0x000ee40000300800 */
[----:B------:R-:W3:Y:S02]  /*733d0*/  LDL.LU R57, [R1+0x1954] ;  /* 0x0019540001397983 */ /* 0x000ee40000300800 */
[----:B------:R-:W3:Y:S01]  /*733e0*/  LDL.LU R56, [R1+0x195c] ;  /* 0x00195c0001387983 */ /* 0x000ee20000300800 */
[----:B------:R-:W-:-:S02]  /*733f0*/  ISETP.NE.U32.AND P1, PT, R45, RZ, PT ;  /* 0x000000ff2d00720c */ /* 0x000fc40003f25070 */
[----:B------:R-:W-:-:S11]  /*73400*/  IADD3 R60, P2, R60, R242, RZ ;  /* 0x000000f23c3c7210 */ /* 0x000fd60007f5e0ff */
[----:B------:R1:W-:Y:S01]  /*73410*/  LDGSTS.E [R44+0x1d800], [R46.64], P1 ;  /* 0x1d8000002e2c7fae */ /* 0x0003e20008921844 */
[----:B------:R-:W-:Y:S01]  /*73420*/  IMAD.X R61, R61, 0x1, R0, P2 ;  /* 0x000000013d3d7824 */ /* 0x000fe200010e0600 */
[----:B------:R-:W-:-:S04]  /*73430*/  IADD3 R58, P3, R58, R242, RZ ;  /* 0x000000f23a3a7210 */ /* 0x000fc80007f7e0ff */
[----:B------:R-:W-:Y:S01]  /*73440*/  IADD3.X R59, R59, R0, RZ, P3, !PT ;  /* 0x000000003b3b7210 */ /* 0x000fe20001ffe4ff */
[----:B-1----:R-:W-:Y:S02]  /*73450*/  IMAD.MOV.U32 R46, RZ, RZ, R60 ;  /* 0x000000ffff2e7224 */ /* 0x002fe400078e003c */
[----:B------:R-:W-:-:S05]  /*73460*/  IMAD.MOV.U32 R47, RZ, RZ, R61 ;  /* 0x000000ffff2f7224 */ /* 0x000fca00078e003d */
[----:B------:R1:W-:Y:S02]  /*73470*/  LDGSTS.E [R44+0x1da00], [R46.64], P1 ;  /* 0x1da000002e2c7fae */ /* 0x0003e40008921844 */
[----:B-1----:R-:W-:Y:S01]  /*73480*/  MOV R46, R58 ;  /* 0x0000003a002e7202 */ /* 0x002fe20000000f00 */
[----:B------:R-:W-:-:S05]  /*73490*/  IMAD.MOV.U32 R47, RZ, RZ, R59 ;  /* 0x000000ffff2f7224 */ /* 0x000fca00078e003b */
[----:B------:R1:W-:Y:S04]  /*734a0*/  LDGSTS.E [R44+0x1dc00], [R46.64], P1 ;  /* 0x1dc000002e2c7fae */ /* 0x0003e80008921844 */
[----:B------:R-:W-:Y:S01]  /*734b0*/  STL [R1+0x1984], R60 ;  /* 0x0019843c01007387 */ /* 0x000fe20000100800 */
[----:B------:R-:W-:Y:S02]  /*734c0*/  STL [R1+0x1978], R61 ;  /* 0x0019783d01007387 */ /* 0x000fe40000100800 */
[----:B------:R-:W-:Y:S02]  /*734d0*/  STL [R1+0x197c], R58 ;  /* 0x00197c3a01007387 */ /* 0x000fe40000100800 */
[----:B------:R-:W-:Y:S01]  /*734e0*/  STL [R1+0x1970], R59 ;  /* 0x0019703b01007387 */ /* 0x000fe20000100800 */
[----:B----4-:R-:W-:-:S05]  /*734f0*/  IADD3 R52, P3, R52, R242, RZ ;  /* 0x000000f234347210 */ /* 0x010fca0007f7e0ff */
[----:B------:R-:W-:Y:S01]  /*73500*/  IMAD.X R53, R53, 0x1, R0, P3 ;  /* 0x0000000135357824 */ /* 0x000fe200018e0600 */
[----:B-1----:R-:W-:-:S03]  /*73510*/  MOV R46, R52 ;  /* 0x00000034002e7202 */ /* 0x002fc60000000f00 */
[----:B------:R-:W-:-:S05]  /*73520*/  IMAD.MOV.U32 R47, RZ, RZ, R53 ;  /* 0x000000ffff2f7224 */ /* 0x000fca00078e0035 */
[----:B------:R1:W-:Y:S01]  /*73530*/  LDGSTS.E [R44+0x1de00], [R46.64], P1 ;  /* 0x1de000002e2c7fae */ /* 0x0003e20008921844 */
[----:B--2---:R-:W-:-:S03]  /*73540*/  IADD3 R50, P1, R50, R242, RZ ;  /* 0x000000f232327210 */ /* 0x004fc60007f3e0ff */
[----:B------:R-:W-:Y:S01]  /*73550*/  STL [R1+0x1974], R52 ;  /* 0x0019743401007387 */ /* 0x000fe20000100800 */
[----:B---3--:R-:W-:Y:S01]  /*73560*/  IADD3 R48, P3, R48, R242, RZ ;  /* 0x000000f230307210 */ /* 0x008fe20007f7e0ff */
[----:B------:R-:W-:Y:S02]  /*73570*/  IMAD.X R51, R51, 0x1, R0, P1 ;  /* 0x0000000133337824 */ /* 0x000fe400008e0600 */
[----:B------:R-:W-:Y:S01]  /*73580*/  STL [R1+0x1968], R53 ;  /* 0x0019683501007387 */ /* 0x000fe20000100800 */
[----:B------:R-:W-:Y:S01]  /*73590*/  IADD3.X R49, R49, R0, RZ, P3, !PT ;  /* 0x0000000031317210 */ /* 0x000fe20001ffe4ff */
[----:B------:R-:W-:Y:S02]  /*735a0*/  STL [R1+0x1f44], R50 ;  /* 0x001f443201007387 */ /* 0x000fe40000100800 */
[----:B------:R-:W-:Y:S01]  /*735b0*/  STL [R1+0x1f3c], R51 ;  /* 0x001f3c3301007387 */ /* 0x000fe20000100800 */
[----:B------:R-:W-:Y:S02]  /*735c0*/  STL [R1+0x196c], R48 ;  /* 0x00196c3001007387 */ /* 0x000fe40000100800 */
[----:B------:R2:W-:Y:S02]  /*735d0*/  STL [R1+0x1960], R49 ;  /* 0x0019603101007387 */ /* 0x0005e40000100800 */
[----:B------:R-:W3:Y:S01]  /*735e0*/  LDL.LU.64 R70, [R1+0x1940] ;  /* 0x0019400001467983 */ /* 0x000ee20000300a00 */
[----:B------:R-:W-:-:S04]  /*735f0*/  ISETP.GT.AND P2, PT, R3, 0x3f, PT ;  /* 0x0000003f0300780c */ /* 0x000fc80003f44270 */
[----:B------:R-:W-:-:S04]  /*73600*/  SEL R45, RZ, 0x4, !P2 ;  /* 0x00000004ff2d7807 */ /* 0x000fc80005000000 */
[----:B------:R-:W-:-:S04]  /*73610*/  SEL R45, R45, RZ, !P0 ;  /* 0x000000ff2d2d7207 */ /* 0x000fc80004000000 */
[----:B------:R-:W-:Y:S01]  /*73620*/  ISETP.NE.U32.AND P2, PT, R45, RZ, PT ;  /* 0x000000ff2d00720c */ /* 0x000fe20003f45070 */
[----:B-1----:R-:W-:Y:S02]  /*73630*/  IMAD.MOV.U32 R46, RZ, RZ, R50 ;  /* 0x000000ffff2e7224 */ /* 0x002fe400078e0032 */
[----:B------:R-:W-:-:S10]  /*73640*/  IMAD.MOV.U32 R47, RZ, RZ, R51 ;  /* 0x000000ffff2f7224 */ /* 0x000fd400078e0033 */
[----:B------:R1:W-:Y:S02]  /*73650*/  LDGSTS.E [R44+0x1f800], [R46.64], P2 ;  /* 0x1f8000002e2c7fae */ /* 0x0003e40009121844 */
[----:B-1----:R-:W-:Y:S01]  /*73660*/  MOV R46, R48 ;  /* 0x00000030002e7202 */ /* 0x002fe20000000f00 */
[----:B------:R-:W-:Y:S02]  /*73670*/  IMAD.MOV.U32 R47, RZ, RZ, R49 ;  /* 0x000000ffff2f7224 */ /* 0x000fe400078e0031 */
[----:B--2---:R-:W2:Y:S01]  /*73680*/  LDL.LU.64 R48, [R1+0x1920] ;  /* 0x0019200001307983 */ /* 0x004ea20000300a00 */
[----:B------:R-:W4:Y:S01]  /*73690*/  LDL.LU.64 R50, [R1+0x1900] ;  /* 0x0019000001327983 */ /* 0x000f220000300a00 */
[-C--:B------:R-:W-:Y:S02]  /*736a0*/  IADD3 R54, P1, R54, R242.reuse, RZ ;  /* 0x000000f236367210 */ /* 0x080fe40007f3e0ff */
[----:B------:R-:W-:Y:S01]  /*736b0*/  IADD3 R56, P3, R56, R242, RZ ;  /* 0x000000f238387210 */ /* 0x000fe20007f7e0ff */
[----:B------:R-:W4:Y:S04]  /*736c0*/  LDL.LU.64 R52, [R1+0x18e0] ;  /* 0x0018e00001347983 */ /* 0x000f280000300a00 */
[----:B------:R1:W-:Y:S01]  /*736d0*/  LDGSTS.E [R44+0x1fa00], [R46.64], P2 ;  /* 0x1fa000002e2c7fae */ /* 0x0003e20009121844 */
[----:B------:R-:W-:-:S02]  /*736e0*/  IMAD.X R55, R55, 0x1, R0, P1 ;  /* 0x0000000137377824 */ /* 0x000fc400008e0600 */
[----:B------:R-:W-:Y:S01]  /*736f0*/  STL [R1+0x1964], R54 ;  /* 0x0019643601007387 */ /* 0x000fe20000100800 */
[----:B------:R-:W-:Y:S01]  /*73700*/  STL [R1+0x195c], R56 ;  /* 0x00195c3801007387 */ /* 0x000fe20000100800 */
[----:B------:R-:W-:Y:S01]  /*73710*/  IADD3.X R57, R57, R0, RZ, P3, !PT ;  /* 0x0000000039397210 */ /* 0x000fe20001ffe4ff */
[----:B------:R1:W-:Y:S02]  /*73720*/  STL [R1+0x1958], R55 ;  /* 0x0019583701007387 */ /* 0x0003e40000100800 */
[----:B-1----:R-:W-:Y:S02]  /*73730*/  IMAD.MOV.U32 R46, RZ, RZ, R54 ;  /* 0x000000ffff2e7224 */ /* 0x002fe400078e0036 */
[----:B------:R-:W-:Y:S02]  /*73740*/  IMAD.MOV.U32 R47, RZ, RZ, R55 ;  /* 0x000000ffff2f7224 */ /* 0x000fe400078e0037 */
[----:B------:R-:W4:Y:S04]  /*73750*/  LDL.LU.64 R54, [R1+0x18c0] ;  /* 0x0018c00001367983 */ /* 0x000f280000300a00 */
[----:B------:R1:W-:Y:S01]  /*73760*/  LDGSTS.E [R44+0x1fc00], [R46.64], P2 ;  /* 0x1fc000002e2c7fae */ /* 0x0003e20009121844 */
[----:B------:R1:W-:Y:S03]  /*73770*/  STL [R1+0x1954], R57 ;  /* 0x0019543901007387 */ /* 0x0003e60000100800 */
[----:B------:R-:W1:Y:S02]  /*73780*/  S2R R210, SR_TID.X ;  /* 0x0000000000d27919 */ /* 0x000e640000002100 */
[----:B-1----:R-:W-:Y:S01]  /*73790*/  MOV R46, R56 ;  /* 0x00000038002e7202 */ /* 0x002fe20000000f00 */
[----:B------:R-:W-:-:S02]  /*737a0*/  IMAD.MOV.U32 R47, RZ, RZ, R57 ;  /* 0x000000ffff2f7224 */ /* 0x000fc400078e0039 */
[----:B------:R-:W4:Y:S01]  /*737b0*/  LDL.LU.64 R56, [R1+0x18a0] ;  /* 0x0018a00001387983 */ /* 0x000f220000300a00 */
[----:B------:R-:W4:Y:S02]  /*737c0*/  LDL.LU.64 R58, [R1+0x1880] ;  /* 0x00188000013a7983 */ /* 0x000f240000300a00 */
[----:B------:R-:W4:Y:S02]  /*737d0*/  LDL.LU.64 R60, [R1+0x1860] ;  /* 0x00186000013c7983 */ /* 0x000f240000300a00 */
[----:B------:R-:W4:Y:S02]  /*737e0*/  LDL.LU.64 R62, [R1+0x1840] ;  /* 0x00184000013e7983 */ /* 0x000f240000300a00 */
[----:B------:R-:W-:Y:S01]  /*737f0*/  IMAD.MOV.U32 R243, RZ, RZ, c[0x0][0x18c] ;  /* 0x00006300fff37624 */ /* 0x000fe200078e00ff */
[----:B------:R-:W4:Y:S01]  /*73800*/  LDL.LU.64 R64, [R1+0x1820] ;  /* 0x0018200001407983 */ /* 0x000f220000300a00 */
[----:B------:R-:W4:Y:S02]  /*73810*/  LDL.LU.64 R66, [R1+0x1800] ;  /* 0x0018000001427983 */ /* 0x000f240000300a00 */
[----:B------:R-:W4:Y:S01]  /*73820*/  LDL.LU.64 R68, [R1+0x17e0] ;  /* 0x0017e00001447983 */ /* 0x000f220000300a00 */
[----:B------:R1:W-:Y:S01]  /*73830*/  LDGSTS.E [R44+0x1fe00], [R46.64], P2 ;  /* 0x1fe000002e2c7fae */ /* 0x0003e20009121844 */
[----:B------:R-:W-:-:S03]  /*73840*/  SHF.L.U32 R243, R243, 0x6, RZ ;  /* 0x00000006f3f37819 */ /* 0x000fc600000006ff */
[----:B------:R-:W1:Y:S01]  /*73850*/  S2R R208, SR_TID.X ;  /* 0x0000000000d07919 */ /* 0x000e620000002100 */
[----:B------:R-:W-:Y:S01]  /*73860*/  LOP3.LUT R211, R210, 0x3f, RZ, 0xc0, !PT ;  /* 0x0000003fd2d37812 */ /* 0x000fe200078ec0ff */
[----:B------:R-:W0:Y:S02]  /*73870*/  LDGDEPBAR ;  /* 0x00000000000079af */ /* 0x000e240000000000 */
[----:B------:R-:W-:Y:S01]  /*73880*/  IMAD.SHL.U32 R243, R243, 0x4, RZ ;  /* 0x00000004f3f37824 */ /* 0x000fe200078e00ff */
[----:B------:R-:W-:-:S04]  /*73890*/  ISETP.GE.AND P1, PT, R211, R3, PT ;  /* 0x00000003d300720c */ /* 0x000fc80003f26270 */
[----:B------:R-:W-:Y:S02]  /*738a0*/  SEL R3, RZ, 0x4, P1 ;  /* 0x00000004ff037807 */ /* 0x000fe40000800000 */
[----:B---3--:R-:W-:-:S05]  /*738b0*/  IADD3 R45, P1, R70, R243, RZ ;  /* 0x000000f3462d7210 */ /* 0x008fca0007f3e0ff */
[----:B-1----:R-:W-:Y:S02]  /*738c0*/  IMAD.X R44, R71, 0x1, R2, P1 ;  /* 0x00000001472c7824 */ /* 0x002fe400008e0602 */
[----:B------:R-:W3:Y:S01]  /*738d0*/  LDL.LU.64 R70, [R1+0x17c0] ;  /* 0x0017c00001467983 */ /* 0x000ee20000300a00 */
[----:B------:R-:W3:Y:S02]  /*738e0*/  LDL.LU.64 R72, [R1+0x17a0] ;  /* 0x0017a00001487983 */ /* 0x000ee40000300a00 */
[----:B------:R-:W3:Y:S02]  /*738f0*/  LDL.LU.64 R74, [R1+0x1780] ;  /* 0x00178000014a7983 */ /* 0x000ee40000300a00 */
[----:B------:R-:W3:Y:S01]  /*73900*/  LDL.LU.64 R76, [R1+0x1760] ;  /* 0x00176000014c7983 */ /* 0x000ee20000300a00 */
        /* <DEDUP_REMOVED lines=13> */
[----:B------:R-:W-:Y:S01]  /*739e0*/  SEL R3, R3, RZ, !P0 ;  /* 0x000000ff03037207 */ /* 0x000fe20004000000 */
[----:B------:R-:W3:Y:S01]  /*739f0*/  LDL.LU.64 R240, [R1+0x15c0] ;  /* 0x0015c00001f07983 */ /* 0x000ee20000300a00 */
[----:B--2---:R-:W-:-:S04]  /*73a00*/  IADD3 R47, P1, R48, R243, RZ ;  /* 0x000000f3302f7210 */ /* 0x004fc80007f3e0ff */
[----:B------:R-:W-:Y:S01]  /*73a10*/  IADD3.X R46, R49, R2, RZ, P1, !PT ;  /* 0x00000002312e7210 */ /* 0x000fe20000ffe4ff */
[----:B----4-:R-:W-:-:S05]  /*73a20*/  IADD3 R49, P1, R50, R243, RZ ;  /* 0x000000f332317210 */ /* 0x010fca0007f3e0ff */
[----:B------:R-:W-:Y:S01]  /*73a30*/  IMAD.X R48, R51, 0x1, R2, P1 ;  /* 0x0000000133307824 */ /* 0x000fe200008e0602 */
[----:B------:R-:W-:-:S05]  /*73a40*/  IADD3 R51, P1, R52, R243, RZ ;  /* 0x000000f334337210 */ /* 0x000fca0007f3e0ff */
[----:B------:R-:W-:Y:S01]  /*73a50*/  IMAD.X R50, R53, 0x1, R2, P1 ;  /* 0x0000000135327824 */ /* 0x000fe200008e0602 */
[----:B------:R-:W-:-:S04]  /*73a60*/  IADD3 R53, P1, R54, R243, RZ ;  /* 0x000000f336357210 */ /* 0x000fc80007f3e0ff */
[----:B------:R-:W-:Y:S02]  /*73a70*/  IADD3.X R52, R55, R2, RZ, P1, !PT ;  /* 0x0000000237347210 */ /* 0x000fe40000ffe4ff */
[----:B------:R-:W-:-:S05]  /*73a80*/  IADD3 R55, P1, R56, R243, RZ ;  /* 0x000000f338377210 */ /* 0x000fca0007f3e0ff */
[----:B------:R-:W-:Y:S01]  /*73a90*/  IMAD.X R54, R57, 0x1, R2, P1 ;  /* 0x0000000139367824 */ /* 0x000fe200008e0602 */
[----:B------:R-:W-:-:S05]  /*73aa0*/  IADD3 R57, P1, R58, R243, RZ ;  /* 0x000000f33a397210 */ /* 0x000fca0007f3e0ff */
[----:B------:R-:W-:Y:S01]  /*73ab0*/  IMAD.X R56, R59, 0x1, R2, P1 ;  /* 0x000000013b387824 */ /* 0x000fe200008e0602 */
[----:B------:R-:W-:-:S04]  /*73ac0*/  IADD3 R59, P1, R60, R243, RZ ;  /* 0x000000f33c3b7210 */ /* 0x000fc80007f3e0ff */
[----:B------:R-:W-:Y:S01]  /*73ad0*/  IADD3.X R58, R61, R2, RZ, P1, !PT ;  /* 0x000000023d3a7210 */ /* 0x000fe20000ffe4ff */
        /* <DEDUP_REMOVED lines=8> */
[----:B------:R-:W-:Y:S01]  /*73b60*/  LOP3.LUT R209, R208, 0x3f, RZ, 0xc0, !PT ;  /* 0x0000003fd0d17812 */ /* 0x000fe200078ec0ff */
[----:B------:R-:W-:Y:S01]  /*73b70*/  SHF.R.S32.HI R208, RZ, 0x6, R208 ;  /* 0x00000006ffd07819 */ /* 0x000fe200000114d0 */
[----:B------:R-:W-:-:S03]  /*73b80*/  ISETP.NE.U32.AND P0, PT, R3, RZ, PT ;  /* 0x000000ff0300720c */ /* 0x000fc60003f05070 */
[----:B------:R-:W-:Y:S01]  /*73b90*/  SGXT R208, R208, 0x1 ;  /* 0x00000001d0d0781a */ /* 0x000fe20000000200 */
[----:B------:R-:W-:-:S05]  /*73ba0*/  IMAD.SHL.U32 R3, R209, 0x4, RZ ;  /* 0x00000004d1037824 */ /* 0x000fca00078e00ff */
[----:B------:R-:W-:Y:S02]  /*73bb0*/  LOP3.LUT R3, R3, 0x110, R208, 0x78, !PT ;  /* 0x0000011003037812 */ /* 0x000fe400078e78d0 */
[----:B---3--:R-:W-:-:S05]  /*73bc0*/  IADD3 R69, P1, R70, R243, RZ ;  /* 0x000000f346457210 */ /* 0x008fca0007f3e0ff */
        /* <DEDUP_REMOVED lines=18> */
[----:B------:R-:W-:Y:S02]  /*73cf0*/  IMAD.X R182, R175, 0x1, R2, P1 ;  /* 0x00000001afb67824 */ /* 0x000fe400008e0602 */
[----:B------:R-:W2:Y:S01]  /*73d00*/  LDL.LU.64 R174, [R1+0x15a0] ;  /* 0x0015a00001ae7983 */ /* 0x000ea20000300a00 */
[----:B------:R-:W3:Y:S01]  /*73d10*/  LDL.LU.64 R208, [R1+0x1580] ;  /* 0x0015800001d07983 */ /* 0x000ee20000300a00 */
        /* <DEDUP_REMOVED lines=14> */
[----:B------:R-:W-:Y:S01]  /*73e00*/  IADD3 R199, P1, R240, R243, RZ ;  /* 0x000000f3f0c77210 */ /* 0x000fe20007f3e0ff */
[----:B------:R-:W-:Y:S01]  /*73e10*/  LOP3.LUT R45, R45, R44, RZ, 0x3c, !PT ;  /* 0x0000002c2d2d7212 */ /* 0x000fe200078e3cff */
[----:B------:R-:W-:-:S03]  /*73e20*/  IMAD R3, R252, 0x10000, R3 ;  /* 0x00010000fc037824 */ /* 0x000fc600078e0203 */
[----:B------:R-:W-:Y:S01]  /*73e30*/  IMAD.X R198, R241, 0x1, R2, P1 ;  /* 0x00000001f1c67824 */ /* 0x000fe200008e0602 */
[----:B------:R-:W-:Y:S02]  /*73e40*/  LOP3.LUT R44, R45, R44, RZ, 0x3c, !PT ;  /* 0x0000002c2d2c7212 */ /* 0x000fe400078e3cff */
[----:B------:R-:W-:Y:S02]  /*73e50*/  LOP3.LUT R47, R47, R46, RZ, 0x3c, !PT ;  /* 0x0000002e2f2f7212 */ /* 0x000fe400078e3cff */
[----:B------:R-:W-:Y:S02]  /*73e60*/  LOP3.LUT R45, R45, R44, RZ, 0x3c, !PT ;  /* 0x0000002c2d2d7212 */ /* 0x000fe400078e3cff */
[----:B------:R-:W-:-:S03]  /*73e70*/  LOP3.LUT R46, R47, R46, RZ, 0x3c, !PT ;  /* 0x0000002e2f2e7212 */ /* 0x000fc600078e3cff */
[----:B------:R1:W-:Y:S01]  /*73e80*/  STL.64 [R1+0x1940], R44 ;  /* 0x0019402c01007387 */ /* 0x0003e20000100a00 */
[----:B------:R-:W-:-:S05]  /*73e90*/  LOP3.LUT R47, R47, R46, RZ, 0x3c, !PT ;  /* 0x0000002e2f2f7212 */ /* 0x000fca00078e3cff */
[----:B------:R4:W-:Y:S01]  /*73ea0*/  STL.64 [R1+0x1920], R46 ;  /* 0x0019202e01007387 */ /* 0x0009e20000100a00 */
[----:B--2---:R-:W-:-:S04]  /*73eb0*/  IADD3 R241, P1, R174, R243, RZ ;  /* 0x000000f3aef17210 */ /* 0x004fc80007f3e0ff */
[----:B------:R-:W-:Y:S01]  /*73ec0*/  IADD3.X R240, R175, R2, RZ, P1, !PT ;  /* 0x00000002aff07210 */ /* 0x000fe20000ffe4ff */
[----:B---3--:R-:W-:Y:S01]  /*73ed0*/  IADD3 R174, P1, R208, R243, RZ ;  /* 0x000000f3d0ae7210 */ /* 0x008fe20007f3e0ff */
[----:B------:R-:W-:-:S05]  /*73ee0*/  IADD3 R208, R3, 0x100000, RZ ;  /* 0x0010000003d07810 */ /* 0x000fca0007ffe0ff */
[----:B------:R1:W-:Y:S02]  /*73ef0*/  LDGSTS.E [R208+-0x60000], [R44.64], P0 ;  /* 0xa00000002cd07fae */ /* 0x0003e40008121844 */
[----:B-1----:R-:W-:-:S05]  /*73f00*/  IADD3 R44, R3, 0x100000, RZ ;  /* 0x00100000032c7810 */ /* 0x002fca0007ffe0ff */
[----:B------:R4:W-:Y:S02]  /*73f10*/  LDGSTS.E [R44+-0x5f800], [R46.64], P0 ;  /* 0xa08000002e2c7fae */ /* 0x0009e40008121844 */
[----:B----4-:R-:W-:Y:S01]  /*73f20*/  MOV R46, R49 ;  /* 0x00000031002e7202 */ /* 0x010fe20000000f00 */
[----:B------:R-:W-:-:S05]  /*73f30*/  IMAD.MOV.U32 R47, RZ, RZ, R48 ;  /* 0x000000ffff2f7224 */ /* 0x000fca00078e0030 */
[----:B------:R1:W-:Y:S04]  /*73f40*/  STL.64 [R1+0x1900], R46 ;  /* 0x0019002e01007387 */ /* 0x0003e80000100a00 */
[----:B------:R1:W-:Y:S02]  /*73f50*/  LDGSTS.E [R44+-0x5f000], [R46.64], P0 ;  /* 0xa10000002e2c7fae */ /* 0x0003e40008121844 */
[----:B-1----:R-:W-:Y:S01]  /*73f60*/  IMAD.MOV.U32 R46, RZ, RZ, R51 ;  /* 0x000000ffff2e7224 */ /* 0x002fe200078e0033 */
[----:B------:R-:W-:-:S05]  /*73f70*/  MOV R47, R50 ;  /* 0x00000032002f7202 */ /* 0x000fca0000000f00 */
[----:B------:R1:W-:Y:S04]  /*73f80*/  STL.64 [R1+0x18e0], R46 ;  /* 0x0018e02e01007387 */ /* 0x0003e80000100a00 */
[----:B------:R1:W-:Y:S02]  /*73f90*/  LDGSTS.E [R44+-0x5e800], [R46.64], P0 ;  /* 0xa18000002e2c7fae */ /* 0x0003e40008121844 */
[----:B-1----:R-:W-:Y:S02]  /*73fa0*/  IMAD.MOV.U32 R46, RZ, RZ, R53 ;  /* 0x000000ffff2e7224 */ /* 0x002fe400078e0035 */
[----:B------:R-:W-:-:S05]  /*73fb0*/  IMAD.MOV.U32 R47, RZ, RZ, R52 ;  /* 0x000000ffff2f7224 */ /* 0x000fca00078e0034 */
[----:B------:R1:W-:Y:S04]  /*73fc0*/  STL.64 [R1+0x18c0], R46 ;  /* 0x0018c02e01007387 */ /* 0x0003e80000100a00 */
[----:B------:R1:W-:Y:S02]  /*73fd0*/  LDGSTS.E [R44+-0x5e000], [R46.64], P0 ;  /* 0xa20000002e2c7fae */ /* 0x0003e40008121844 */
[----:B-1----:R-:W-:Y:S01]  /*73fe0*/  MOV R46, R55 ;  /* 0x00000037002e7202 */ /* 0x002fe20000000f00 */
        /* <DEDUP_REMOVED lines=74> */
[----:B------:R1:W-:Y:S01]  /*74490*/  LDGSTS.E [R44+-0x54800], [R46.64], P0 ;  /* 0xab8000002e2c7fae */ /* 0x0003e20008121844 */
[----:B------:R-:W-:Y:S01]  /*744a0*/  MOV R48, R195 ;  /* 0x000000c300307202 */ /* 0x000fe20000000f00 */
[----:B-1----:R-:W-:Y:S01]  /*744b0*/  IMAD.MOV.U32 R46, RZ, RZ, R191 ;  /* 0x000000ffff2e7224 */ /* 0x002fe200078e00bf */
[----:B------:R-:W-:-:S05]  /*744c0*/  MOV R47, R190 ;  /* 0x000000be002f7202 */ /* 0x000fca0000000f00 */
[----:B------:R1:W-:Y:S04]  /*744d0*/  STL.64 [R1+0x1640], R46 ;  /* 0x0016402e01007387 */ /* 0x0003e80000100a00 */
[----:B------:R1:W-:Y:S01]  /*744e0*/  LDGSTS.E [R44+-0x54000], [R46.64], P0 ;  /* 0xac0000002e2c7fae */ /* 0x0003e20008121844 */
[----:B------:R-:W-:Y:S02]  /*744f0*/  IMAD.MOV.U32 R49, RZ, RZ, R194 ;  /* 0x000000ffff317224 */ /* 0x000fe400078e00c2 */
[----:B-1----:R-:W-:Y:S02]  /*74500*/  IMAD.MOV.U32 R46, RZ, RZ, R193 ;  /* 0x000000ffff2e7224 */ /* 0x002fe400078e00c1 */
[----:B------:R-:W-:-:S05]  /*74510*/  IMAD.MOV.U32 R47, RZ, RZ, R192 ;  /* 0x000000ffff2f7224 */ /* 0x000fca00078e00c0 */
[----:B------:R1:W-:Y:S04]  /*74520*/  STL.64 [R1+0x1620], R46 ;  /* 0x0016202e01007387 */ /* 0x0003e80000100a00 */
[----:B------:R1:W-:Y:S01]  /*74530*/  LDGSTS.E [R44+-0x53800], [R46.64], P0 ;  /* 0xac8000002e2c7fae */ /* 0x0003e20008121844 */
[----:B------:R2:W-:Y:S03]  /*74540*/  LDGSTS.E [R44+-0x53000], [R48.64], P0 ;  /* 0xad000000302c7fae */ /* 0x0005e60008121844 */
[----:B-1----:R-:W3:Y:S01]  /*74550*/  LDL.LU.64 R46, [R1+0x1938] ;  /* 0x00193800012e7983 */ /* 0x002ee20000300a00 */
[----:B------:R2:W-:Y:S02]  /*74560*/  STL.64 [R1+0x1600], R48 ;  /* 0x0016003001007387 */ /* 0x0005e40000100a00 */
[----:B------:R-:W-:Y:S01]  /*74570*/  IMAD.MOV.U32 R52, RZ, RZ, R197 ;  /* 0x000000ffff347224 */ /* 0x000fe200078e00c5 */
[----:B------:R-:W-:-:S05]  /*74580*/  MOV R53, R196 ;  /* 0x000000c400357202 */ /* 0x000fca0000000f00 */
[----:B------:R1:W-:Y:S04]  /*74590*/  LDGSTS.E [R44+-0x52800], [R52.64], P0 ;  /* 0xad800000342c7fae */ /* 0x0003e80008121844 */
[----:B--2---:R-:W2:Y:S01]  /*745a0*/  LDL.LU.64 R48, [R1+0x1918] ;  /* 0x0019180001307983 */ /* 0x004ea20000300a00 */
[----:B------:R-:W4:Y:S02]  /*745b0*/  LDL.LU.64 R50, [R1+0x18f8] ;  /* 0x0018f80001327983 */ /* 0x000f240000300a00 */
[----:B------:R1:W-:Y:S02]  /*745c0*/  STL.64 [R1+0x15e0], R52 ;  /* 0x0015e03401007387 */ /* 0x0003e40000100a00 */
[----:B------:R-:W-:Y:S02]  /*745d0*/  IMAD.MOV.U32 R56, RZ, RZ, R199 ;  /* 0x000000ffff387224 */ /* 0x000fe400078e00c7 */
[----:B------:R-:W-:Y:S01]  /*745e0*/  IMAD.MOV.U32 R57, RZ, RZ, R198 ;  /* 0x000000ffff397224 */ /* 0x000fe200078e00c6 */
[----:B------:R-:W-:Y:S01]  /*745f0*/  MOV R58, R241 ;  /* 0x000000f1003a7202 */ /* 0x000fe20000000f00 */
[----:B------:R-:W-:-:S03]  /*74600*/  IMAD.MOV.U32 R59, RZ, RZ, R240 ;  /* 0x000000ffff3b7224 */ /* 0x000fc600078e00f0 */
[----:B------:R1:W-:Y:S02]  /*74610*/  LDGSTS.E [R44+-0x52000], [R56.64], P0 ;  /* 0xae000000382c7fae */ /* 0x0003e40008121844 */
[----:B------:R1:W-:Y:S02]  /*74620*/  LDGSTS.E [R44+-0x51800], [R58.64], P0 ;  /* 0xae8000003a2c7fae */ /* 0x0003e40008121844 */
[----:B-1----:R-:W4:Y:S01]  /*74630*/  LDL.LU.64 R52, [R1+0x18d8] ;  /* 0x0018d80001347983 */ /* 0x002f220000300a00 */
[----:B------:R-:W4:Y:S02]  /*74640*/  LDL.LU.64 R54, [R1+0x18b8] ;  /* 0x0018b80001367983 */ /* 0x000f240000300a00 */
[----:B------:R1:W-:Y:S02]  /*74650*/  STL.64 [R1+0x15c0], R56 ;  /* 0x0015c03801007387 */ /* 0x0003e40000100a00 */
[----:B-1----:R-:W4:Y:S01]  /*74660*/  LDL.LU.64 R56, [R1+0x1898] ;  /* 0x0018980001387983 */ /* 0x002f220000300a00 */
[----:B------:R1:W-:Y:S02]  /*74670*/  STL.64 [R1+0x15a0], R58 ;  /* 0x0015a03a01007387 */ /* 0x0003e40000100a00 */
[----:B------:R-:W-:Y:S01]  /*74680*/  IMAD.X R175, R209, 0x1, R2, P1 ;  /* 0x00000001d1af7824 */ /* 0x000fe200008e0602 */
[----:B-1----:R-:W4:Y:S01]  /*74690*/  LDL.LU.64 R58, [R1+0x1878] ;  /* 0x00187800013a7983 */ /* 0x002f220000300a00 */
[----:B------:R-:W4:Y:S02]  /*746a0*/  LDL.LU.64 R60, [R1+0x1858] ;  /* 0x00185800013c7983 */ /* 0x000f240000300a00 */
[----:B------:R-:W-:Y:S01]  /*746b0*/  IMAD.MOV.U32 R64, RZ, RZ, R174 ;  /* 0x000000ffff407224 */ /* 0x000fe200078e00ae */
[----:B------:R-:W-:Y:S01]  /*746c0*/  MOV R65, R175 ;  /* 0x000000af00417202 */ /* 0x000fe20000000f00 */
[----:B------:R-:W4:Y:S04]  /*746d0*/  LDL.LU.64 R62, [R1+0x1838] ;  /* 0x00183800013e7983 */ /* 0x000f280000300a00 */
[----:B------:R1:W-:Y:S04]  /*746e0*/  STL.64 [R1+0x1580], R64 ;  /* 0x0015804001007387 */ /* 0x0003e80000100a00 */
[----:B------:R1:W-:Y:S01]  /*746f0*/  LDGSTS.E [R44+-0x51000], [R64.64], P0 ;  /* 0xaf000000402c7fae */ /* 0x0003e20008121844 */
[----:B------:R-:W-:Y:S01]  /*74700*/  IADD3 R3, R3, 0x100000, RZ ;  /* 0x0010000003037810 */ /* 0x000fe20007ffe0ff */
[----:B------:R-:W-:-:S02]  /*74710*/  IMAD.MOV.U32 R68, RZ, RZ, R179 ;  /* 0x000000ffff447224 */ /* 0x000fc400078e00b3 */
[----:B------:R-:W-:-:S05]  /*74720*/  IMAD.MOV.U32 R69, RZ, RZ, R178 ;  /* 0x000000ffff457224 */ /* 0x000fca00078e00b2 */
[----:B------:R1:W-:Y:S04]  /*74730*/  LDGSTS.E [R3+-0x50800], [R68.64], P0 ;  /* 0xaf80000044037fae */ /* 0x0003e80008121844 */
[----:B-1----:R-:W4:Y:S01]  /*74740*/  LDL.LU.64 R64, [R1+0x1818] ;  /* 0x0018180001407983 */ /* 0x002f220000300a00 */
[----:B------:R-:W4:Y:S02]  /*74750*/  LDL.LU.64 R66, [R1+0x17f8] ;  /* 0x0017f80001427983 */ /* 0x000f240000300a00 */
[----:B------:R1:W-:Y:S02]  /*74760*/  STL.64 [R1+0x1548], R68 ;  /* 0x0015484401007387 */ /* 0x0003e40000100a00 */
[----:B-1----:R-:W4:Y:S01]  /*74770*/  LDL.LU.64 R68, [R1+0x17d8] ;  /* 0x0017d80001447983 */ /* 0x002f220000300a00 */
[----:B------:R-:W4:Y:S02]  /*74780*/  LDL.LU.64 R70, [R1+0x17b8] ;  /* 0x0017b80001467983 */ /* 0x000f240000300a00 */
[----:B------:R-:W4:Y:S02]  /*74790*/  LDL.LU.64 R72, [R1+0x1798] ;  /* 0x0017980001487983 */ /* 0x000f240000300a00 */
[----:B------:R-:W4:Y:S01]  /*747a0*/  LDL.LU.64 R74, [R1+0x1778] ;  /* 0x00177800014a7983 */ /* 0x000f220000300a00 */
[----:B------:R-:W4:Y:S01]  /*747b0*/  LDL.LU.64 R76, [R1+0x1758] ;  /* 0x00175800014c7983 */ /* 0x000f220000300a00 */
        /* <DEDUP_REMOVED lines=9> */
[----:B------:R-:W4:Y:S01]  /*74850*/  LDL.LU.64 R192, [R1+0x1638] ;  /* 0x0016380001c07983 */ /* 0x000f220000300a00 */
[----:B------:R-:W1:Y:S01]  /*74860*/  S2R R208, SR_TID.X ;  /* 0x0000000000d07919 */ /* 0x000e620000002100 */
[----:B------:R-:W4:Y:S02]  /*74870*/  LDL.LU.64 R194, [R1+0x1618] ;  /* 0x0016180001c27983 */ /* 0x000f240000300a00 */
[----:B------:R-:W4:Y:S02]  /*74880*/  LDL.LU.64 R196, [R1+0x15f8] ;  /* 0x0015f80001c47983 */ /* 0x000f240000300a00 */
[----:B------:R-:W4:Y:S01]  /*74890*/  LDL.LU.64 R198, [R1+0x15d8] ;  /* 0x0015d80001c67983 */ /* 0x000f220000300a00 */
[----:B------:R-:W4:Y:S01]  /*748a0*/  LDL.LU.64 R240, [R1+0x15b8] ;  /* 0x0015b80001f07983 */ /* 0x000f220000300a00 */
[----:B-1----:R-:W-:Y:S01]  /*748b0*/  LOP3.LUT R209, R208, 0x3f, RZ, 0xc0, !PT ;  /* 0x0000003fd0d17812 */ /* 0x002fe200078ec0ff */
[----:B------:R-:W-:-:S03]  /*748c0*/  SHF.R.S32.HI R208, RZ, 0x6, R208 ;  /* 0x00000006ffd07819 */ /* 0x000fc600000114d0 */
[----:B------:R-:W-:Y:S02]  /*748d0*/  SHF.L.U32 R3, R209, 0x2, RZ ;  /* 0x00000002d1037819 */ /* 0x000fe400000006ff */
[----:B------:R-:W-:-:S04]  /*748e0*/  SGXT R208, R208, 0x1 ;  /* 0x00000001d0d0781a */ /* 0x000fc80000000200 */
[----:B------:R-:W-:Y:S02]  /*748f0*/  LOP3.LUT R3, R3, 0x110, R208, 0x78, !PT ;  /* 0x0000011003037812 */ /* 0x000fe400078e78d0 */
[----:B---3--:R-:W-:-:S04]  /*74900*/  IADD3 R45, P1, R46, R243, RZ ;  /* 0x000000f32e2d7210 */ /* 0x008fc80007f3e0ff */
[----:B------:R-:W-:Y:S02]  /*74910*/  IADD3.X R44, R47, R2, RZ, P1, !PT ;  /* 0x000000022f2c7210 */ /* 0x000fe40000ffe4ff */
[----:B--2---:R-:W-:-:S05]  /*74920*/  IADD3 R47, P1, R48, R243, RZ ;  /* 0x000000f3302f7210 */ /* 0x004fca0007f3e0ff */
[----:B------:R-:W-:Y:S01]  /*74930*/  IMAD.X R46, R49, 0x1, R2, P1 ;  /* 0x00000001312e7824 */ /* 0x000fe200008e0602 */
[----:B----4-:R-:W-:-:S05]  /*74940*/  IADD3 R49, P1, R50, R243, RZ ;  /* 0x000000f332317210 */ /* 0x010fca0007f3e0ff */
        /* <DEDUP_REMOVED lines=38> */
[----:B------:R-:W-:Y:S02]  /*74bb0*/  IADD3.X R182, R175, R2, RZ, P1, !PT ;  /* 0x00000002afb67210 */ /* 0x000fe40000ffe4ff */
[----:B------:R-:W2:Y:S01]  /*74bc0*/  LDL.LU.64 R174, [R1+0x1598] ;  /* 0x0015980001ae7983 */ /* 0x000ea20000300a00 */
[----:B------:R-:W3:Y:S01]  /*74bd0*/  LDL.LU.64 R208, [R1+0x1578] ;  /* 0x0015780001d07983 */ /* 0x000ee20000300a00 */
        /* <DEDUP_REMOVED lines=13> */
[--C-:B------:R-:W-:Y:S01]  /*74cb0*/  IMAD.X R196, R199, 0x1, R2.reuse, P1 ;  /* 0x00000001c7c47824 */ /* 0x100fe200008e0602 */
[----:B------:R-:W-:Y:S02]  /*74cc0*/  IADD3 R199, P1, R240, R243, RZ ;  /* 0x000000f3f0c77210 */ /* 0x000fe40007f3e0ff */
[----:B------:R-:W-:Y:S02]  /*74cd0*/  LOP3.LUT R3, R3, 0x20, RZ, 0x3c, !PT ;  /* 0x0000002003037812 */ /* 0x000fe400078e3cff */
[-C--:B------:R-:W-:Y:S01]  /*74ce0*/  LOP3.LUT R45, R45, R44.reuse, RZ, 0x3c, !PT ;  /* 0x0000002c2d2d7212 */ /* 0x080fe200078e3cff */
[----:B------:R-:W-:Y:S01]  /*74cf0*/  IMAD.X R198, R241, 0x1, R2, P1 ;  /* 0x00000001f1c67824 */ /* 0x000fe200008e0602 */
[----:B------:R-:W-:Y:S02]  /*74d00*/  LEA R3, R252, R3, 0x10 ;  /* 0x00000003fc037211 */ /* 0x000fe400078e80ff */
[----:B------:R-:W-:Y:S02]  /*74d10*/  LOP3.LUT R44, R45, R44, RZ, 0x3c, !PT ;  /* 0x0000002c2d2c7212 */ /* 0x000fe400078e3cff */
[----:B------:R-:W-:-:S02]  /*74d20*/  LOP3.LUT R47, R47, R46, RZ, 0x3c, !PT ;  /* 0x0000002e2f2f7212 */ /* 0x000fc400078e3cff */
[----:B------:R-:W-:Y:S02]  /*74d30*/  LOP3.LUT R45, R45, R44, RZ, 0x3c, !PT ;  /* 0x0000002c2d2d7212 */ /* 0x000fe400078e3cff */
[----:B------:R-:W-:-:S03]  /*74d40*/  LOP3.LUT R46, R47, R46, RZ, 0x3c, !PT ;  /* 0x0000002e2f2e7212 */ /* 0x000fc600078e3cff */
[----:B------:R1:W-:Y:S01]  /*74d50*/  STL.64 [R1+0x1938], R44 ;  /* 0x0019382c01007387 */ /* 0x0003e20000100a00 */
[----:B------:R-:W-:-:S05]  /*74d60*/  LOP3.LUT R47, R47, R46, RZ, 0x3c, !PT ;  /* 0x0000002e2f2f7212 */ /* 0x000fca00078e3cff */
[----:B------:R4:W-:Y:S01]  /*74d70*/  STL.64 [R1+0x1918], R46 ;  /* 0x0019182e01007387 */ /* 0x0009e20000100a00 */
[----:B--2---:R-:W-:-:S05]  /*74d80*/  IADD3 R241, P1, R174, R243, RZ ;  /* 0x000000f3aef17210 */ /* 0x004fca0007f3e0ff */
[----:B------:R-:W-:Y:S01]  /*74d90*/  IMAD.X R240, R175, 0x1, R2, P1 ;  /* 0x00000001aff07824 */ /* 0x000fe200008e0602 */
[----:B---3--:R-:W-:Y:S01]  /*74da0*/  IADD3 R174, P1, R208, R243, RZ ;  /* 0x000000f3d0ae7210 */ /* 0x008fe20007f3e0ff */
[----:B------:R-:W-:-:S05]  /*74db0*/  IADD3 R208, R3, 0x100000, RZ ;  /* 0x0010000003d07810 */ /* 0x000fca0007ffe0ff */
[----:B------:R1:W-:Y:S02]  /*74dc0*/  LDGSTS.E [R208+-0x5fe00], [R44.64], P0 ;  /* 0xa02000002cd07fae */ /* 0x0003e40008121844 */
[----:B-1----:R-:W-:-:S05]  /*74dd0*/  IADD3 R44, R3, 0x100000, RZ ;  /* 0x00100000032c7810 */ /* 0x002fca0007ffe0ff */
[----:B------:R4:W-:Y:S02]  /*74de0*/  LDGSTS.E [R44+-0x5f600], [R46.64], P0 ;  /* 0xa0a000002e2c7fae */ /* 0x0009e40008121844 */
[----:B----4-:R-:W-:Y:S02]  /*74df0*/  IMAD.MOV.U32 R46, RZ, RZ, R49 ;  /* 0x000000ffff2e7224 */ /* 0x010fe400078e0031 */
        /* <DEDUP_REMOVED lines=91> */
[----:B------:R-:W-:Y:S02]  /*753b0*/  IMAD.MOV.U32 R48, RZ, RZ, R195 ;  /* 0x000000ffff307224 */ /* 0x000fe400078e00c3 */
[----:B------:R-:W-:Y:S02]  /*753c0*/  IMAD.MOV.U32 R49, RZ, RZ, R194 ;  /* 0x000000ffff317224 */ /* 0x000fe400078e00c2 */
[----:B-1----:R-:W-:Y:S01]  /*753d0*/  IMAD.MOV.U32 R46, RZ, RZ, R193 ;  /* 0x000000ffff2e7224 */ /* 0x002fe200078e00c1 */
[----:B------:R-:W-:-:S05]  /*753e0*/  MOV R47, R192 ;  /* 0x000000c0002f7202 */ /* 0x000fca0000000f00 */
[----:B------:R1:W-:Y:S04]  /*753f0*/  STL.64 [R1+0x1618], R46 ;  /* 0x0016182e01007387 */ /* 0x0003e80000100a00 */
[----:B------:R1:W-:Y:S01]  /*75400*/  LDGSTS.E [R44+-0x53600], [R46.64], P0 ;  /* 0xaca000002e2c7fae */ /* 0x0003e20008121844 */
[----:B------:R2:W-:Y:S03]  /*75410*/  LDGSTS.E [R44+-0x52e00], [R48.64], P0 ;  /* 0xad200000302c7fae */ /* 0x0005e60008121844 */
[----:B-1----:R-:W3:Y:S01]  /*75420*/  LDL.LU.64 R46, [R1+0x1930] ;  /* 0x00193000012e7983 */ /* 0x002ee20000300a00 */
[----:B------:R2:W-:Y:S01]  /*75430*/  STL.64 [R1+0x15f8], R48 ;  /* 0x0015f83001007387 */ /* 0x0005e20000100a00 */
[----:B------:R-:W-:Y:S01]  /*75440*/  MOV R52, R197 ;  /* 0x000000c500347202 */ /* 0x000fe20000000f00 */
[----:B------:R-:W-:-:S05]  /*75450*/  IMAD.MOV.U32 R53, RZ, RZ, R196 ;  /* 0x000000ffff357224 */ /* 0x000fca00078e00c4 */
[----:B------:R1:W-:Y:S04]  /*75460*/  LDGSTS.E [R44+-0x52600], [R52.64], P0 ;  /* 0xada00000342c7fae */ /* 0x0003e80008121844 */
[----:B--2---:R-:W2:Y:S01]  /*75470*/  LDL.LU.64 R48, [R1+0x1910] ;  /* 0x0019100001307983 */ /* 0x004ea20000300a00 */
[----:B------:R-:W4:Y:S02]  /*75480*/  LDL.LU.64 R50, [R1+0x18f0] ;  /* 0x0018f00001327983 */ /* 0x000f240000300a00 */
[----:B------:R1:W-:Y:S02]  /*75490*/  STL.64 [R1+0x15d8], R52 ;  /* 0x0015d83401007387 */ /* 0x0003e40000100a00 */
[----:B------:R-:W-:Y:S01]  /*754a0*/  IMAD.MOV.U32 R56, RZ, RZ, R199 ;  /* 0x000000ffff387224 */ /* 0x000fe200078e00c7 */
[----:B------:R-:W-:Y:S01]  /*754b0*/  MOV R57, R198 ;  /* 0x000000c600397202 */ /* 0x000fe20000000f00 */
[----:B------:R-:W-:-:S02]  /*754c0*/  IMAD.MOV.U32 R58, RZ, RZ, R241 ;  /* 0x000000ffff3a7224 */ /* 0x000fc400078e00f1 */
[----:B------:R-:W-:Y:S02]  /*754d0*/  IMAD.MOV.U32 R59, RZ, RZ, R240 ;  /* 0x000000ffff3b7224 */ /* 0x000fe400078e00f0 */
[----:B------:R1:W-:Y:S03]  /*754e0*/  LDGSTS.E [R44+-0x51e00], [R56.64], P0 ;  /* 0xae200000382c7fae */ /* 0x0003e60008121844 */
        /* <DEDUP_REMOVED lines=8> */
[----:B------:R-:W4:Y:S01]  /*75570*/  LDL.LU.64 R60, [R1+0x1850] ;  /* 0x00185000013c7983 */ /* 0x000f220000300a00 */
[----:B------:R-:W-:Y:S01]  /*75580*/  MOV R64, R174 ;  /* 0x000000ae00407202 */ /* 0x000fe20000000f00 */
[----:B------:R-:W-:Y:S01]  /*75590*/  IMAD.MOV.U32 R65, RZ, RZ, R175 ;  /* 0x000000ffff417224 */ /* 0x000fe200078e00af */
[----:B------:R-:W4:Y:S04]  /*755a0*/  LDL.LU.64 R62, [R1+0x1830] ;  /* 0x00183000013e7983 */ /* 0x000f280000300a00 */
[----:B------:R1:W-:Y:S04]  /*755b0*/  STL.64 [R1+0x1578], R64 ;  /* 0x0015784001007387 */ /* 0x0003e80000100a00 */
[----:B------:R1:W-:Y:S01]  /*755c0*/  LDGSTS.E [R44+-0x50e00], [R64.64], P0 ;  /* 0xaf200000402c7fae */ /* 0x0003e20008121844 */
[----:B------:R-:W-:Y:S01]  /*755d0*/  IADD3 R3, R3, 0x100000, RZ ;  /* 0x0010000003037810 */ /* 0x000fe20007ffe0ff */
[----:B------:R-:W-:Y:S01]  /*755e0*/  IMAD.MOV.U32 R68, RZ, RZ, R185 ;  /* 0x000000ffff447224 */ /* 0x000fe200078e00b9 */
[----:B------:R-:W-:-:S05]  /*755f0*/  MOV R69, R184 ;  /* 0x000000b800457202 */ /* 0x000fca0000000f00 */
        /* <DEDUP_REMOVED lines=17> */
[----:B------:R-:W4:Y:S01]  /*75710*/  LDL.LU.64 R190, [R1+0x1630] ;  /* 0x0016300001be7983 */ /* 0x000f220000300a00 */
[----:B---3--:R-:W-:-:S05]  /*75720*/  IADD3 R45, P1, R46, R243, RZ ;  /* 0x000000f32e2d7210 */ /* 0x008fca0007f3e0ff */
[----:B------:R-:W-:Y:S01]  /*75730*/  IMAD.X R44, R47, 0x1, R2, P1 ;  /* 0x000000012f2c7824 */ /* 0x000fe200008e0602 */
[----:B--2---:R-:W-:-:S05]  /*75740*/  IADD3 R47, P1, R48, R243, RZ ;  /* 0x000000f3302f7210 */ /* 0x004fca0007f3e0ff */
[----:B------:R-:W-:Y:S01]  /*75750*/  IMAD.X R46, R49, 0x1, R2, P1 ;  /* 0x00000001312e7824 */ /* 0x000fe200008e0602 */
[----:B----4-:R-:W-:-:S04]  /*75760*/  IADD3 R49, P1, R50, R243, RZ ;  /* 0x000000f332317210 */ /* 0x010fc80007f3e0ff */
[----:B------:R-:W-:Y:S02]  /*75770*/  IADD3.X R48, R51, R2, RZ, P1, !PT ;  /* 0x0000000233307210 */ /* 0x000fe40000ffe4ff */
[----:B------:R-:W-:-:S05]  /*75780*/  IADD3 R51, P1, R52, R243, RZ ;  /* 0x000000f334337210 */ /* 0x000fca0007f3e0ff */
        /* <DEDUP_REMOVED lines=34> */
[----:B------:R-:W3:Y:S02]  /*759b0*/  LDL.LU.64 R194, [R1+0x15f0] ;  /* 0x0015f00001c27983 */ /* 0x000ee40000300a00 */
[----:B------:R-:W4:Y:S01]  /*759c0*/  LDL.LU.64 R196, [R1+0x15d0] ;  /* 0x0015d00001c47983 */ /* 0x000f220000300a00 */
[-C--:B------:R-:W-:Y:S01]  /*759d0*/  IADD3 R181, P1, R182, R243.reuse, RZ ;  /* 0x000000f3b6b57210 */ /* 0x080fe20007f3e0ff */
[----:B------:R-:W3:Y:S01]  /*759e0*/  LDL.LU.64 R198, [R1+0x15b0] ;  /* 0x0015b00001c67983 */ /* 0x000ee20000300a00 */
[----:B------:R-:W3:Y:S02]  /*759f0*/  LDL.LU.64 R240, [R1+0x1590] ;  /* 0x0015900001f07983 */ /* 0x000ee40000300a00 */
[----:B------:R-:W3:Y:S01]  /*75a00*/  LDL.LU.64 R208, [R1+0x1570] ;  /* 0x0015700001d07983 */ /* 0x000ee20000300a00 */
        /* <DEDUP_REMOVED lines=9> */
[----:B------:R-:W1:Y:S01]  /*75aa0*/  S2R R242, SR_TID.X ;  /* 0x0000000000f27919 */ /* 0x000e620000002100 */
[----:B--2---:R-:W-:-:S05]  /*75ab0*/  IADD3 R191, P1, R174, R243, RZ ;  /* 0x000000f3aebf7210 */ /* 0x004fca0007f3e0ff */
[----:B------:R-:W-:Y:S02]  /*75ac0*/  IMAD.X R190, R175, 0x1, R2, P1 ;  /* 0x00000001afbe7824 */ /* 0x000fe400008e0602 */
[----:B------:R-:W2:Y:S01]  /*75ad0*/  LDL.LU.64 R174, [R1+0x1560] ;  /* 0x0015600001ae7983 */ /* 0x000ea20000300a00 */
[----:B---3--:R-:W-:-:S04]  /*75ae0*/  IADD3 R193, P1, R194, R243, RZ ;  /* 0x000000f3c2c17210 */ /* 0x008fc80007f3e0ff */
[----:B------:R-:W-:Y:S01]  /*75af0*/  IADD3.X R192, R195, R2, RZ, P1, !PT ;  /* 0x00000002c3c07210 */ /* 0x000fe20000ffe4ff */
[----:B----4-:R-:W-:-:S05]  /*75b00*/  IADD3 R195, P1, R196, R243, RZ ;  /* 0x000000f3c4c37210 */ /* 0x010fca0007f3e0ff */
[----:B------:R-:W-:Y:S01]  /*75b10*/  IMAD.X R194, R197, 0x1, R2, P1 ;  /* 0x00000001c5c27824 */ /* 0x000fe200008e0602 */
[----:B------:R-:W-:-:S05]  /*75b20*/  IADD3 R197, P1, R198, R243, RZ ;  /* 0x000000f3c6c57210 */ /* 0x000fca0007f3e0ff */
[----:B------:R-:W-:Y:S01]  /*75b30*/  IMAD.X R196, R199, 0x1, R2, P1 ;  /* 0x00000001c7c47824 */ /* 0x000fe200008e0602 */
[----:B------:R-:W-:Y:S01]  /*75b40*/  IADD3 R199, P1, R240, R243, RZ ;  /* 0x000000f3f0c77210 */ /* 0x000fe20007f3e0ff */
[----:B-1----:R-:W-:Y:S01]  /*75b50*/  LOP3.LUT R240, R242, 0x3f, RZ, 0xc0, !PT ;  /* 0x0000003ff2f07812 */ /* 0x002fe200078ec0ff */
[----:B------:R-:W-:-:S04]  /*75b60*/  SHF.R.S32.HI R242, RZ, 0x6, R242 ;  /* 0x00000006fff27819 */ /* 0x000fc800000114f2 */
[----:B------:R-:W-:Y:S01]  /*75b70*/  IMAD.SHL.U32 R3, R240, 0x4, RZ ;  /* 0x00000004f0037824 */ /* 0x000fe200078e00ff */
[----:B------:R-:W-:-:S04]  /*75b80*/  SGXT R242, R242, 0x1 ;  /* 0x00000001f2f2781a */ /* 0x000fc80000000200 */
[----:B------:R-:W-:Y:S02]  /*75b90*/  LOP3.LUT R3, R3, 0x110, R242, 0x78, !PT ;  /* 0x0000011003037812 */ /* 0x000fe400078e78f2 */
[----:B------:R-:W-:Y:S02]  /*75ba0*/  IADD3.X R198, R241, R2, RZ, P1, !PT ;  /* 0x00000002f1c67210 */ /* 0x000fe40000ffe4ff */
[-C--:B------:R-:W-:Y:S02]  /*75bb0*/  LOP3.LUT R45, R45, R44.reuse, RZ, 0x3c, !PT ;  /* 0x0000002c2d2d7212 */ /* 0x080fe400078e3cff */
[----:B------:R-:W-:Y:S01]  /*75bc0*/  LOP3.LUT R3, R3, 0x40, RZ, 0x3c, !PT ;  /* 0x0000004003037812 */ /* 0x000fe200078e3cff */
[----:B------:R-:W-:Y:S01]  /*75bd0*/  IADD3 R241, P1, R208, R243, RZ ;  /* 0x000000f3d0f17210 */ /* 0x000fe20007f3e0ff */
[----:B------:R-:W-:-:S03]  /*75be0*/  LOP3.LUT R44, R45, R44, RZ, 0x3c, !PT ;  /* 0x0000002c2d2c7212 */ /* 0x000fc600078e3cff */
[----:B------:R-:W-:Y:S02]  /*75bf0*/  IMAD R3, R252, 0x10000, R3 ;  /* 0x00010000fc037824 */ /* 0x000fe400078e0203 */
[----:B------:R-:W-:Y:S01]  /*75c00*/  IMAD.X R240, R209, 0x1, R2, P1 ;  /* 0x00000001d1f07824 */ /* 0x000fe200008e0602 */
[----:B------:R-:W-:Y:S02]  /*75c10*/  LOP3.LUT R47, R47, R46, RZ, 0x3c, !PT ;  /* 0x0000002e2f2f7212 */ /* 0x000fe400078e3cff */
[----:B------:R-:W-:Y:S02]  /*75c20*/  LOP3.LUT R45, R45, R44, RZ, 0x3c, !PT ;  /* 0x0000002c2d2d7212 */ /* 0x000fe400078e3cff */
[----:B------:R-:W-:Y:S02]  /*75c30*/  IADD3 R242, R3, 0x100000, RZ ;  /* 0x0010000003f27810 */ /* 0x000fe40007ffe0ff */
[----:B------:R-:W-:-:S03]  /*75c40*/  LOP3.LUT R46, R47, R46, RZ, 0x3c, !PT ;  /* 0x0000002e2f2e7212 */ /* 0x000fc600078e3cff */
[----:B------:R1:W-:Y:S01]  /*75c50*/  LDGSTS.E [R242+-0x5fc00], [R44.64], P0 ;  /* 0xa04000002cf27fae */ /* 0x0003e20008121844 */
[----:B------:R-:W-:Y:S02]  /*75c60*/  LOP3.LUT R47, R47, R46, RZ, 0x3c, !PT ;  /* 0x0000002e2f2f7212 */ /* 0x000fe400078e3cff */
[----:B--2---:R-:W-:-:S04]  /*75c70*/  IADD3 R208, P1, R174, R243, RZ ;  /* 0x000000f3aed07210 */ /* 0x004fc80007f3e0ff */
[----:B------:R-:W-:Y:S02]  /*75c80*/  IADD3.X R209, R175, R2, RZ, P1, !PT ;  /* 0x00000002afd17210 */ /* 0x000fe40000ffe4ff */
[----:B------:R2:W5:Y:S01]  /*75c90*/  LDL.LU.64 R174, [R1+0x2198] ;  /* 0x0021980001ae7983 */ /* 0x0005620000300a00 */
[----:B------:R1:W-:Y:S02]  /*75ca0*/  STL.64 [R1+0x1930], R44 ;  /* 0x0019302c01007387 */ /* 0x0003e40000100a00 */
[----:B------:R3:W-:Y:S01]  /*75cb0*/  STL.64 [R1+0x1910], R46 ;  /* 0x0019102e01007387 */ /* 0x0007e20000100a00 */
[----:B-1----:R-:W-:-:S05]  /*75cc0*/  IADD3 R44, R3, 0x100000, RZ ;  /* 0x00100000032c7810 */ /* 0x002fca0007ffe0ff */
[----:B------:R3:W-:Y:S02]  /*75cd0*/  LDGSTS.E [R44+-0x5f400], [R46.64], P0 ;  /* 0xa0c000002e2c7fae */ /* 0x0007e40008121844 */
[----:B---3--:R-:W-:Y:S01]  /*75ce0*/  IMAD.MOV.U32 R46, RZ, RZ, R49 ;  /* 0x000000ffff2e7224 */ /* 0x008fe200078e0031 */
        /* <DEDUP_REMOVED lines=90> */
[----:B------:R1:W-:Y:S01]  /*76290*/  LDGSTS.E [R44+-0x53c00], [R46.64], P0 ;  /* 0xac4000002e2c7fae */ /* 0x0003e20008121844 */
[----:B------:R-:W-:Y:S01]  /*762a0*/  IMAD.MOV.U32 R50, RZ, RZ, R193 ;  /* 0x000000ffff327224 */ /* 0x000fe200078e00c1 */
[----:B-1----:R-:W-:Y:S01]  /*762b0*/  MOV R46, R191 ;  /* 0x000000bf002e7202 */ /* 0x002fe20000000f00 */
[----:B------:R-:W-:-:S05]  /*762c0*/  IMAD.MOV.U32 R47, RZ, RZ, R190 ;  /* 0x000000ffff2f7224 */ /* 0x000fca00078e00be */
[----:B------:R1:W-:Y:S04]  /*762d0*/  STL.64 [R1+0x1610], R46 ;  /* 0x0016102e01007387 */ /* 0x0003e80000100a00 */
[----:B------:R1:W-:Y:S01]  /*762e0*/  LDGSTS.E [R44+-0x53400], [R46.64], P0 ;  /* 0xacc000002e2c7fae */ /* 0x0003e20008121844 */
[----:B------:R-:W-:Y:S01]  /*762f0*/  MOV R51, R192 ;  /* 0x000000c000337202 */ /* 0x000fe20000000f00 */
[----:B------:R-:W-:Y:S02]  /*76300*/  IMAD.MOV.U32 R52, RZ, RZ, R195 ;  /* 0x000000ffff347224 */ /* 0x000fe400078e00c3 */
[----:B------:R-:W-:Y:S02]  /*76310*/  IMAD.MOV.U32 R53, RZ, RZ, R194 ;  /* 0x000000ffff357224 */ /* 0x000fe400078e00c2 */
[----:B------:R3:W-:Y:S03]  /*76320*/  LDGSTS.E [R44+-0x52c00], [R50.64], P0 ;  /* 0xad400000322c7fae */ /* 0x0007e60008121844 */
[----:B------:R4:W-:Y:S01]  /*76330*/  LDGSTS.E [R44+-0x52400], [R52.64], P0 ;  /* 0xadc00000342c7fae */ /* 0x0009e20008121844 */
[----:B-1----:R-:W2:Y:S01]  /*76340*/  LDL.LU.64 R46, [R1+0x1928] ;  /* 0x00192800012e7983 */ /* 0x002ea20000300a00 */
[----:B------:R-:W2:Y:S02]  /*76350*/  LDL.LU.64 R48, [R1+0x1908] ;  /* 0x0019080001307983 */ /* 0x000ea40000300a00 */
[----:B------:R3:W-:Y:S01]  /*76360*/  STL.64 [R1+0x15f0], R50 ;  /* 0x0015f03201007387 */ /* 0x0007e20000100a00 */
[----:B------:R-:W-:Y:S01]  /*76370*/  MOV R56, R197 ;  /* 0x000000c500387202 */ /* 0x000fe20000000f00 */
[----:B---3--:R-:W3:Y:S01]  /*76380*/  LDL.LU.64 R50, [R1+0x18e8] ;  /* 0x0018e80001327983 */ /* 0x008ee20000300a00 */
[----:B------:R4:W-:Y:S02]  /*76390*/  STL.64 [R1+0x15d0], R52 ;  /* 0x0015d03401007387 */ /* 0x0009e40000100a00 */
[----:B------:R-:W-:-:S02]  /*763a0*/  IMAD.MOV.U32 R57, RZ, RZ, R196 ;  /* 0x000000ffff397224 */ /* 0x000fc400078e00c4 */
[----:B------:R-:W-:Y:S01]  /*763b0*/  IMAD.MOV.U32 R60, RZ, RZ, R199 ;  /* 0x000000ffff3c7224 */ /* 0x000fe200078e00c7 */
[----:B------:R-:W-:Y:S02]  /*763c0*/  MOV R61, R198 ;  /* 0x000000c6003d7202 */ /* 0x000fe40000000f00 */
[----:B------:R1:W-:Y:S03]  /*763d0*/  LDGSTS.E [R44+-0x51c00], [R56.64], P0 ;  /* 0xae400000382c7fae */ /* 0x0003e60008121844 */
[----:B------:R1:W-:Y:S01]  /*763e0*/  LDGSTS.E [R44+-0x51400], [R60.64], P0 ;  /* 0xaec000003c2c7fae */ /* 0x0003e20008121844 */
[----:B----4-:R-:W4:Y:S01]  /*763f0*/  LDL.LU.64 R52, [R1+0x18c8] ;  /* 0x0018c80001347983 */ /* 0x010f220000300a00 */
[----:B------:R-:W4:Y:S02]  /*76400*/  LDL.LU.64 R54, [R1+0x18a8] ;  /* 0x0018a80001367983 */ /* 0x000f240000300a00 */
[----:B------:R1:W-:Y:S02]  /*76410*/  STL.64 [R1+0x15b0], R56 ;  /* 0x0015b03801007387 */ /* 0x0003e40000100a00 */
[----:B-1----:R-:W4:Y:S01]  /*76420*/  LDL.LU.64 R56, [R1+0x1888] ;  /* 0x0018880001387983 */ /* 0x002f220000300a00 */
[----:B------:R-:W4:Y:S02]  /*76430*/  LDL.LU.64 R58, [R1+0x1868] ;  /* 0x00186800013a7983 */ /* 0x000f240000300a00 */
[----:B------:R1:W-:Y:S02]  /*76440*/  STL.64 [R1+0x1590], R60 ;  /* 0x0015903c01007387 */ /* 0x0003e40000100a00 */
[----:B-1----:R-:W-:-:S02]  /*76450*/  IMAD.MOV.U32 R60, RZ, RZ, R241 ;  /* 0x000000ffff3c7224 */ /* 0x002fc400078e00f1 */
[----:B------:R-:W-:-:S05]  /*76460*/  IMAD.MOV.U32 R61, RZ, RZ, R240 ;  /* 0x000000ffff3d7224 */ /* 0x000fca00078e00f0 */
[----:B------:R1:W-:Y:S04]  /*76470*/  STL.64 [R1+0x1570], R60 ;  /* 0x0015703c01007387 */ /* 0x0003e80000100a00 */
[----:B------:R1:W-:Y:S01]  /*76480*/  LDGSTS.E [R44+-0x50c00], [R60.64], P0 ;  /* 0xaf4000003c2c7fae */ /* 0x0003e20008121844 */
[----:B------:R-:W-:-:S03]  /*76490*/  MOV R68, R208 ;  /* 0x000000d000447202 */ /* 0x000fc60000000f00 */
[----:B-1----:R-:W4:Y:S01]  /*764a0*/  LDL.LU.64 R60, [R1+0x1848] ;  /* 0x00184800013c7983 */ /* 0x002f220000300a00 */
[----:B------:R-:W4:Y:S02]  /*764b0*/  LDL.LU.64 R62, [R1+0x1828] ;  /* 0x00182800013e7983 */ /* 0x000f240000300a00 */
[----:B------:R-:W-:Y:S02]  /*764c0*/  IMAD.MOV.U32 R69, RZ, RZ, R209 ;  /* 0x000000ffff457224 */ /* 0x000fe400078e00d1 */
[----:B------:R-:W4:Y:S01]  /*764d0*/  LDL.LU.64 R64, [R1+0x1808] ;  /* 0x0018080001407983 */ /* 0x000f220000300a00 */
[----:B------:R-:W-:Y:S02]  /*764e0*/  IADD3 R3, R3, 0x100000, RZ ;  /* 0x0010000003037810 */ /* 0x000fe40007ffe0ff */
[----:B------:R1:W-:Y:S01]  /*764f0*/  STL.64 [R1+0x1560], R68 ;  /* 0x0015604401007387 */ /* 0x0003e20000100a00 */
[----:B------:R-:W4:Y:S03]  /*76500*/  LDL.LU.64 R66, [R1+0x17e8] ;  /* 0x0017e80001427983 */ /* 0x000f260000300a00 */
[----:B------:R1:W-:Y:S04]  /*76510*/  LDGSTS.E [R3+-0x50400], [R68.64], P0 ;  /* 0xafc0000044037fae */ /* 0x0003e80008121844 */
        /* <DEDUP_REMOVED lines=19> */
[----:B------:R-:W-:Y:S01]  /*76650*/  SHF.R.S32.HI R210, RZ, 0x6, R210 ;  /* 0x00000006ffd27819 */ /* 0x000fe200000114d2 */
[----:B------:R-:W-:Y:S01]  /*76660*/  IMAD.SHL.U32 R3, R211, 0x4, RZ ;  /* 0x00000004d3037824 */ /* 0x000fe200078e00ff */
[----:B------:R-:W4:Y:S02]  /*76670*/  LDL.LU.64 R208, [R1+0x1568] ;  /* 0x0015680001d07983 */ /* 0x000f240000300a00 */
[----:B------:R-:W-:-:S04]  /*76680*/  SGXT R210, R210, 0x1 ;  /* 0x00000001d2d2781a */ /* 0x000fc80000000200 */
[----:B------:R-:W-:Y:S02]  /*76690*/  LOP3.LUT R3, R3, 0x110, R210, 0x78, !PT ;  /* 0x0000011003037812 */ /* 0x000fe400078e78d2 */
[----:B------:R-:W4:Y:S02]  /*766a0*/  LDL.LU.64 R210, [R1+0x1558] ;  /* 0x0015580001d27983 */ /* 0x000f240000300a00 */
[----:B------:R-:W-:Y:S02]  /*766b0*/  LOP3.LUT R3, R3, 0x60, RZ, 0x3c, !PT ;  /* 0x0000006003037812 */ /* 0x000fe400078e3cff */
[----:B--2---:R-:W-:-:S05]  /*766c0*/  IADD3 R45, P1, R46, R243, RZ ;  /* 0x000000f32e2d7210 */ /* 0x004fca0007f3e0ff */
[----:B------:R-:W-:Y:S01]  /*766d0*/  IMAD.X R44, R47, 0x1, R2, P1 ;  /* 0x000000012f2c7824 */ /* 0x000fe200008e0602 */
[----:B------:R-:W-:-:S04]  /*766e0*/  IADD3 R47, P1, R48, R243, RZ ;  /* 0x000000f3302f7210 */ /* 0x000fc80007f3e0ff */
[----:B------:R-:W-:Y:S02]  /*766f0*/  IADD3.X R46, R49, R2, RZ, P1, !PT ;  /* 0x00000002312e7210 */ /* 0x000fe40000ffe4ff */
[----:B---3--:R-:W-:-:S05]  /*76700*/  IADD3 R49, P1, R50, R243, RZ ;  /* 0x000000f332317210 */ /* 0x008fca0007f3e0ff */
[----:B------:R-:W-:Y:S01]  /*76710*/  IMAD.X R48, R51, 0x1, R2, P1 ;  /* 0x0000000133307824 */ /* 0x000fe200008e0602 */
[----:B----4-:R-:W-:-:S05]  /*76720*/  IADD3 R51, P1, R52, R243, RZ ;  /* 0x000000f334337210 */ /* 0x010fca0007f3e0ff */
        /* <DEDUP_REMOVED lines=53> */
[-C--:B------:R-:W-:Y:S02]  /*76a80*/  IADD3 R241, P1, R208, R243.reuse, RZ ;  /* 0x000000f3d0f17210 */ /* 0x080fe40007f3e0ff */
[----:B------:R-:W-:Y:S02]  /*76a90*/  LOP3.LUT R47, R47, R46, RZ, 0x3c, !PT ;  /* 0x0000002e2f2f7212 */ /* 0x000fe400078e3cff */
[----:B------:R-:W-:Y:S01]  /*76aa0*/  IADD3.X R240, R209, R2, RZ, P1, !PT ;  /* 0x00000002d1f07210 */ /* 0x000fe20000ffe4ff */
[----:B------:R-:W-:Y:S02]  /*76ab0*/  IADD3 R242, P1, R210, R243, RZ ;  /* 0x000000f3d2f27210 */ /* 0x000fe40007f3e0ff */
[----:B------:R-:W-:Y:S01]  /*76ac0*/  IMAD R3, R252, 0x10000, R3 ;  /* 0x00010000fc037824 */ /* 0x000fe200078e0203 */
[----:B------:R-:W-:Y:S02]  /*76ad0*/  LOP3.LUT R46, R47, R46, RZ, 0x3c, !PT ;  /* 0x0000002e2f2e7212 */ /* 0x000fe400078e3cff */
[----:B------:R-:W-:Y:S01]  /*76ae0*/  MOV R210, R45 ;  /* 0x0000002d00d27202 */ /* 0x000fe20000000f00 */
[----:B------:R1:W5:Y:S01]  /*76af0*/  LDL.LU.64 R208, [R1+0x2190] ;  /* 0x0021900001d07983 */ /* 0x0003620000300a00 */
[----:B------:R-:W-:-:S02]  /*76b00*/  IMAD.X R243, R211, 0x1, R2, P1 ;  /* 0x00000001d3f37824 */ /* 0x000fc400008e0602 */
[----:B------:R-:W-:Y:S01]  /*76b10*/  IMAD.MOV.U32 R211, RZ, RZ, R44 ;  /* 0x000000ffffd37224 */ /* 0x000fe200078e002c */
[----:B------:R-:W-:Y:S02]  /*76b20*/  IADD3 R44, R3, 0x100000, RZ ;  /* 0x00100000032c7810 */ /* 0x000fe40007ffe0ff */
[----:B------:R-:W-:Y:S02]  /*76b30*/  LOP3.LUT R47, R47, R46, RZ, 0x3c, !PT ;  /* 0x0000002e2f2f7212 */ /* 0x000fe400078e3cff */
[----:B------:R2:W-:Y:S04]  /*76b40*/  STL.64 [R1+0x1928], R210 ;  /* 0x001928d201007387 */ /* 0x0005e80000100a00 */
[----:B------:R2:W-:Y:S01]  /*76b50*/  LDGSTS.E [R44+-0x5fa00], [R210.64], P0 ;  /* 0xa0600000d22c7fae */ /* 0x0005e20008121844 */
[----:B------:R3:W-:Y:S03]  /*76b60*/  LDGSTS.E [R44+-0x5f200], [R46.64], P0 ;  /* 0xa0e000002e2c7fae */ /* 0x0007e60008121844 */
[----:B--2---:R1:W5:Y:S01]  /*76b70*/  LDL.LU.64 R210, [R1+0x2188] ;  /* 0x0021880001d27983 */ /* 0x0043620000300a00 */
[----:B------:R3:W-:Y:S02]  /*76b80*/  STL.64 [R1+0x1908], R46 ;  /* 0x0019082e01007387 */ /* 0x0007e40000100a00 */
[----:B---3--:R-:W-:Y:S01]  /*76b90*/  IMAD.MOV.U32 R46, RZ, RZ, R49 ;  /* 0x000000ffff2e7224 */ /* 0x008fe200078e0031 */
[----:B------:R-:W-:-:S05]  /*76ba0*/  MOV R47, R48 ;  /* 0x00000030002f7202 */ /* 0x000fca0000000f00 */
[----:B------:R2:W-:Y:S04]  /*76bb0*/  STL.64 [R1+0x18e8], R46 ;  /* 0x0018e82e01007387 */ /* 0x0005e80000100a00 */
[----:B------:R2:W-:Y:S02]  /*76bc0*/  LDGSTS.E [R44+-0x5ea00], [R46.64], P0 ;  /* 0xa16000002e2c7fae */ /* 0x0005e40008121844 */
[----:B--2---:R-:W-:Y:S02]  /*76bd0*/  IMAD.MOV.U32 R46, RZ, RZ, R51 ;  /* 0x000000ffff2e7224 */ /* 0x004fe400078e0033 */
[----:B------:R-:W-:-:S05]  /*76be0*/  IMAD.MOV.U32 R47, RZ, RZ, R50 ;  /* 0x000000ffff2f7224 */ /* 0x000fca00078e0032 */
[----:B------:R2:W-:Y:S04]  /*76bf0*/  STL.64 [R1+0x18c8], R46 ;  /* 0x0018c82e01007387 */ /* 0x0005e80000100a00 */
[----:B------:R2:W-:Y:S02]  /*76c00*/  LDGSTS.E [R44+-0x5e200], [R46.64], P0 ;  /* 0xa1e000002e2c7fae */ /* 0x0005e40008121844 */
[----:B--2---:R-:W-:Y:S01]  /*76c10*/  MOV R46, R53 ;  /* 0x00000035002e7202 */ /* 0x004fe20000000f00 */
[----:B------:R-:W-:-:S05]  /*76c20*/  IMAD.MOV.U32 R47, RZ, RZ, R52 ;  /* 0x000000ffff2f7224 */ /* 0x000fca00078e0034 */
[----:B------:R2:W-:Y:S04]  /*76c30*/  STL.64 [R1+0x18a8], R46 ;  /* 0x0018a82e01007387 */ /* 0x0005e80000100a00 */
[----:B------:R2:W-:Y:S02]  /*76c40*/  LDGSTS.E [R44+-0x5da00], [R46.64], P0 ;  /* 0xa26000002e2c7fae */ /* 0x0005e40008121844 */
[----:B--2---:R-:W-:Y:S01]  /*76c50*/  IMAD.MOV.U32 R46, RZ, RZ, R55 ;  /* 0x000000ffff2e7224 */ /* 0x004fe200078e0037 */
        /* <DEDUP_REMOVED lines=98> */
[----:B------:R2:W-:Y:S01]  /*77280*/  LDGSTS.E [R44+-0x51200], [R46.64], P0 ;  /* 0xaee000002e2c7fae */ /* 0x0005e20008121844 */
[----:B------:R-:W-:Y:S01]  /*77290*/  IADD3 R3, R3, 0x100000, RZ ;  /* 0x0010000003037810 */ /* 0x000fe20007ffe0ff */
[----:B------:R-:W-:Y:S02]  /*772a0*/  IMAD.MOV.U32 R45, RZ, RZ, 0x3f ;  /* 0x0000003fff2d7424 */ /* 0x000fe400078e00ff */
[----:B--2---:R-:W-:Y:S02]  /*772b0*/  IMAD.MOV.U32 R46, RZ, RZ, R241 ;  /* 0x000000ffff2e7224 */ /* 0x004fe400078e00f1 */
[----:B------:R-:W-:-:S05]  /*772c0*/  IMAD.MOV.U32 R47, RZ, RZ, R240 ;  /* 0x000000ffff2f7224 */ /* 0x000fca00078e00f0 */
[----:B------:R2:W-:Y:S04]  /*772d0*/  STL.64 [R1+0x1568], R46 ;  /* 0x0015682e01007387 */ /* 0x0005e80000100a00 */
[----:B------:R2:W-:Y:S02]  /*772e0*/  LDGSTS.E [R44+-0x50a00], [R46.64], P0 ;  /* 0xaf6000002e2c7fae */ /* 0x0005e40008121844 */
[----:B--2---:R-:W-:Y:S01]  /*772f0*/  MOV R46, R242 ;  /* 0x000000f2002e7202 */ /* 0x004fe20000000f00 */
[----:B------:R-:W-:Y:S02]  /*77300*/  IMAD.MOV.U32 R47, RZ, RZ, R243 ;  /* 0x000000ffff2f7224 */ /* 0x000fe400078e00f3 */
[----:B------:R1:W5:Y:S03]  /*77310*/  LDL.LU R243, [R1+0x2180] ;  /* 0x0021800001f37983 */ /* 0x0003660000300800 */
[----:B------:R2:W-:Y:S01]  /*77320*/  STL.64 [R1+0x1558], R46 ;  /* 0x0015582e01007387 */ /* 0x0005e20000100a00 */
[----:B------:R2:W-:Y:S01]  /*77330*/  LDGSTS.E [R3+-0x50200], [R46.64], P0 ;  /* 0xafe000002e037fae */ /* 0x0005e20008121844 */
[----:B------:R-:W-:-:S02]  /*77340*/  IMAD.MOV.U32 R242, RZ, RZ, c[0x0][0x188] ;  /* 0x00006200fff27624 */ /* 0x000fc400078e00ff */
[----:B------:R-:W0:Y:S01]  /*77350*/  LDGDEPBAR ;  /* 0x00000000000079af */ /* 0x000e220000000000 */
[----:B--2---:R-:W-:Y:S02]  /*77360*/  IADD3 R47, R45, c[0x0][0x180], RZ ;  /* 0x000060002d2f7a10 */ /* 0x004fe40007ffe0ff */
[----:B------:R-:W2:Y:S02]  /*77370*/  LDL.LU R45, [R1+0x1540] ;  /* 0x00154000012d7983 */ /* 0x000ea40000300800 */
[----:B------:R-:W-:-:S04]  /*77380*/  SHF.R.S32.HI R46, RZ, 0x1f, R47 ;  /* 0x0000001fff2e7819 */ /* 0x000fc8000001142f */
[----:B------:R-:W-:-:S04]  /*77390*/  LEA.HI R46, R46, R47, RZ, 0x6 ;  /* 0x0000002f2e2e7211 */ /* 0x000fc800078f30ff */
[----:B------:R-:W-:Y:S02]  /*773a0*/  SHF.R.S32.HI R46, RZ, 0x6, R46 ;  /* 0x00000006ff2e7819 */ /* 0x000fe4000001142e */
[----:B------:R-:W-:-:S05]  /*773b0*/  SHF.L.U32 R242, R242, 0x6, RZ ;  /* 0x00000006f2f27819 */ /* 0x000fca00000006ff */
[----:B------:R-:W-:Y:S01]  /*773c0*/  IMAD.SHL.U32 R242, R242, 0x4, RZ ;  /* 0x00000004f2f27824 */ /* 0x000fe200078e00ff */
[----:B--2---:R-:W-:-:S05]  /*773d0*/  IADD3 R45, R45, 0x1, RZ ;  /* 0x000000012d2d7810 */ /* 0x004fca0007ffe0ff */
[----:B------:R1:W-:Y:S01]  /*773e0*/  STL [R1+0x1540], R45 ;  /* 0x0015402d01007387 */ /* 0x0003e20000100800 */
[----:B------:R-:W-:Y:S11]  /*773f0*/  ISETP.NE.U32.AND P0, PT, R45, R46, PT ;  /* 0x0000002e2d00720c */ /* 0x000ff60003f05070 */
[----:B------:R-:W-:Y:S02]  /*77400*/  @!UPT UIADD3 URZ, URZ, URZ, URZ ;  /* 0x0000003f3f3ff290 */ /* 0x000fe4000fffe03f */
[----:B-1----:R-:W-:Y:S01]  /*77410*/  @!P0 CALL.REL.NOINC `(.L_x_1) ;  /* 0x0000001000008944 */ /* 0x002fe20003c00000 */
[----:B------:R-:W-:Y:S05]  /*77420*/  BRA `(.L_x_2) ;  /* 0xfffb865000007947 */ /* 0x000fea000383ffff */
.L_x_1:
[----:B------:R-:W3:Y:S01]  /*77430*/  LDL R3, [R1+0x1524] ;  /* 0x0015240001037983 */ /* 0x000ee20000100800 */
[----:B------:R-:W-:-:S04]  /*77440*/  DEPBAR.LE SB0, 0x0 ;  /* 0x000080000000791a */ /* 0x000fc80000000000 */
[----:B------:R-:W4:Y:S04]  /*77450*/  LDL.LU R46, [R1+0x2170] ;  /* 0x00217000012e7983 */ /* 0x000f280000300800 */
[----:B--2---:R-:W2:Y:S04]  /*77460*/  LDL.LU R52, [R1+0x440] ;  /* 0x0004400001347983 */ /* 0x004ea80000300800 */
[----:B------:R-:W2:Y:S04]  /*77470*/  LDL.LU R53, [R1+0x444] ;  /* 0x0004440001357983 */ /* 0x000ea80000300800 */
[----:B------:R-:W2:Y:S04]  /*77480*/  LDL.LU R54, [R1+0x570] ;  /* 0x0005700001367983 */ /* 0x000ea80000300800 */
[----:B------:R-:W2:Y:S04]  /*77490*/  LDL.LU R55, [R1+0x574] ;  /* 0x0005740001377983 */ /* 0x000ea80000300800 */
[----:B------:R-:W2:Y:S04]  /*774a0*/  LDL.LU R48, [R1+0x448] ;  /* 0x0004480001307983 */ /* 0x000ea80000300800 */
[----:B------:R-:W2:Y:S04]  /*774b0*/  LDL.LU R49, [R1+0x44c] ;  /* 0x00044c0001317983 */ /* 0x000ea80000300800 */
[----:B------:R-:W2:Y:S04]  /*774c0*/  LDL.LU R50, [R1+0x578] ;  /* 0x0005780001327983 */ /* 0x000ea80000300800 */
[----:B------:R-:W2:Y:S04]  /*774d0*/  LDL.LU R51, [R1+0x57c] ;  /* 0x00057c0001337983 */ /* 0x000ea80000300800 */
[----:B------:R-:W1:Y:S02]  /*774e0*/  S2R R47, SR_TID.X ;  /* 0x00000000002f7919 */ /* 0x000e640000002100 */
[C---:B-1----:R-:W-:Y:S01]  /*774f0*/  SHF.L.U32 R0, R47.reuse, 0x9, RZ ;  /* 0x000000092f007819 */ /* 0x042fe200000006ff */
[C---:B------:R-:W-:Y:S01]  /*77500*/  IMAD.SHL.U32 R2, R47.reuse, 0x20, RZ ;  /* 0x000000202f027824 */ /* 0x040fe200078e00ff */
[----:B------:R-:W-:-:S02]  /*77510*/  SHF.L.U32 R44, R47, 0xb, RZ ;  /* 0x0000000b2f2c7819 */ /* 0x000fc400000006ff */
[----:B------:R-:W-:Y:S01]  /*77520*/  LOP3.LUT R0, R0, 0x3000, RZ, 0xc0, !PT ;  /* 0x0000300000007812 */ /* 0x000fe200078ec0ff */
[C---:B------:R-:W-:Y:S01]  /*77530*/  IMAD.SHL.U32 R45, R47.reuse, 0x4, RZ ;  /* 0x000000042f2d7824 */ /* 0x040fe200078e00ff */
[----:B------:R-:W-:Y:S02]  /*77540*/  LOP3.LUT R44, R44, 0x3000, RZ, 0xc0, !PT ;  /* 0x000030002c2c7812 */ /* 0x000fe400078ec0ff */
[----:B------:R-:W-:Y:S02]  /*77550*/  LOP3.LUT R0, R0, 0x60, R2, 0xf8, !PT ;  /* 0x0000006000007812 */ /* 0x000fe400078ef802 */
[----:B------:R-:W-:Y:S02]  /*77560*/  LOP3.LUT R47, R47, 0x7f, RZ, 0xc0, !PT ;  /* 0x0000007f2f2f7812 */ /* 0x000fe400078ec0ff */
[----:B------:R-:W-:Y:S01]  /*77570*/  LOP3.LUT R0, R0, 0x170, R45, 0x78, !PT ;  /* 0x0000017000007812 */ /* 0x000fe200078e782d */
[----:B------:R-:W-:Y:S01]  /*77580*/  BAR.SYNC.DEFER_BLOCKING 0x0 ;  /* 0x0000000000007b1d */ /* 0x000fe20000010000 */
[----:B---3--:R-:W-:-:S04]  /*77590*/  IADD3 R2, R3, 0x1, RZ ;  /* 0x0000000103027810 */ /* 0x008fc80007ffe0ff */
[----:B------:R-:W-:Y:S01]  /*775a0*/  ISETP.GE.AND P1, PT, R2, c[0x0][0x17c], PT ;  /* 0x00005f0002007a0c */ /* 0x000fe20003f26270 */
[----:B------:R-:W-:Y:S02]  /*775b0*/  IMAD R2, R47, 0x10, R44 ;  /* 0x000000102f027824 */ /* 0x000fe400078e022c */
[----:B------:R-:W3:Y:S01]  /*775c0*/  LDL.LU R44, [R1+0x2c0] ;  /* 0x0002c000012c7983 */ /* 0x000ee20000300800 */
[----:B----4-:R-:W-:-:S03]  /*775d0*/  IMAD.IADD R0, R0, 0x1, R46 ;  /* 0x0000000100007824 */ /* 0x010fc600078e022e */
[----:B------:R-:W3:Y:S04]  /*775e0*/  LDL.LU R45, [R1+0x2c4] ;  /* 0x0002c400012d7983 */ /* 0x000ee80000300800 */
[----:B------:R-:W3:Y:S04]  /*775f0*/  LDL.LU R46, [R1+0x420] ;  /* 0x00042000012e7983 */ /* 0x000ee80000300800 */
[----:B------:R-:W3:Y:S04]  /*77600*/  LDL.LU R47, [R1+0x424] ;  /* 0x00042400012f7983 */ /* 0x000ee80000300800 */
[----:B------:R-:W4:Y:S04]  /*77610*/  LDL.LU R56, [R1+0x2c8] ;  /* 0x0002c80001387983 */ /* 0x000f280000300800 */
[----:B------:R-:W4:Y:S04]  /*77620*/  LDL.LU R57, [R1+0x2cc] ;  /* 0x0002cc0001397983 */ /* 0x000f280000300800 */
[----:B------:R-:W4:Y:S04]  /*77630*/  LDL.LU R58, [R1+0x428] ;  /* 0x00042800013a7983 */ /* 0x000f280000300800 */
[----:B--2---:R1:W-:Y:S04]  /*77640*/  STS.128 [R0], R52 ;  /* 0x0000003400007388 */ /* 0x0043e80000000c00 */
[----:B------:R-:W4:Y:S04]  /*77650*/  LDL.LU R59, [R1+0x42c] ;  /* 0x00042c00013b7983 */ /* 0x000f280000300800 */
[----:B------:R2:W-:Y:S04]  /*77660*/  STS.128 [R0+0x80], R48 ;  /* 0x0000803000007388 */ /* 0x0005e80000000c00 */
[----:B-1----:R-:W4:Y:S04]  /*77670*/  LDL.LU R54, [R1+0x190] ;  /* 0x0001900001367983 */ /* 0x002f280000300800 */
[----:B------:R-:W4:Y:S04]  /*77680*/  LDL.LU R55, [R1+0x194] ;  /* 0x0001940001377983 */ /* 0x000f280000300800 */
[----:B--2---:R-:W2:Y:S04]  /*77690*/  LDL.LU R50, [R1+0x198] ;  /* 0x0001980001327983 */ /* 0x004ea80000300800 */
[----:B------:R-:W2:Y:S01]  /*776a0*/  LDL.LU R51, [R1+0x19c] ;  /* 0x00019c0001337983 */ /* 0x000ea20000300800 */
[----:B-----5:R-:W-:Y:S01]  /*776b0*/  MOV R52, R208 ;  /* 0x000000d000347202 */ /* 0x020fe20000000f00 */
[----:B------:R-:W-:Y:S01]  /*776c0*/  IMAD.MOV.U32 R53, RZ, RZ, R209 ;  /* 0x000000ffff357224 */ /* 0x000fe200078e00d1 */
[----:B------:R-:W-:Y:S01]  /*776d0*/  MOV R49, R211 ;  /* 0x000000d300317202 */ /* 0x000fe20000000f00 */
[----:B------:R-:W-:Y:S01]  /*776e0*/  IMAD.MOV.U32 R48, RZ, RZ, R210 ;  /* 0x000000ffff307224 */ /* 0x000fe200078e00d2 */
[----:B------:R-:W-:-:S02]  /*776f0*/  IADD3 R3, R3, 0x2, RZ ;  /* 0x0000000203037810 */ /* 0x000fc40007ffe0ff */
[C---:B------:R-:W-:Y:S02]  /*77700*/  LOP3.LUT R208, R2.reuse, 0x20, RZ, 0x3c, !PT ;  /* 0x0000002002d07812 */ /* 0x040fe400078e3cff */
[----:B------:R-:W-:Y:S02]  /*77710*/  ISETP.GE.AND P4, PT, R3, c[0x0][0x17c], PT ;  /* 0x00005f0003007a0c */ /* 0x000fe40003f86270 */
[C---:B------:R-:W-:Y:S02]  /*77720*/  LOP3.LUT R3, R2.reuse, 0x40, RZ, 0x3c, !PT ;  /* 0x0000004002037812 */ /* 0x040fe400078e3cff */
[----:B------:R-:W-:Y:S01]  /*77730*/  LOP3.LUT R252, R2, 0x60, RZ, 0x3c, !PT ;  /* 0x0000006002fc7812 */ /* 0x000fe200078e3cff */
[----:B---3--:R1:W-:Y:S02]  /*77740*/  STS.128 [R0+0x200], R44 ;  /* 0x0002002c00007388 */ /* 0x0083e40000000c00 */
[----:B-1----:R-:W-:Y:S01]  /*77750*/  MOV R46, R4 ;  /* 0x00000004002e7202 */ /* 0x002fe20000000f00 */
[----:B------:R-:W-:Y:S01]  /*77760*/  IMAD.MOV.U32 R47, RZ, RZ, R5 ;  /* 0x000000ffff2f7224 */ /* 0x000fe200078e0005 */
[----:B------:R-:W-:Y:S01]  /*77770*/  MOV R5, R175 ;  /* 0x000000af00057202 */ /* 0x000fe20000000f00 */
[----:B------:R-:W-:-:S02]  /*77780*/  IMAD.MOV.U32 R44, RZ, RZ, R172 ;  /* 0x000000ffff2c7224 */ /* 0x000fc400078e00ac */
[----:B------:R-:W-:Y:S02]  /*77790*/  IMAD.MOV.U32 R45, RZ, RZ, R173 ;  /* 0x000000ffff2d7224 */ /* 0x000fe400078e00ad */
[----:B------:R-:W-:Y:S01]  /*777a0*/  IMAD.MOV.U32 R4, RZ, RZ, R174 ;  /* 0x000000ffff047224 */ /* 0x000fe200078e00ae */
[----:B----4-:R-:W-:Y:S04]  /*777b0*/  STS.128 [R0+0x280], R56 ;  /* 0x0002803800007388 */ /* 0x010fe80000000c00 */
[----:B------:R-:W-:Y:S04]  /*777c0*/  STS.128 [R0+0x600], R44 ;  /* 0x0006002c00007388 */ /* 0x000fe80000000c00 */
[----:B------:R-:W-:Y:S04]  /*777d0*/  STS.128 [R0+0x680], R4 ;  /* 0x0006800400007388 */ /* 0x000fe80000000c00 */
[----:B------:R-:W-:Y:S04]  /*777e0*/  STS.128 [R0+0x400], R52 ;  /* 0x0004003400007388 */ /* 0x000fe80000000c00 */
[----:B--2---:R-:W-:Y:S04]  /*777f0*/  STS.128 [R0+0x480], R48 ;  /* 0x0004803000007388 */ /* 0x004fe80000000c00 */
[----:B------:R-:W-:Y:S06]  /*77800*/  BAR.SYNC.DEFER_BLOCKING 0x0 ;  /* 0x0000000000007b1d */ /* 0x000fec0000010000 */
[----:B------:R-:W1:Y:S04]  /*77810*/  LDS.128 R52, [R2] ;  /* 0x0000000002347984 */ /* 0x000e680000000c00 */
[----:B------:R-:W2:Y:S04]  /*77820*/  LDS.128 R48, [R2+0x800] ;  /* 0x0008000002307984 */ /* 0x000ea80000000c00 */
[----:B------:R-:W3:Y:S04]  /*77830*/  LDS.128 R56, [R208] ;  /* 0x00000000d0387984 */ /* 0x000ee80000000c00 */
[----:B-1----:R-:W-:Y:S04]  /*77840*/  STL.64 [R1+0x4e0], R52 ;  /* 0x0004e03401007387 */ /* 0x002fe80000100a00 */
[----:B------:R-:W-:Y:S04]  /*77850*/  STL.64 [R1+0x4e8], R54 ;  /* 0x0004e83601007387 */ /* 0x000fe80000100a00 */
[----:B------:R-:W1:Y:S04]  /*77860*/  LDS.128 R52, [R208+0x800] ;  /* 0x00080000d0347984 */ /* 0x000e680000000c00 */
[----:B--2---:R-:W-:Y:S04]  /*77870*/  STL.64 [R1+0x610], R48 ;  /* 0x0006103001007387 */ /* 0x004fe80000100a00 */
[----:B------:R-:W-:Y:S04]  /*77880*/  STL.64 [R1+0x618], R50 ;  /* 0x0006183201007387 */ /* 0x000fe80000100a00 */
[----:B------:R-:W2:Y:S04]  /*77890*/  LDS.128 R48, [R3] ;  /* 0x0000000003307984 */ /* 0x000ea80000000c00 */
[----:B---3--:R-:W-:Y:S04]  /*778a0*/  STL.64 [R1+0x520], R56 ;  /* 0x0005203801007387 */ /* 0x008fe80000100a00 */
[----:B------:R-:W-:Y:S04]  /*778b0*/  STL.64 [R1+0x528], R58 ;  /* 0x0005283a01007387 */ /* 0x000fe80000100a00 */
[----:B------:R-:W3:Y:S04]  /*778c0*/  LDS.128 R56, [R3+0x800] ;  /* 0x0008000003387984 */ /* 0x000ee80000000c00 */
[----:B-1----:R-:W-:Y:S04]  /*778d0*/  STL.64 [R1+0x640], R52 ;  /* 0x0006403401007387 */ /* 0x002fe80000100a00 */
[----:B------:R-:W-:Y:S04]  /*778e0*/  STL.64 [R1+0x648], R54 ;  /* 0x0006483601007387 */ /* 0x000fe80000100a00 */
[----:B------:R-:W1:Y:S04]  /*778f0*/  LDS.128 R52, [R252] ;  /* 0x00000000fc347984 */ /* 0x000e680000000c00 */
[----:B--2---:R-:W-:Y:S04]  /*77900*/  STL.64 [R1+0x570], R48 ;  /* 0x0005703001007387 */ /* 0x004fe80000100a00 */
[----:B------:R-:W-:Y:S04]  /*77910*/  STL.64 [R1+0x578], R50 ;  /* 0x0005783201007387 */ /* 0x000fe80000100a00 */
[----:B------:R-:W2:Y:S01]  /*77920*/  LDS.128 R48, [R252+0x800] ;  /* 0x00080000fc307984 */ /* 0x000ea20000000c00 */
[----:B------:R-:W-:Y:S01]  /*77930*/  MOV R46, R12 ;  /* 0x0000000c002e7202 */ /* 0x000fe20000000f00 */
[----:B------:R-:W-:Y:S01]  /*77940*/  IMAD.MOV.U32 R47, RZ, RZ, R13 ;  /* 0x000000ffff2f7224 */ /* 0x000fe200078e000d */
[----:B------:R-:W-:Y:S01]  /*77950*/  MOV R13, R171 ;  /* 0x000000ab000d7202 */ /* 0x000fe20000000f00 */
[----:B------:R-:W-:Y:S01]  /*77960*/  IMAD.MOV.U32 R12, RZ, RZ, R170 ;  /* 0x000000ffff0c7224 */ /* 0x000fe200078e00aa */
[----:B------:R-:W-:Y:S01]  /*77970*/  BAR.SYNC.DEFER_BLOCKING 0x0 ;  /* 0x0000000000007b1d */ /* 0x000fe20000010000 */
[----:B------:R-:W-:Y:S01]  /*77980*/  IMAD.MOV.U32 R4, RZ, RZ, R164 ;  /* 0x000000ffff047224 */ /* 0x000fe200078e00a4 */
[----:B------:R-:W-:Y:S01]  /*77990*/  MOV R6, R84 ;  /* 0x0000005400067202 */ /* 0x000fe20000000f00 */
[----:B------:R-:W-:-:S02]  /*779a0*/  IMAD.MOV.U32 R5, RZ, RZ, R165 ;  /* 0x000000ffff057224 */ /* 0x000fc400078e00a5 */
[----:B------:R-:W-:Y:S01]  /*779b0*/  IMAD.MOV.U32 R7, RZ, RZ, R85 ;  /* 0x000000ffff077224 */ /* 0x000fe200078e0055 */
[----:B------:R-:W-:Y:S01]  /*779c0*/  MOV R85, R167 ;  /* 0x000000a700557202 */ /* 0x000fe20000000f00 */
[----:B------:R-:W-:Y:S02]  /*779d0*/  IMAD.MOV.U32 R44, RZ, RZ, R168 ;  /* 0x000000ffff2c7224 */ /* 0x000fe400078e00a8 */
[----:B------:R-:W-:Y:S02]  /*779e0*/  IMAD.MOV.U32 R45, RZ, RZ, R169 ;  /* 0x000000ffff2d7224 */ /* 0x000fe400078e00a9 */
[----:B------:R-:W-:Y:S01]  /*779f0*/  IMAD.MOV.U32 R84, RZ, RZ, R166 ;  /* 0x000000ffff547224 */ /* 0x000fe200078e00a6 */
[----:B------:R4:W-:Y:S04]  /*77a00*/  STS.128 [R0+0x80], R12 ;  /* 0x0000800c00007388 */ /* 0x0009e80000000c00 */
[----:B------:R1:W-:Y:S04]  /*77a10*/  STS.128 [R0+0x200], R4 ;  /* 0x0002000400007388 */ /* 0x0003e80000000c00 */
[----:B------:R-:W-:Y:S01]  /*77a20*/  STS.128 [R0], R44 ;  /* 0x0000002c00007388 */ /* 0x000fe20000000c00 */
[----:B----4-:R-:W-:Y:S01]  /*77a30*/  MOV R14, R92 ;  /* 0x0000005c000e7202 */ /* 0x010fe20000000f00 */
[----:B------:R-:W-:Y:S01]  /*77a40*/  IMAD.MOV.U32 R15, RZ, RZ, R93 ;  /* 0x000000ffff0f7224 */ /* 0x000fe200078e005d */
[----:B------:R-:W-:Y:S01]  /*77a50*/  MOV R93, R163 ;  /* 0x000000a3005d7202 */ /* 0x000fe20000000f00 */
[----:B------:R-:W-:Y:S01]  /*77a60*/  IMAD.MOV.U32 R12, RZ, RZ, R160 ;  /* 0x000000ffff0c7224 */ /* 0x000fe200078e00a0 */
[----:B-1----:R-:W-:Y:S01]  /*77a70*/  MOV R6, R96 ;  /* 0x0000006000067202 */ /* 0x002fe20000000f00 */
[----:B------:R-:W-:Y:S01]  /*77a80*/  IMAD.MOV.U32 R7, RZ, RZ, R97 ;  /* 0x000000ffff077224 */ /* 0x000fe200078e0061 */
[----:B------:R-:W-:Y:S01]  /*77a90*/  MOV R97, R159 ;  /* 0x0000009f00617202 */ /* 0x000fe20000000f00 */
[----:B------:R-:W-:-:S02]  /*77aa0*/  IMAD.MOV.U32 R13, RZ, RZ, R161 ;  /* 0x000000ffff0d7224 */ /* 0x000fc400078e00a1 */
[----:B------:R-:W-:Y:S02]  /*77ab0*/  IMAD.MOV.U32 R92, RZ, RZ, R162 ;  /* 0x000000ffff5c7224 */ /* 0x000fe400078e00a2 */
[----:B------:R-:W-:Y:S02]  /*77ac0*/  IMAD.MOV.U32 R4, RZ, RZ, R156 ;  /* 0x000000ffff047224 */ /* 0x000fe400078e009c */
[----:B------:R-:W-:Y:S02]  /*77ad0*/  IMAD.MOV.U32 R5, RZ, RZ, R157 ;  /* 0x000000ffff057224 */ /* 0x000fe400078e009d */
[----:B------:R-:W-:Y:S01]  /*77ae0*/  IMAD.MOV.U32 R96, RZ, RZ, R158 ;  /* 0x000000ffff607224 */ /* 0x000fe200078e009e */
[----:B------:R-:W-:Y:S04]  /*77af0*/  STS.128 [R0+0x280], R84 ;  /* 0x0002805400007388 */ /* 0x000fe80000000c00 */
[----:B------:R-:W-:Y:S04]  /*77b00*/  STS.128 [R0+0x400], R12 ;  /* 0x0004000c00007388 */ /* 0x000fe80000000c00 */
[----:B------:R-:W-:Y:S04]  /*77b10*/  STS.128 [R0+0x480], R92 ;  /* 0x0004805c00007388 */ /* 0x000fe80000000c00 */
[----:B------:R-:W-:Y:S04]  /*77b20*/  STS.128 [R0+0x600], R4 ;  /* 0x0006000400007388 */ /* 0x000fe80000000c00 */
[----:B------:R-:W-:Y:S04]  /*77b30*/  STS.128 [R0+0x680], R96 ;  /* 0x0006806000007388 */ /* 0x000fe80000000c00 */
[----:B------:R-:W-:Y:S06]  /*77b40*/  BAR.SYNC.DEFER_BLOCKING 0x0 ;  /* 0x0000000000007b1d */ /* 0x000fec0000010000 */
[----:B---3--:R-:W-:Y:S04]  /*77b50*/  STL.64 [R1+0x6b0], R56 ;  /* 0x0006b03801007387 */ /* 0x008fe80000100a00 */
[----:B------:R-:W-:Y:S04]  /*77b60*/  STL.64 [R1+0x6b8], R58 ;  /* 0x0006b83a01007387 */ /* 0x000fe80000100a00 */
[----:B------:R-:W-:Y:S04]  /*77b70*/  STL.64 [R1+0x5c0], R52 ;  /* 0x0005c03401007387 */ /* 0x000fe80000100a00 */
[----:B------:R-:W-:Y:S04]  /*77b80*/  STL.64 [R1+0x5c8], R54 ;  /* 0x0005c83601007387 */ /* 0x000fe80000100a00 */
[----:B--2---:R-:W-:Y:S04]  /*77b90*/  STL.64 [R1+0x6c0], R48 ;  /* 0x0006c03001007387 */ /* 0x004fe80000100a00 */
[----:B------:R-:W-:Y:S04]  /*77ba0*/  STL.64 [R1+0x6c8], R50 ;  /* 0x0006c83201007387 */ /* 0x000fe80000100a00 */
        /* <DEDUP_REMOVED lines=18> */
[----:B------:R-:W-:Y:S01]  /*77cd0*/  IMAD.MOV.U32 R12, RZ, RZ, R104 ;  /* 0x000000ffff0c7224 */ /* 0x000fe200078e0068 */
[----:B------:R-:W-:Y:S01]  /*77ce0*/  MOV R14, R100 ;  /* 0x00000064000e7202 */ /* 0x000fe20000000f00 */
[----:B------:R-:W-:Y:S01]  /*77cf0*/  IMAD.MOV.U32 R13, RZ, RZ, R105 ;  /* 0x000000ffff0d7224 */ /* 0x000fe200078e0069 */
[----:B------:R-:W-:Y:S01]  /*77d00*/  MOV R6, R108 ;  /* 0x0000006c00067202 */ /* 0x000fe20000000f00 */
[----:B------:R-:W-:Y:S01]  /*77d10*/  IMAD.MOV.U32 R15, RZ, RZ, R101 ;  /* 0x000000ffff0f7224 */ /* 0x000fe200078e0065 */
[----:B------:R-:W-:Y:S01]  /*77d20*/  BAR.SYNC.DEFER_BLOCKING 0x0 ;  /* 0x0000000000007b1d */ /* 0x000fe20000010000 */
[----:B------:R-:W-:-:S02]  /*77d30*/  IMAD.MOV.U32 R4, RZ, RZ, R112 ;  /* 0x000000ffff047224 */ /* 0x000fc400078e0070 */
[----:B------:R-:W-:Y:S02]  /*77d40*/  IMAD.MOV.U32 R5, RZ, RZ, R113 ;  /* 0x000000ffff057224 */ /* 0x000fe400078e0071 */
[----:B------:R-:W-:Y:S01]  /*77d50*/  IMAD.MOV.U32 R7, RZ, RZ, R109 ;  /* 0x000000ffff077224 */ /* 0x000fe200078e006d */
[----:B------:R-:W-:Y:S01]  /*77d60*/  MOV R101, R107 ;  /* 0x0000006b00657202 */ /* 0x000fe20000000f00 */
[----:B------:R-:W-:Y:S01]  /*77d70*/  IMAD.MOV.U32 R100, RZ, RZ, R106 ;  /* 0x000000ffff647224 */ /* 0x000fe200078e006a */
[----:B------:R-:W-:Y:S01]  /*77d80*/  MOV R109, R115 ;  /* 0x00000073006d7202 */ /* 0x000fe20000000f00 */
[----:B------:R-:W-:Y:S01]  /*77d90*/  IMAD.MOV.U32 R108, RZ, RZ, R114 ;  /* 0x000000ffff6c7224 */ /* 0x000fe200078e0072 */
[----:B------:R4:W-:Y:S04]  /*77da0*/  STS.128 [R0], R12 ;  /* 0x0000000c00007388 */ /* 0x0009e80000000c00 */
[----:B------:R1:W-:Y:S04]  /*77db0*/  STS.128 [R0+0x200], R4 ;  /* 0x0002000400007388 */ /* 0x0003e80000000c00 */
[----:B------:R-:W-:Y:S01]  /*77dc0*/  STS.128 [R0+0x80], R100 ;  /* 0x0000806400007388 */ /* 0x000fe20000000c00 */
        /* <DEDUP_REMOVED lines=17> */
[----:B---3--:R-:W-:Y:S04]  /*77ee0*/  STL.64 [R1+0x630], R52 ;  /* 0x0006303401007387 */ /* 0x008fe80000100a00 */
[----:B------:R-:W-:Y:S04]  /*77ef0*/  STL.64 [R1+0x638], R54 ;  /* 0x0006383601007387 */ /* 0x000fe80000100a00 */
[----:B------:R-:W-:Y:S06]  /*77f00*/  BAR.SYNC.DEFER_BLOCKING 0x0 ;  /* 0x0000000000007b1d */ /* 0x000fec0000010000 */
        /* <DEDUP_REMOVED lines=31> */
[----:B---3--:R-:W-:Y:S04]  /*78100*/  STL.64 [R1+0x5f0], R52 ;  /* 0x0005f03401007387 */ /* 0x008fe80000100a00 */
[----:B------:R-:W-:Y:S04]  /*78110*/  STL.64 [R1+0x5f8], R54 ;  /* 0x0005f83601007387 */ /* 0x000fe80000100a00 */
[----:B-1----:R-:W-:Y:S04]  /*78120*/  STL.64 [R1+0x4d0], R48 ;  /* 0x0004d03001007387 */ /* 0x002fe80000100a00 */
[----:B------:R-:W-:Y:S04]  /*78130*/  STL.64 [R1+0x4d8], R50 ;  /* 0x0004d83201007387 */ /* 0x000fe80000100a00 */
[----:B------:R1:W-:Y:S04]  /*78140*/  STS.128 [R0], R12 ;  /* 0x0000000c00007388 */ /* 0x0003e80000000c00 */
[----:B--2---:R-:W-:Y:S04]  /*78150*/  STL.64 [R1+0x620], R44 ;  /* 0x0006202c01007387 */ /* 0x004fe80000100a00 */
[----:B------:R2:W-:Y:S04]  /*78160*/  STS.128 [R0+0x200], R4 ;  /* 0x0002000400007388 */ /* 0x0005e80000000c00 */
[----:B------:R-:W-:Y:S01]  /*78170*/  STL.64 [R1+0x628], R46 ;  /* 0x0006282e01007387 */ /* 0x000fe20000100a00 */
[----:B-1----:R-:W-:Y:S01]  /*78180*/  IMAD.MOV.U32 R12, RZ, RZ, R144 ;  /* 0x000000ffff0c7224 */ /* 0x002fe200078e0090 */
[----:B------:R-:W-:Y:S01]  /*78190*/  MOV R14, R152 ;  /* 0x00000098000e7202 */ /* 0x000fe20000000f00 */
[----:B------:R-:W-:-:S02]  /*781a0*/  IMAD.MOV.U32 R13, RZ, RZ, R145 ;  /* 0x000000ffff0d7224 */ /* 0x000fc400078e0091 */
[----:B------:R-:W-:Y:S02]  /*781b0*/  IMAD.MOV.U32 R15, RZ, RZ, R153 ;  /* 0x000000ffff0f7224 */ /* 0x000fe400078e0099 */
[----:B--2---:R-:W-:Y:S01]  /*781c0*/  IMAD.MOV.U32 R4, RZ, RZ, R16 ;  /* 0x000000ffff047224 */ /* 0x004fe200078e0010 */
[----:B------:R-:W-:Y:S01]  /*781d0*/  MOV R6, R20 ;  /* 0x0000001400067202 */ /* 0x000fe20000000f00 */
[----:B------:R-:W-:Y:S01]  /*781e0*/  IMAD.MOV.U32 R5, RZ, RZ, R17 ;  /* 0x000000ffff057224 */ /* 0x000fe200078e0011 */
[----:B------:R-:W2:Y:S01]  /*781f0*/  LDL.LU R16, [R1+0x540] ;  /* 0x0005400001107983 */ /* 0x000ea20000300800 */
[----:B------:R-:W-:Y:S01]  /*78200*/  IMAD.MOV.U32 R7, RZ, RZ, R21 ;  /* 0x000000ffff077224 */ /* 0x000fe200078e0015 */
[----:B------:R-:W-:Y:S01]  /*78210*/  MOV R21, R19 ;  /* 0x0000001300157202 */ /* 0x000fe20000000f00 */
[----:B------:R-:W-:Y:S01]  /*78220*/  IMAD.MOV.U32 R20, RZ, RZ, R18 ;  /* 0x000000ffff147224 */ /* 0x000fe200078e0012 */
[----:B------:R-:W2:Y:S04]  /*78230*/  LDL.LU R17, [R1+0x544] ;  /* 0x0005440001117983 */ /* 0x000ea80000300800 */
[----:B------:R-:W2:Y:S04]  /*78240*/  LDL.LU R18, [R1+0x560] ;  /* 0x0005600001127983 */ /* 0x000ea80000300800 */
[----:B------:R1:W-:Y:S04]  /*78250*/  STS.128 [R0+0x400], R12 ;  /* 0x0004000c00007388 */ /* 0x0003e80000000c00 */
[----:B------:R-:W2:Y:S04]  /*78260*/  LDL.LU R19, [R1+0x564] ;  /* 0x0005640001137983 */ /* 0x000ea80000300800 */
[----:B-1----:R-:W3:Y:S04]  /*78270*/  LDL.LU R12, [R1+0x548] ;  /* 0x00054800010c7983 */ /* 0x002ee80000300800 */
[----:B------:R-:W3:Y:S04]  /*78280*/  LDL.LU R13, [R1+0x54c] ;  /* 0x00054c00010d7983 */ /* 0x000ee80000300800 */
[----:B------:R-:W3:Y:S04]  /*78290*/  LDL.LU R14, [R1+0x568] ;  /* 0x00056800010e7983 */ /* 0x000ee80000300800 */
[----:B------:R-:W3:Y:S01]  /*782a0*/  LDL.LU R15, [R1+0x56c] ;  /* 0x00056c00010f7983 */ /* 0x000ee20000300800 */
[----:B------:R-:W-:Y:S01]  /*782b0*/  IMAD.MOV.U32 R132, RZ, RZ, R138 ;  /* 0x000000ffff847224 */ /* 0x000fe200078e008a */
[----:B------:R-:W-:Y:S01]  /*782c0*/  MOV R133, R139 ;  /* 0x0000008b00857202 */ /* 0x000fe20000000f00 */
[----:B------:R-:W-:Y:S01]  /*782d0*/  IMAD.MOV.U32 R140, RZ, RZ, R150 ;  /* 0x000000ffff8c7224 */ /* 0x000fe200078e0096 */
[----:B------:R-:W-:Y:S01]  /*782e0*/  MOV R141, R151 ;  /* 0x00000097008d7202 */ /* 0x000fe20000000f00 */
[----:B------:R-:W-:Y:S01]  /*782f0*/  IMAD.MOV.U32 R152, RZ, RZ, R146 ;  /* 0x000000ffff987224 */ /* 0x000fe200078e0092 */
[----:B------:R-:W-:Y:S01]  /*78300*/  MOV R153, R147 ;  /* 0x0000009300997202 */ /* 0x000fe20000000f00 */
[----:B------:R-:W-:Y:S04]  /*78310*/  STS.128 [R0+0x80], R132 ;  /* 0x0000808400007388 */ /* 0x000fe80000000c00 */
[----:B------:R-:W-:Y:S04]  /*78320*/  STS.128 [R0+0x280], R140 ;  /* 0x0002808c00007388 */ /* 0x000fe80000000c00 */
[----:B------:R-:W-:Y:S04]  /*78330*/  STS.128 [R0+0x480], R152 ;  /* 0x0004809800007388 */ /* 0x000fe80000000c00 */
[----:B------:R1:W-:Y:S04]  /*78340*/  STS.128 [R0+0x600], R4 ;  /* 0x0006000400007388 */ /* 0x0003e80000000c00 */
[----:B------:R-:W-:Y:S04]  /*78350*/  STS.128 [R0+0x680], R20 ;  /* 0x0006801400007388 */ /* 0x000fe80000000c00 */
[----:B------:R-:W-:Y:S06]  /*78360*/  BAR.SYNC.DEFER_BLOCKING 0x0 ;  /* 0x0000000000007b1d */ /* 0x000fec0000010000 */
[----:B-1----:R-:W3:Y:S04]  /*78370*/  LDL.LU R4, [R1+0x3b0] ;  /* 0x0003b00001047983 */ /* 0x002ee80000300800 */
[----:B------:R-:W3:Y:S04]  /*78380*/  LDL.LU R5, [R1+0x3b4] ;  /* 0x0003b40001057983 */ /* 0x000ee80000300800 */
[----:B------:R-:W3:Y:S04]  /*78390*/  LDL.LU R6, [R1+0x3f0] ;  /* 0x0003f00001067983 */ /* 0x000ee80000300800 */
[----:B------:R-:W3:Y:S04]  /*783a0*/  LDL.LU R7, [R1+0x3f4] ;  /* 0x0003f40001077983 */ /* 0x000ee80000300800 */
[----:B------:R-:W1:Y:S04]  /*783b0*/  LDS.128 R44, [R2] ;  /* 0x00000000022c7984 */ /* 0x000e680000000c00 */
[----:B------:R-:W1:Y:S04]  /*783c0*/  LDS.128 R20, [R2+0x800] ;  /* 0x0008000002147984 */ /* 0x000e680000000c00 */
[----:B------:R-:W1:Y:S04]  /*783d0*/  LDS.128 R48, [R208] ;  /* 0x00000000d0307984 */ /* 0x000e680000000c00 */
[----:B-1----:R-:W-:Y:S04]  /*783e0*/  STL.64 [R1+0x190], R44 ;  /* 0x0001902c01007387 */ /* 0x002fe80000100a00 */
[----:B------:R-:W-:Y:S04]  /*783f0*/  STL.64 [R1+0x198], R46 ;  /* 0x0001982e01007387 */ /* 0x000fe80000100a00 */
[----:B------:R-:W1:Y:S04]  /*78400*/  LDS.128 R44, [R208+0x800] ;  /* 0x00080000d02c7984 */ /* 0x000e680000000c00 */
[----:B------:R-:W-:Y:S04]  /*78410*/  STL.64 [R1+0x490], R20 ;  /* 0x0004901401007387 */ /* 0x000fe80000100a00 */
[----:B------:R-:W-:Y:S04]  /*78420*/  STL.64 [R1+0x498], R22 ;  /* 0x0004981601007387 */ /* 0x000fe80000100a00 */
[----:B------:R-:W1:Y:S04]  /*78430*/  LDS.128 R20, [R3] ;  /* 0x0000000003147984 */ /* 0x000e680000000c00 */
[----:B------:R-:W-:Y:S04]  /*78440*/  STL.64 [R1+0x2c0], R48 ;  /* 0x0002c03001007387 */ /* 0x000fe80000100a00 */
[----:B------:R-:W-:Y:S04]  /*78450*/  STL.64 [R1+0x2c8], R50 ;  /* 0x0002c83201007387 */ /* 0x000fe80000100a00 */
[----:B------:R-:W1:Y:S04]  /*78460*/  LDS.128 R48, [R3+0x800] ;  /* 0x0008000003307984 */ /* 0x000e680000000c00 */
[----:B-1----:R-:W-:Y:S04]  /*78470*/  STL.64 [R1+0x4f0], R44 ;  /* 0x0004f02c01007387 */ /* 0x002fe80000100a00 */
[----:B------:R-:W-:Y:S04]  /*78480*/  STL.64 [R1+0x4f8], R46 ;  /* 0x0004f82e01007387 */ /* 0x000fe80000100a00 */
[----:B------:R-:W1:Y:S04]  /*78490*/  LDS.128 R44, [R252] ;  /* 0x00000000fc2c7984 */ /* 0x000e680000000c00 */
[----:B------:R-:W-:Y:S04]  /*784a0*/  STL.64 [R1+0x440], R20 ;  /* 0x0004401401007387 */ /* 0x000fe80000100a00 */
[----:B------:R-:W-:Y:S04]  /*784b0*/  STL.64 [R1+0x448], R22 ;  /* 0x0004481601007387 */ /* 0x000fe80000100a00 */
[----:B------:R-:W1:Y:S04]  /*784c0*/  LDS.128 R20, [R252+0x800] ;  /* 0x00080000fc147984 */ /* 0x000e680000000c00 */
[----:B------:R-:W-:Y:S06]  /*784d0*/  BAR.SYNC.DEFER_BLOCKING 0x0 ;  /* 0x0000000000007b1d */ /* 0x000fec0000010000 */
[----:B------:R-:W-:Y:S04]  /*784e0*/  STL.64 [R1+0x540], R48 ;  /* 0x0005403001007387 */ /* 0x000fe80000100a00 */
[----:B------:R-:W-:Y:S04]  /*784f0*/  STL.64 [R1+0x548], R50 ;  /* 0x0005483201007387 */ /* 0x000fe80000100a00 */
[----:B-1----:R1:W-:Y:S04]  /*78500*/  STL.64 [R1+0x460], R44 ;  /* 0x0004602c01007387 */ /* 0x0023e80000100a00 */
[----:B------:R1:W-:Y:S04]  /*78510*/  STL.64 [R1+0x468], R46 ;  /* 0x0004682e01007387 */ /* 0x0003e80000100a00 */
[----:B------:R1:W-:Y:S04]  /*78520*/  STL.64 [R1+0x560], R20 ;  /* 0x0005601401007387 */ /* 0x0003e80000100a00 */
[----:B------:R1:W-:Y:S04]  /*78530*/  STL.64 [R1+0x568], R22 ;  /* 0x0005681601007387 */ /* 0x0003e80000100a00 */
        /* <DEDUP_REMOVED lines=8> */
[----:B--2---:R1:W-:Y:S04]  /*785c0*/  STS.128 [R0], R16 ;  /* 0x0000001000007388 */ /* 0x0043e80000000c00 */
[----:B-1----:R-:W2:Y:S04]  /*785d0*/  LDL.LU R16, [R1+0x128] ;  /* 0x0001280001107983 */ /* 0x002ea80000300800 */
[----:B------:R-:W2:Y:S04]  /*785e0*/  LDL.LU R17, [R1+0x12c] ;  /* 0x00012c0001117983 */ /* 0x000ea80000300800 */
[----:B------:R-:W2:Y:S04]  /*785f0*/  LDL.LU R18, [R1+0x188] ;  /* 0x0001880001127983 */ /* 0x000ea80000300800 */
[----:B---3--:R1:W-:Y:S04]  /*78600*/  STS.128 [R0+0x80], R12 ;  /* 0x0000800c00007388 */ /* 0x0083e80000000c00 */
[----:B------:R-:W2:Y:S04]  /*78610*/  LDL.LU R19, [R1+0x18c] ;  /* 0x00018c0001137983 */ /* 0x000ea80000300800 */
[----:B-1----:R-:W3:Y:S04]  /*78620*/  LDL.LU R14, [R1+0xe0] ;  /* 0x0000e000010e7983 */ /* 0x002ee80000300800 */
[----:B------:R-:W3:Y:S04]  /*78630*/  LDL.LU R15, [R1+0xe4] ;  /* 0x0000e400010f7983 */ /* 0x000ee80000300800 */
[----:B------:R1:W-:Y:S04]  /*78640*/  STS.128 [R0+0x200], R4 ;  /* 0x0002000400007388 */ /* 0x0003e80000000c00 */
[----:B-1----:R-:W2:Y:S04]  /*78650*/  LDL.LU R6, [R1+0xe8] ;  /* 0x0000e80001067983 */ /* 0x002ea80000300800 */
[----:B------:R-:W2:Y:S01]  /*78660*/  LDL.LU R7, [R1+0xec] ;  /* 0x0000ec0001077983 */ /* 0x000ea20000300800 */
[----:B------:R-:W-:-:S02]  /*78670*/  IMAD.MOV.U32 R12, RZ, RZ, R8 ;  /* 0x000000ffff0c7224 */ /* 0x000fc400078e0008 */
[----:B------:R-:W-:Y:S01]  /*78680*/  IMAD.MOV.U32 R13, RZ, RZ, R9 ;  /* 0x000000ffff0d7224 */ /* 0x000fe200078e0009 */
[----:B------:R-:W-:Y:S01]  /*78690*/  MOV R4, R10 ;  /* 0x0000000a00047202 */ /* 0x000fe20000000f00 */
[----:B------:R-:W-:-:S03]  /*786a0*/  IMAD.MOV.U32 R5, RZ, RZ, R11 ;  /* 0x000000ffff057224 */ /* 0x000fc600078e000b */
[----:B---3--:R1:W-:Y:S04]  /*786b0*/  STS.128 [R0+0x600], R12 ;  /* 0x0006000c00007388 */ /* 0x0083e80000000c00 */
[----:B-1----:R-:W3:Y:S04]  /*786c0*/  LDL.LU R14, [R1+0xc0] ;  /* 0x0000c000010e7983 */ /* 0x002ee80000300800 */
[----:B------:R-:W3:Y:S04]  /*786d0*/  LDL.LU R15, [R1+0xc4] ;  /* 0x0000c400010f7983 */ /* 0x000ee80000300800 */
[----:B----4-:R-:W-:Y:S04]  /*786e0*/  STS.128 [R0+0x280], R44 ;  /* 0x0002802c00007388 */ /* 0x010fe80000000c00 */
[----:B------:R-:W-:Y:S04]  /*786f0*/  STS.128 [R0+0x400], R20 ;  /* 0x0004001400007388 */ /* 0x000fe80000000c00 */
[----:B--2---:R-:W-:Y:S04]  /*78700*/  STS.128 [R0+0x480], R16 ;  /* 0x0004801000007388 */ /* 0x004fe80000000c00 */
[----:B------:R-:W2:Y:S04]  /*78710*/  LDL.LU R10, [R1+0xc8] ;  /* 0x0000c800010a7983 */ /* 0x000ea80000300800 */
[----:B------:R-:W2:Y:S04]  /*78720*/  LDL.LU R11, [R1+0xcc] ;  /* 0x0000cc00010b7983 */ /* 0x000ea80000300800 */
[----:B------:R1:W-:Y:S04]  /*78730*/  STS.128 [R0+0x680], R4 ;  /* 0x0006800400007388 */ /* 0x0003e80000000c00 */
[----:B------:R-:W-:Y:S06]  /*78740*/  BAR.SYNC.DEFER_BLOCKING 0x0 ;  /* 0x0000000000007b1d */ /* 0x000fec0000010000 */
[----:B-1----:R-:W2:Y:S04]  /*78750*/  LDL.LU R6, [R1+0xa0] ;  /* 0x0000a00001067983 */ /* 0x002ea80000300800 */
[----:B------:R-:W2:Y:S04]  /*78760*/  LDL.LU R7, [R1+0xa4] ;  /* 0x0000a40001077983 */ /* 0x000ea80000300800 */
        /* <DEDUP_REMOVED lines=18> */
[----:B------:R-:W-:Y:S01]  /*78890*/  STL.64 [R1+0x7c0], R44 ;  /* 0x0007c02c01007387 */ /* 0x000fe20000100a00 */
[----:B------:R-:W-:-:S03]  /*788a0*/  IMAD.MOV.U32 R12, RZ, RZ, R80 ;  /* 0x000000ffff0c7224 */ /* 0x000fc600078e0050 */
[----:B------:R-:W-:Y:S04]  /*788b0*/  STL.64 [R1+0x7c8], R46 ;  /* 0x0007c82e01007387 */ /* 0x000fe80000100a00 */
[----:B------:R-:W-:Y:S01]  /*788c0*/  BAR.SYNC.DEFER_BLOCKING 0x0 ;  /* 0x0000000000007b1d */ /* 0x000fe20000010000 */
[----:B------:R-:W-:-:S05]  /*788d0*/  MOV R13, R81 ;  /* 0x00000051000d7202 */ /* 0x000fca0000000f00 */
[----:B-1----:R-:W-:Y:S04]  /*788e0*/  STL.64 [R1+0x740], R20 ;  /* 0x0007401401007387 */ /* 0x002fe80000100a00 */
[----:B------:R1:W-:Y:S04]  /*788f0*/  STL.64 [R1+0x748], R22 ;  /* 0x0007481601007387 */ /* 0x0003e80000100a00 */
[----:B------:R-:W-:Y:S04]  /*78900*/  STL.64 [R1+0x7d0], R16 ;  /* 0x0007d01001007387 */ /* 0x000fe80000100a00 */
[----:B------:R1:W-:Y:S04]  /*78910*/  STL.64 [R1+0x7d8], R18 ;  /* 0x0007d81201007387 */ /* 0x0003e80000100a00 */
[----:B-1----:R-:W4:Y:S04]  /*78920*/  LDL.LU R22, [R1+0xa8] ;  /* 0x0000a80001167983 */ /* 0x002f280000300800 */
[----:B------:R-:W4:Y:S04]  /*78930*/  LDL.LU R23, [R1+0xac] ;  /* 0x0000ac0001177983 */ /* 0x000f280000300800 */
[----:B------:R-:W4:Y:S04]  /*78940*/  LDL.LU R18, [R1+0x60] ;  /* 0x0000600001127983 */ /* 0x000f280000300800 */
[----:B------:R-:W4:Y:S04]  /*78950*/  LDL.LU R19, [R1+0x64] ;  /* 0x0000640001137983 */ /* 0x000f280000300800 */
[----:B---3--:R1:W-:Y:S04]  /*78960*/  STS.128 [R0], R12 ;  /* 0x0000000c00007388 */ /* 0x0083e80000000c00 */
[----:B-1----:R-:W3:Y:S04]  /*78970*/  LDL.LU R14, [R1+0x68] ;  /* 0x00006800010e7983 */ /* 0x002ee80000300800 */
[----:B------:R-:W3:Y:S01]  /*78980*/  LDL.LU R15, [R1+0x6c] ;  /* 0x00006c00010f7983 */ /* 0x000ee20000300800 */
[----:B------:R-:W-:-:S02]  /*78990*/  IMAD.MOV.U32 R8, RZ, RZ, R82 ;  /* 0x000000ffff087224 */ /* 0x000fc400078e0052 */
[----:B------:R-:W-:Y:S01]  /*789a0*/  IMAD.MOV.U32 R9, RZ, RZ, R83 ;  /* 0x000000ffff097224 */ /* 0x000fe200078e0053 */
[----:B------:R-:W-:Y:S01]  /*789b0*/  MOV R4, R88 ;  /* 0x0000005800047202 */ /* 0x000fe20000000f00 */
[----:B------:R-:W-:-:S03]  /*789c0*/  IMAD.MOV.U32 R5, RZ, RZ, R89 ;  /* 0x000000ffff057224 */ /* 0x000fc600078e0059 */
[----:B--2---:R1:W-:Y:S04]  /*789d0*/  STS.128 [R0+0x80], R8 ;  /* 0x0000800800007388 */ /* 0x0043e80000000c00 */
[----:B-1----:R-:W2:Y:S04]  /*789e0*/  LDL.LU R8, [R1+0x50] ;  /* 0x0000500001087983 */ /* 0x002ea80000300800 */
[----:B------:R-:W2:Y:S04]  /*789f0*/  LDL.LU R9, [R1+0x54] ;  /* 0x0000540001097983 */ /* 0x000ea80000300800 */
[----:B------:R-:W2:Y:S04]  /*78a00*/  LDL.LU R10, [R1+0x40] ;  /* 0x00004000010a7983 */ /* 0x000ea80000300800 */
[----:B------:R1:W-:Y:S04]  /*78a10*/  STS.128 [R0+0x200], R4 ;  /* 0x0002000400007388 */ /* 0x0003e80000000c00 */
[----:B------:R-:W2:Y:S04]  /*78a20*/  LDL.LU R11, [R1+0x44] ;  /* 0x00004400010b7983 */ /* 0x000ea80000300800 */
[----:B-1----:R-:W2:Y:S04]  /*78a30*/  LDL.LU R4, [R1+0x58] ;  /* 0x0000580001047983 */ /* 0x002ea80000300800 */
[----:B------:R-:W2:Y:S04]  /*78a40*/  LDL.LU R5, [R1+0x5c] ;  /* 0x00005c0001057983 */ /* 0x000ea80000300800 */
[----:B------:R-:W2:Y:S04]  /*78a50*/  LDL.LU R6, [R1+0x48] ;  /* 0x0000480001067983 */ /* 0x000ea80000300800 */
[----:B------:R-:W2:Y:S01]  /*78a60*/  LDL.LU R7, [R1+0x4c] ;  /* 0x00004c0001077983 */ /* 0x000ea20000300800 */
[----:B------:R-:W-:Y:S01]  /*78a70*/  MOV R12, R202 ;  /* 0x000000ca000c7202 */ /* 0x000fe20000000f00 */
[----:B------:R-:W-:Y:S01]  /*78a80*/  IMAD.MOV.U32 R13, RZ, RZ, R203 ;  /* 0x000000ffff0d7224 */ /* 0x000fe200078e00cb */
[----:B------:R-:W-:Y:S01]  /*78a90*/  MOV R21, R91 ;  /* 0x0000005b00157202 */ /* 0x000fe20000000f00 */
[----:B------:R-:W-:-:S02]  /*78aa0*/  IMAD.MOV.U32 R20, RZ, RZ, R90 ;  /* 0x000000ffff147224 */ /* 0x000fc400078e005a */
[----:B------:R-:W-:Y:S02]  /*78ab0*/  IMAD.MOV.U32 R16, RZ, RZ, R200 ;  /* 0x000000ffff107224 */ /* 0x000fe400078e00c8 */
[----:B------:R-:W-:Y:S01]  /*78ac0*/  IMAD.MOV.U32 R17, RZ, RZ, R201 ;  /* 0x000000ffff117224 */ /* 0x000fe200078e00c9 */
[----:B---3--:R1:W-:Y:S04]  /*78ad0*/  STS.128 [R0+0x480], R12 ;  /* 0x0004800c00007388 */ /* 0x0083e80000000c00 */
[----:B-1----:R-:W3:Y:S04]  /*78ae0*/  LDL.LU R12, [R1+0x30] ;  /* 0x00003000010c7983 */ /* 0x002ee80000300800 */
[----:B------:R-:W3:Y:S04]  /*78af0*/  LDL.LU R13, [R1+0x34] ;  /* 0x00003400010d7983 */ /* 0x000ee80000300800 */
[----:B------:R-:W3:Y:S04]  /*78b00*/  LDL.LU R14, [R1+0x20] ;  /* 0x00002000010e7983 */ /* 0x000ee80000300800 */
[----:B------:R-:W3:Y:S04]  /*78b10*/  LDL.LU R15, [R1+0x24] ;  /* 0x00002400010f7983 */ /* 0x000ee80000300800 */
[----:B----4-:R-:W-:Y:S04]  /*78b20*/  STS.128 [R0+0x280], R20 ;  /* 0x0002801400007388 */ /* 0x010fe80000000c00 */
[----:B------:R-:W-:Y:S04]  /*78b30*/  STS.128 [R0+0x400], R16 ;  /* 0x0004001000007388 */ /* 0x000fe80000000c00 */
[----:B--2---:R1:W-:Y:S04]  /*78b40*/  STS.128 [R0+0x600], R8 ;  /* 0x0006000800007388 */ /* 0x0043e80000000c00 */
[----:B-1----:R-:W2:Y:S04]  /*78b50*/  LDL.LU R8, [R1+0x38] ;  /* 0x0000380001087983 */ /* 0x002ea80000300800 */
[----:B------:R-:W2:Y:S04]  /*78b60*/  LDL.LU R9, [R1+0x3c] ;  /* 0x00003c0001097983 */ /* 0x000ea80000300800 */
[----:B------:R1:W-:Y:S04]  /*78b70*/  STS.128 [R0+0x680], R4 ;  /* 0x0006800400007388 */ /* 0x0003e80000000c00 */
[----:B------:R-:W-:Y:S06]  /*78b80*/  BAR.SYNC.DEFER_BLOCKING 0x0 ;  /* 0x0000000000007b1d */ /* 0x000fec0000010000 */
[----:B------:R-:W2:Y:S04]  /*78b90*/  LDL.LU R10, [R1+0x28] ;  /* 0x00002800010a7983 */ /* 0x000ea80000300800 */
[----:B------:R-:W2:Y:S04]  /*78ba0*/  LDL.LU R11, [R1+0x2c] ;  /* 0x00002c00010b7983 */ /* 0x000ea80000300800 */
[----:B-1----:R-:W4:Y:S04]  /*78bb0*/  LDL.LU R4, [R1+0x10] ;  /* 0x0000100001047983 */ /* 0x002f280000300800 */
[----:B------:R-:W4:Y:S04]  /*78bc0*/  LDL.LU R5, [R1+0x14] ;  /* 0x0000140001057983 */ /* 0x000f280000300800 */
[----:B------:R-:W4:Y:S04]  /*78bd0*/  LDL.LU R6, [R1] ;  /* 0x0000000001067983 */ /* 0x000f280000300800 */
[----:B------:R-:W1:Y:S04]  /*78be0*/  LDS.128 R20, [R2] ;  /* 0x0000000002147984 */ /* 0x000e680000000c00 */
[----:B------:R-:W1:Y:S04]  /*78bf0*/  LDS.128 R16, [R2+0x800] ;  /* 0x0008000002107984 */ /* 0x000e680000000c00 */
[----:B------:R-:W4:Y:S04]  /*78c00*/  LDL.LU R7, [R1+0x4] ;  /* 0x0000040001077983 */ /* 0x000f280000300800 */
        /* <DEDUP_REMOVED lines=19> */
[----:B-1----:R-:W-:Y:S04]  /*78d40*/  STL.64 [R1+0x6e0], R20 ;  /* 0x0006e01401007387 */ /* 0x002fe80000100a00 */
[----:B------:R-:W-:Y:S04]  /*78d50*/  STL.64 [R1+0x6e8], R22 ;  /* 0x0006e81601007387 */ /* 0x000fe80000100a00 */
[----:B------:R-:W-:Y:S04]  /*78d60*/  STL.64 [R1+0x7a0], R16 ;  /* 0x0007a01001007387 */ /* 0x000fe80000100a00 */
[----:B------:R-:W-:Y:S04]  /*78d70*/  STL.64 [R1+0x7a8], R18 ;  /* 0x0007a81201007387 */ /* 0x000fe80000100a00 */
[----:B---3--:R1:W-:Y:S04]  /*78d80*/  STS.128 [R0], R12 ;  /* 0x0000000c00007388 */ /* 0x0083e80000000c00 */
[----:B-1----:R-:W3:Y:S04]  /*78d90*/  LDL.LU R12, [R1+0x18] ;  /* 0x00001800010c7983 */ /* 0x002ee80000300800 */
[----:B------:R-:W3:Y:S04]  /*78da0*/  LDL.LU R13, [R1+0x1c] ;  /* 0x00001c00010d7983 */ /* 0x000ee80000300800 */
[----:B------:R-:W3:Y:S04]  /*78db0*/  LDL.LU R14, [R1+0x8] ;  /* 0x00000800010e7983 */ /* 0x000ee80000300800 */
[----:B------:R-:W3:Y:S04]  /*78dc0*/  LDL.LU R15, [R1+0xc] ;  /* 0x00000c00010f7983 */ /* 0x000ee80000300800 */
[----:B--2---:R1:W-:Y:S02]  /*78dd0*/  STS.128 [R0+0x80], R8 ;  /* 0x0000800800007388 */ /* 0x0043e40000000c00 */
[----:B-1----:R-:W-:Y:S01]  /*78de0*/  IMAD.MOV.U32 R10, RZ, RZ, R244 ;  /* 0x000000ffff0a7224 */ /* 0x002fe200078e00f4 */
[----:B------:R-:W-:Y:S01]  /*78df0*/  MOV R9, R249 ;  /* 0x000000f900097202 */ /* 0x000fe20000000f00 */
[----:B------:R-:W-:Y:S01]  /*78e00*/  IMAD.MOV.U32 R11, RZ, RZ, R245 ;  /* 0x000000ffff0b7224 */ /* 0x000fe200078e00f5 */
[----:B------:R-:W-:Y:S01]  /*78e10*/  MOV R244, R250 ;  /* 0x000000fa00f47202 */ /* 0x000fe20000000f00 */
[----:B------:R-:W-:-:S02]  /*78e20*/  IMAD.MOV.U32 R8, RZ, RZ, R248 ;  /* 0x000000ffff087224 */ /* 0x000fc400078e00f8 */
[----:B------:R-:W-:Y:S01]  /*78e30*/  IMAD.MOV.U32 R245, RZ, RZ, R251 ;  /* 0x000000fffff57224 */ /* 0x000fe200078e00fb */
[----:B----4-:R1:W-:Y:S04]  /*78e40*/  STS.128 [R0+0x200], R4 ;  /* 0x0002000400007388 */ /* 0x0103e80000000c00 */
[----:B------:R2:W-:Y:S04]  /*78e50*/  STS.128 [R0+0x400], R8 ;  /* 0x0004000800007388 */ /* 0x0005e80000000c00 */
[----:B------:R-:W-:Y:S01]  /*78e60*/  STS.128 [R0+0x480], R244 ;  /* 0x000480f400007388 */ /* 0x000fe20000000c00 */
[----:B-1----:R-:W-:Y:S01]  /*78e70*/  IMAD.MOV.U32 R6, RZ, RZ, R232 ;  /* 0x000000ffff067224 */ /* 0x002fe200078e00e8 */
[----:B------:R-:W-:Y:S01]  /*78e80*/  MOV R5, R237 ;  /* 0x000000ed00057202 */ /* 0x000fe20000000f00 */
[----:B------:R-:W-:Y:S01]  /*78e90*/  IMAD.MOV.U32 R7, RZ, RZ, R233 ;  /* 0x000000ffff077224 */ /* 0x000fe200078e00e9 */
[----:B------:R-:W-:Y:S01]  /*78ea0*/  MOV R232, R238 ;  /* 0x000000ee00e87202 */ /* 0x000fe20000000f00 */
[----:B------:R-:W-:-:S02]  /*78eb0*/  IMAD.MOV.U32 R4, RZ, RZ, R236 ;  /* 0x000000ffff047224 */ /* 0x000fc400078e00ec */
[----:B------:R-:W-:-:S03]  /*78ec0*/  IMAD.MOV.U32 R233, RZ, RZ, R239 ;  /* 0x000000ffffe97224 */ /* 0x000fc600078e00ef */
[----:B------:R-:W-:Y:S04]  /*78ed0*/  STS.128 [R0+0x600], R4 ;  /* 0x0006000400007388 */ /* 0x000fe80000000c00 */
[----:B------:R-:W-:Y:S01]  /*78ee0*/  STS.128 [R0+0x680], R232 ;  /* 0x000680e800007388 */ /* 0x000fe20000000c00 */
[----:B--2---:R-:W-:Y:S01]  /*78ef0*/  IMAD.MOV.U32 R8, RZ, RZ, R228 ;  /* 0x000000ffff087224 */ /* 0x004fe200078e00e4 */
[----:B------:R-:W-:Y:S01]  /*78f00*/  MOV R9, R229 ;  /* 0x000000e500097202 */ /* 0x000fe20000000f00 */
[----:B------:R-:W-:Y:S02]  /*78f10*/  IMAD.MOV.U32 R10, RZ, RZ, R224 ;  /* 0x000000ffff0a7224 */ /* 0x000fe400078e00e0 */
[----:B------:R-:W-:Y:S01]  /*78f20*/  IMAD.MOV.U32 R11, RZ, RZ, R225 ;  /* 0x000000ffff0b7224 */ /* 0x000fe200078e00e1 */
[----:B---3--:R-:W-:Y:S04]  /*78f30*/  STS.128 [R0+0x280], R12 ;  /* 0x0002800c00007388 */ /* 0x008fe80000000c00 */
        /* <DEDUP_REMOVED lines=18> */
[----:B------:R-:W2:Y:S04]  /*79060*/  LDS.128 R12, [R252+0x800] ;  /* 0x00080000fc0c7984 */ /* 0x000ea80000000c00 */
[----:B------:R-:W-:Y:S06]  /*79070*/  BAR.SYNC.DEFER_BLOCKING 0x0 ;  /* 0x0000000000007b1d */ /* 0x000fec0000010000 */
[----:B---3--:R-:W-:Y:S04]  /*79080*/  STL.64 [R1+0x730], R20 ;  /* 0x0007301401007387 */ /* 0x008fe80000100a00 */
[----:B------:R-:W-:Y:S04]  /*79090*/  STL.64 [R1+0x738], R22 ;  /* 0x0007381601007387 */ /* 0x000fe80000100a00 */
[----:B-1----:R-:W-:Y:S04]  /*790a0*/  STL.64 [R1+0xe0], R16 ;  /* 0x0000e01001007387 */ /* 0x002fe80000100a00 */
[----:B------:R-:W-:Y:S04]  /*790b0*/  STL.64 [R1+0xe8], R18 ;  /* 0x0000e81201007387 */ /* 0x000fe80000100a00 */
[----:B------:R1:W-:Y:S04]  /*790c0*/  STS.128 [R0], R8 ;  /* 0x0000000800007388 */ /* 0x0003e80000000c00 */
[----:B--2---:R2:W-:Y:S04]  /*790d0*/  STL.64 [R1+0x770], R12 ;  /* 0x0007700c01007387 */ /* 0x0045e80000100a00 */
[----:B------:R3:W-:Y:S01]  /*790e0*/  STL.64 [R1+0x778], R14 ;  /* 0x0007780e01007387 */ /* 0x0007e20000100a00 */
[----:B-1----:R-:W-:Y:S01]  /*790f0*/  IMAD.MOV.U32 R8, RZ, RZ, R212 ;  /* 0x000000ffff087224 */ /* 0x002fe200078e00d4 */
[----:B------:R-:W-:Y:S01]  /*79100*/  MOV R9, R213 ;  /* 0x000000d500097202 */ /* 0x000fe20000000f00 */
[----:B------:R-:W-:Y:S01]  /*79110*/  IMAD.MOV.U32 R10, RZ, RZ, R204 ;  /* 0x000000ffff0a7224 */ /* 0x000fe200078e00cc */
[----:B--2---:R-:W2:Y:S01]  /*79120*/  LDL.LU R12, [R1+0x530] ;  /* 0x00053000010c7983 */ /* 0x004ea20000300800 */
[----:B------:R-:W-:-:S03]  /*79130*/  IMAD.MOV.U32 R11, RZ, RZ, R205 ;  /* 0x000000ffff0b7224 */ /* 0x000fc600078e00cd */
[----:B------:R-:W2:Y:S04]  /*79140*/  LDL.LU R13, [R1+0x534] ;  /* 0x00053400010d7983 */ /* 0x000ea80000300800 */
[----:B---3--:R-:W2:Y:S04]  /*79150*/  LDL.LU R14, [R1+0x11c0] ;  /* 0x0011c000010e7983 */ /* 0x008ea80000300800 */
[----:B------:R-:W2:Y:S04]  /*79160*/  LDL.LU R15, [R1+0x11c4] ;  /* 0x0011c400010f7983 */ /* 0x000ea80000300800 */
[----:B------:R1:W-:Y:S04]  /*79170*/  STS.128 [R0+0x400], R8 ;  /* 0x0004000800007388 */ /* 0x0003e80000000c00 */
[----:B-1----:R-:W3:Y:S04]  /*79180*/  LDL.LU R8, [R1+0x538] ;  /* 0x0005380001087983 */ /* 0x002ee80000300800 */
[----:B------:R-:W3:Y:S04]  /*79190*/  LDL.LU R9, [R1+0x53c] ;  /* 0x00053c0001097983 */ /* 0x000ee80000300800 */
[----:B------:R-:W3:Y:S04]  /*791a0*/  LDL.LU R10, [R1+0x11c8] ;  /* 0x0011c800010a7983 */ /* 0x000ee80000300800 */
[----:B------:R-:W3:Y:S01]  /*791b0*/  LDL.LU R11, [R1+0x11cc] ;  /* 0x0011cc00010b7983 */ /* 0x000ee20000300800 */
[----:B------:R-:W-:Y:S01]  /*791c0*/  IMAD.MOV.U32 R4, RZ, RZ, R220 ;  /* 0x000000ffff047224 */ /* 0x000fe200078e00dc */
[----:B------:R-:W-:Y:S01]  /*791d0*/  MOV R5, R221 ;  /* 0x000000dd00057202 */ /* 0x000fe20000000f00 */
[----:B------:R-:W-:-:S02]  /*791e0*/  IMAD.MOV.U32 R6, RZ, RZ, R216 ;  /* 0x000000ffff067224 */ /* 0x000fc400078e00d8 */
[----:B------:R-:W-:Y:S01]  /*791f0*/  IMAD.MOV.U32 R7, RZ, RZ, R217 ;  /* 0x000000ffff077224 */ /* 0x000fe200078e00d9 */
[----:B------:R-:W-:Y:S01]  /*79200*/  MOV R224, R230 ;  /* 0x000000e600e07202 */ /* 0x000fe20000000f00 */
[----:B------:R-:W-:Y:S01]  /*79210*/  IMAD.MOV.U32 R225, RZ, RZ, R231 ;  /* 0x000000ffffe17224 */ /* 0x000fe200078e00e7 */
[----:B------:R-:W-:Y:S02]  /*79220*/  MOV R216, R222 ;  /* 0x000000de00d87202 */ /* 0x000fe40000000f00 */
[----:B------:R1:W-:Y:S01]  /*79230*/  STS.128 [R0+0x200], R4 ;  /* 0x0002000400007388 */ /* 0x0003e20000000c00 */
[----:B------:R-:W-:Y:S01]  /*79240*/  IMAD.MOV.U32 R217, RZ, RZ, R223 ;  /* 0x000000ffffd97224 */ /* 0x000fe200078e00df */
[----:B------:R-:W-:Y:S01]  /*79250*/  MOV R204, R214 ;  /* 0x000000d600cc7202 */ /* 0x000fe20000000f00 */
[----:B------:R-:W-:Y:S01]  /*79260*/  IMAD.MOV.U32 R205, RZ, RZ, R215 ;  /* 0x000000ffffcd7224 */ /* 0x000fe200078e00d7 */
[----:B------:R-:W-:Y:S04]  /*79270*/  STS.128 [R0+0x80], R224 ;  /* 0x000080e000007388 */ /* 0x000fe80000000c00 */
[----:B------:R-:W-:Y:S01]  /*79280*/  STS.128 [R0+0x280], R216 ;  /* 0x000280d800007388 */ /* 0x000fe20000000c00 */
[----:B-1----:R-:W-:Y:S01]  /*79290*/  IMAD.MOV.U32 R6, RZ, RZ, R28 ;  /* 0x000000ffff067224 */ /* 0x002fe200078e001c */
[----:B------:R-:W-:Y:S01]  /*792a0*/  MOV R5, R25 ;  /* 0x0000001900057202 */ /* 0x000fe20000000f00 */
[----:B------:R-:W-:Y:S01]  /*792b0*/  IMAD.MOV.U32 R7, RZ, RZ, R29 ;  /* 0x000000ffff077224 */ /* 0x000fe200078e001d */
[----:B------:R-:W-:Y:S01]  /*792c0*/  MOV R28, R26 ;  /* 0x0000001a001c7202 */ /* 0x000fe20000000f00 */
[----:B------:R-:W-:-:S02]  /*792d0*/  IMAD.MOV.U32 R4, RZ, RZ, R24 ;  /* 0x000000ffff047224 */ /* 0x000fc400078e0018 */
[----:B------:R-:W-:Y:S01]  /*792e0*/  IMAD.MOV.U32 R29, RZ, RZ, R27 ;  /* 0x000000ffff1d7224 */ /* 0x000fe200078e001b */
        /* <DEDUP_REMOVED lines=11> */
[----:B------:R-:W1:Y:S04]  /*793a0*/  LDS.128 R20, [R208+0x800] ;  /* 0x00080000d0147984 */ /* 0x000e680000000c00 */
[----:B-1----:R-:W-:Y:S04]  /*793b0*/  STL [R1+0x21b4], R249 ;  /* 0x0021b4f901007387 */ /* 0x002fe80000100800 */
[----:B------:R-:W-:Y:S04]  /*793c0*/  STL [R1+0x21ac], R250 ;  /* 0x0021acfa01007387 */ /* 0x000fe80000100800 */
[----:B------:R-:W-:Y:S04]  /*793d0*/  STL [R1+0x21a8], R251 ;  /* 0x0021a8fb01007387 */ /* 0x000fe80000100800 */
[----:B------:R-:W-:Y:S04]  /*793e0*/  STL.64 [R1+0xc0], R16 ;  /* 0x0000c01001007387 */ /* 0x000fe80000100a00 */
[----:B------:R-:W-:Y:S04]  /*793f0*/  STL.64 [R1+0xc8], R18 ;  /* 0x0000c81201007387 */ /* 0x000fe80000100a00 */
[----:B------:R-:W1:Y:S04]  /*79400*/  LDS.128 R16, [R3] ;  /* 0x0000000003107984 */ /* 0x000e680000000c00 */
[----:B------:R-:W-:Y:S04]  /*79410*/  STL.64 [R1], R24 ;  /* 0x0000001801007387 */ /* 0x000fe80000100a00 */
[----:B------:R-:W-:Y:S04]  /*79420*/  STL.64 [R1+0x8], R26 ;  /* 0x0000081a01007387 */ /* 0x000fe80000100a00 */
[----:B------:R-:W-:Y:S04]  /*79430*/  STL.64 [R1+0x180], R20 ;  /* 0x0001801401007387 */ /* 0x000fe80000100a00 */
[----:B------:R-:W-:Y:S04]  /*79440*/  STL.64 [R1+0x188], R22 ;  /* 0x0001881601007387 */ /* 0x000fe80000100a00 */
[----:B------:R-:W1:Y:S04]  /*79450*/  LDS.128 R24, [R3+0x800] ;  /* 0x0008000003187984 */ /* 0x000e680000000c00 */
[----:B------:R-:W1:Y:S04]  /*79460*/  LDS.128 R20, [R252] ;  /* 0x00000000fc147984 */ /* 0x000e680000000c00 */
[----:B-1----:R-:W-:Y:S04]  /*79470*/  STL.64 [R1+0x20], R16 ;  /* 0x0000201001007387 */ /* 0x002fe80000100a00 */
[----:B------:R-:W-:Y:S04]  /*79480*/  STL.64 [R1+0x28], R18 ;  /* 0x0000281201007387 */ /* 0x000fe80000100a00 */
[----:B------:R-:W1:Y:S04]  /*79490*/  LDS.128 R16, [R252+0x800] ;  /* 0x00080000fc107984 */ /* 0x000e680000000c00 */
[----:B------:R-:W-:Y:S06]  /*794a0*/  BAR.SYNC.DEFER_BLOCKING 0x0 ;  /* 0x0000000000007b1d */ /* 0x000fec0000010000 */
[----:B------:R-:W-:Y:S04]  /*794b0*/  STL.64 [R1+0x530], R24 ;  /* 0x0005301801007387 */ /* 0x000fe80000100a00 */
[----:B------:R-:W-:Y:S04]  /*794c0*/  STL.64 [R1+0x538], R26 ;  /* 0x0005381a01007387 */ /* 0x000fe80000100a00 */
[----:B------:R1:W-:Y:S04]  /*794d0*/  STL.64 [R1+0x40], R20 ;  /* 0x0000401401007387 */ /* 0x0003e80000100a00 */
[----:B------:R1:W-:Y:S02]  /*794e0*/  STL.64 [R1+0x48], R22 ;  /* 0x0000481601007387 */ /* 0x0003e40000100a00 */
[----:B-1----:R-:W-:-:S02]  /*794f0*/  IMAD.MOV.U32 R250, RZ, RZ, R16 ;  /* 0x000000fffffa7224 */ /* 0x002fc400078e0010 */
[----:B------:R1:W-:Y:S04]  /*79500*/  STL.64 [R1+0x718], R18 ;  /* 0x0007181201007387 */ /* 0x0003e80000100a00 */
[----:B------:R-:W-:Y:S04]  /*79510*/  STL [R1+0x21b0], R250 ;  /* 0x0021b0fa01007387 */ /* 0x000fe80000100800 */
[----:B------:R-:W4:Y:S01]  /*79520*/  LDL.LU R20, [R1+0x378] ;  /* 0x0003780001147983 */ /* 0x000f220000300800 */
[----:B------:R-:W-:-:S03]  /*79530*/  MOV R251, R17 ;  /* 0x0000001100fb7202 */ /* 0x000fc60000000f00 */
[----:B------:R-:W4:Y:S04]  /*79540*/  LDL.LU R21, [R1+0x37c] ;  /* 0x00037c0001157983 */ /* 0x000f280000300800 */
[----:B------:R-:W4:Y:S04]  /*79550*/  LDL.LU R22, [R1+0x3e8] ;  /* 0x0003e80001167983 */ /* 0x000f280000300800 */
[----:B------:R-:W4:Y:S04]  /*79560*/  LDL.LU R23, [R1+0x3ec] ;  /* 0x0003ec0001177983 */ /* 0x000f280000300800 */
[----:B------:R-:W4:Y:S04]  /*79570*/  LDL.LU R16, [R1+0x110] ;  /* 0x0001100001107983 */ /* 0x000f280000300800 */
[----:B------:R-:W4:Y:S04]  /*79580*/  LDL.LU R17, [R1+0x114] ;  /* 0x0001140001117983 */ /* 0x000f280000300800 */
[----:B-1----:R-:W4:Y:S04]  /*79590*/  LDL.LU R18, [R1+0x260] ;  /* 0x0002600001127983 */ /* 0x002f280000300800 */
[----:B------:R-:W4:Y:S04]  /*795a0*/  LDL.LU R19, [R1+0x264] ;  /* 0x0002640001137983 */ /* 0x000f280000300800 */
[----:B--2---:R1:W-:Y:S04]  /*795b0*/  STS.128 [R0], R12 ;  /* 0x0000000c00007388 */ /* 0x0043e80000000c00 */
[----:B-1----:R-:W2:Y:S04]  /*795c0*/  LDL.LU R12, [R1+0x118] ;  /* 0x00011800010c7983 */ /* 0x002ea80000300800 */
[----:B------:R-:W2:Y:S04]  /*795d0*/  LDL.LU R13, [R1+0x11c] ;  /* 0x00011c00010d7983 */ /* 0x000ea80000300800 */
[----:B------:R-:W2:Y:S04]  /*795e0*/  LDL.LU R14, [R1+0x268] ;  /* 0x00026800010e7983 */ /* 0x000ea80000300800 */
[----:B------:R-:W2:Y:S04]  /*795f0*/  LDL.LU R15, [R1+0x26c] ;  /* 0x00026c00010f7983 */ /* 0x000ea80000300800 */
[----:B---3--:R1:W-:Y:S04]  /*79600*/  STS.128 [R0+0x80], R8 ;  /* 0x0000800800007388 */ /* 0x0083e80000000c00 */
[----:B-1----:R-:W3:Y:S04]  /*79610*/  LDL.LU R8, [R1+0xd0] ;  /* 0x0000d00001087983 */ /* 0x002ee80000300800 */
[----:B------:R-:W3:Y:S04]  /*79620*/  LDL.LU R9, [R1+0xd4] ;  /* 0x0000d40001097983 */ /* 0x000ee80000300800 */
[----:B------:R-:W3:Y:S04]  /*79630*/  LDL.LU R10, [R1+0x250] ;  /* 0x00025000010a7983 */ /* 0x000ee80000300800 */
[----:B------:R-:W3:Y:S04]  /*79640*/  LDL.LU R11, [R1+0x254] ;  /* 0x00025400010b7983 */ /* 0x000ee80000300800 */
[----:B------:R1:W-:Y:S04]  /*79650*/  STS.128 [R0+0x200], R4 ;  /* 0x0002000400007388 */ /* 0x0003e80000000c00 */
[----:B-1----:R-:W4:Y:S04]  /*79660*/  LDL.LU R4, [R1+0xd8] ;  /* 0x0000d80001047983 */ /* 0x002f280000300800 */
[----:B------:R-:W4:Y:S04]  /*79670*/  LDL.LU R5, [R1+0xdc] ;  /* 0x0000dc0001057983 */ /* 0x000f280000300800 */
[----:B------:R-:W4:Y:S04]  /*79680*/  LDL.LU R6, [R1+0x258] ;  /* 0x0002580001067983 */ /* 0x000f280000300800 */
[----:B------:R-:W4:Y:S04]  /*79690*/  LDL.LU R7, [R1+0x25c] ;  /* 0x00025c0001077983 */ /* 0x000f280000300800 */
[----:B--2---:R1:W-:Y:S04]  /*796a0*/  STS.128 [R0+0x480], R12 ;  /* 0x0004800c00007388 */ /* 0x0043e80000000c00 */
        /* <DEDUP_REMOVED lines=9> */
[----:B----4-:R-:W-:Y:S04]  /*79740*/  STS.128 [R0+0x280], R20 ;  /* 0x0002801400007388 */ /* 0x010fe80000000c00 */
[----:B------:R-:W-:Y:S04]  /*79750*/  STS.128 [R0+0x400], R16 ;  /* 0x0004001000007388 */ /* 0x000fe80000000c00 */
[----:B------:R1:W-:Y:S04]  /*79760*/  STS.128 [R0+0x680], R4 ;  /* 0x0006800400007388 */ /* 0x0003e80000000c00 */
        /* <DEDUP_REMOVED lines=136> */
[----:B------:R-:W1:Y:S04]  /*79ff0*/  LDS.128 R20, [R2] ;  /* 0x0000000002147984 */ /* 0x000e680000000c00 */
[----:B------:R-:W1:Y:S04]  /*7a000*/  LDS.128 R16, [R2+0x800] ;  /* 0x0008000002107984 */ /* 0x000e680000000c00 */
[----:B------:R-:W3:Y:S04]  /*7a010*/  LDL.LU R7, [R1+0xf4] ;  /* 0x0000f40001077983 */ /* 0x000ee80000300800 */
        /* <DEDUP_REMOVED lines=21> */
[----:B------:R1:W-:Y:S04]  /*7a170*/  STL.64 [R1+0x230], R16 ;  /* 0x0002301001007387 */ /* 0x0003e80000100a00 */
[----:B------:R1:W-:Y:S04]  /*7a180*/  STL.64 [R1+0x238], R18 ;  /* 0x0002381201007387 */ /* 0x0003e80000100a00 */
[----:B-1----:R-:W4:Y:S04]  /*7a190*/  LDL.LU R16, [R1+0x108] ;  /* 0x0001080001107983 */ /* 0x002f280000300800 */
        /* <DEDUP_REMOVED lines=13> */
[----:B------:R1:W-:Y:S02]  /*7a270*/  STS.128 [R0+0x200], R4 ;  /* 0x0002000400007388 */ /* 0x0003e40000000c00 */
[----:B-1----:R-:W-:Y:S01]  /*7a280*/  IMAD.MOV.U32 R4, RZ, RZ, R32 ;  /* 0x000000ffff047224 */ /* 0x002fe200078e0020 */
[----:B------:R-:W-:Y:S01]  /*7a290*/  MOV R6, R36 ;  /* 0x0000002400067202 */ /* 0x000fe20000000f00 */
[----:B------:R-:W-:-:S02]  /*7a2a0*/  IMAD.MOV.U32 R5, RZ, RZ, R33 ;  /* 0x000000ffff057224 */ /* 0x000fc400078e0021 */
[----:B------:R-:W-:-:S05]  /*7a2b0*/  IMAD.MOV.U32 R7, RZ, RZ, R37 ;  /* 0x000000ffff077224 */ /* 0x000fca00078e0025 */
[----:B------:R-:W-:Y:S01]  /*7a2c0*/  STS.128 [R0+0x600], R4 ;  /* 0x0006000400007388 */ /* 0x000fe20000000c00 */
[----:B------:R-:W-:Y:S01]  /*7a2d0*/  IMAD.MOV.U32 R36, RZ, RZ, R34 ;  /* 0x000000ffff247224 */ /* 0x000fe200078e0022 */
[----:B------:R-:W-:-:S05]  /*7a2e0*/  MOV R37, R35 ;  /* 0x0000002300257202 */ /* 0x000fca0000000f00 */
[----:B------:R-:W-:Y:S04]  /*7a2f0*/  STS.128 [R0+0x680], R36 ;  /* 0x0006802400007388 */ /* 0x000fe80000000c00 */
[----:B--2---:R1:W-:Y:S04]  /*7a300*/  STS.128 [R0+0x400], R12 ;  /* 0x0004000c00007388 */ /* 0x0043e80000000c00 */
[----:B-1----:R-:W2:Y:S04]  /*7a310*/  LDL.LU R12, [R1+0x11e0] ;  /* 0x0011e000010c7983 */ /* 0x002ea80000300800 */
[----:B------:R-:W2:Y:S04]  /*7a320*/  LDL.LU R13, [R1+0x11e4] ;  /* 0x0011e400010d7983 */ /* 0x000ea80000300800 */
[----:B------:R-:W2:Y:S04]  /*7a330*/  LDL.LU R14, [R1+0x1200] ;  /* 0x00120000010e7983 */ /* 0x000ea80000300800 */
[----:B------:R-:W2:Y:S04]  /*7a340*/  LDL.LU R15, [R1+0x1204] ;  /* 0x00120400010f7983 */ /* 0x000ea80000300800 */
[----:B---3--:R1:W-:Y:S04]  /*7a350*/  STS.128 [R0+0x480], R8 ;  /* 0x0004800800007388 */ /* 0x0083e80000000c00 */
        /* <DEDUP_REMOVED lines=8> */
[----:B----4-:R-:W-:Y:S04]  /*7a3e0*/  STS.128 [R0+0x280], R16 ;  /* 0x0002801000007388 */ /* 0x010fe80000000c00 */
[----:B------:R-:W-:Y:S06]  /*7a3f0*/  BAR.SYNC.DEFER_BLOCKING 0x0 ;  /* 0x0000000000007b1d */ /* 0x000fec0000010000 */
[----:B------:R-:W1:Y:S04]  /*7a400*/  LDS.128 R20, [R2] ;  /* 0x0000000002147984 */ /* 0x000e680000000c00 */
[----:B------:R-:W4:Y:S04]  /*7a410*/  LDS.128 R16, [R2+0x800] ;  /* 0x0008000002107984 */ /* 0x000f280000000c00 */
[----:B------:R-:W4:Y:S04]  /*7a420*/  LDS.128 R24, [R208] ;  /* 0x00000000d0187984 */ /* 0x000f280000000c00 */
[----:B-1----:R-:W-:Y:S04]  /*7a430*/  STL.64 [R1+0x70], R20 ;  /* 0x0000701401007387 */ /* 0x002fe80000100a00 */
[----:B------:R-:W-:Y:S04]  /*7a440*/  STL.64 [R1+0x78], R22 ;  /* 0x0000781601007387 */ /* 0x000fe80000100a00 */
[----:B------:R-:W1:Y:S04]  /*7a450*/  LDS.128 R20, [R208+0x800] ;  /* 0x00080000d0147984 */ /* 0x000e680000000c00 */
[----:B----4-:R-:W-:Y:S04]  /*7a460*/  STL.64 [R1+0x100], R16 ;  /* 0x0001001001007387 */ /* 0x010fe80000100a00 */
[----:B------:R-:W-:Y:S04]  /*7a470*/  STL.64 [R1+0x108], R18 ;  /* 0x0001081201007387 */ /* 0x000fe80000100a00 */
[----:B------:R-:W4:Y:S04]  /*7a480*/  LDS.128 R16, [R3] ;  /* 0x0000000003107984 */ /* 0x000f280000000c00 */
[----:B------:R-:W-:Y:S04]  /*7a490*/  STL.64 [R1+0x80], R24 ;  /* 0x0000801801007387 */ /* 0x000fe80000100a00 */
[----:B------:R-:W-:Y:S04]  /*7a4a0*/  STL.64 [R1+0x88], R26 ;  /* 0x0000881a01007387 */ /* 0x000fe80000100a00 */
[----:B------:R-:W4:Y:S04]  /*7a4b0*/  LDS.128 R24, [R3+0x800] ;  /* 0x0008000003187984 */ /* 0x000f280000000c00 */
[----:B-1----:R-:W-:Y:S04]  /*7a4c0*/  STL.64 [R1+0x160], R20 ;  /* 0x0001601401007387 */ /* 0x002fe80000100a00 */
[----:B------:R-:W-:Y:S04]  /*7a4d0*/  STL.64 [R1+0x168], R22 ;  /* 0x0001681601007387 */ /* 0x000fe80000100a00 */
[----:B------:R-:W1:Y:S04]  /*7a4e0*/  LDS.128 R20, [R252] ;  /* 0x00000000fc147984 */ /* 0x000e680000000c00 */
[----:B----4-:R-:W-:Y:S04]  /*7a4f0*/  STL.64 [R1+0x90], R16 ;  /* 0x0000901001007387 */ /* 0x010fe80000100a00 */
[----:B------:R-:W-:Y:S04]  /*7a500*/  STL.64 [R1+0x98], R18 ;  /* 0x0000981201007387 */ /* 0x000fe80000100a00 */
[----:B------:R-:W4:Y:S04]  /*7a510*/  LDS.128 R16, [R252+0x800] ;  /* 0x00080000fc107984 */ /* 0x000f280000000c00 */
[----:B------:R-:W-:Y:S06]  /*7a520*/  BAR.SYNC.DEFER_BLOCKING 0x0 ;  /* 0x0000000000007b1d */ /* 0x000fec0000010000 */
[----:B------:R-:W-:Y:S04]  /*7a530*/  STL.64 [R1+0x1a0], R24 ;  /* 0x0001a01801007387 */ /* 0x000fe80000100a00 */
[----:B------:R-:W-:Y:S04]  /*7a540*/  STL.64 [R1+0x1a8], R26 ;  /* 0x0001a81a01007387 */ /* 0x000fe80000100a00 */
[----:B-1----:R1:W-:Y:S04]  /*7a550*/  STL.64 [R1+0xf0], R20 ;  /* 0x0000f01401007387 */ /* 0x0023e80000100a00 */
[----:B------:R1:W-:Y:S04]  /*7a560*/  STL.64 [R1+0xf8], R22 ;  /* 0x0000f81601007387 */ /* 0x0003e80000100a00 */
[----:B----4-:R4:W-:Y:S04]  /*7a570*/  STL.64 [R1+0x1c0], R16 ;  /* 0x0001c01001007387 */ /* 0x0109e80000100a00 */
[----:B------:R4:W-:Y:S04]  /*7a580*/  STL.64 [R1+0x1c8], R18 ;  /* 0x0001c81201007387 */ /* 0x0009e80000100a00 */
[----:B-1----:R-:W3:Y:S04]  /*7a590*/  LDL.LU R20, [R1+0x1178] ;  /* 0x0011780001147983 */ /* 0x002ee80000300800 */
[----:B------:R-:W3:Y:S04]  /*7a5a0*/  LDL.LU R21, [R1+0x117c] ;  /* 0x00117c0001157983 */ /* 0x000ee80000300800 */
[----:B------:R-:W3:Y:S04]  /*7a5b0*/  LDL.LU R22, [R1+0x11d8] ;  /* 0x0011d80001167983 */ /* 0x000ee80000300800 */
[----:B------:R-:W3:Y:S04]  /*7a5c0*/  LDL.LU R23, [R1+0x11dc] ;  /* 0x0011dc0001177983 */ /* 0x000ee80000300800 */
[----:B----4-:R-:W4:Y:S04]  /*7a5d0*/  LDL.LU R16, [R1+0x270] ;  /* 0x0002700001107983 */ /* 0x010f280000300800 */
        /* <DEDUP_REMOVED lines=8> */
[----:B------:R1:W-:Y:S04]  /*7a660*/  STS.128 [R0+0x80], R8 ;  /* 0x0000800800007388 */ /* 0x0003e80000000c00 */
[----:B-1----:R-:W3:Y:S04]  /*7a670*/  LDL.LU R8, [R1+0x290] ;  /* 0x0002900001087983 */ /* 0x002ee80000300800 */
[----:B------:R-:W3:Y:S04]  /*7a680*/  LDL.LU R9, [R1+0x294] ;  /* 0x0002940001097983 */ /* 0x000ee80000300800 */
[----:B------:R-:W3:Y:S04]  /*7a690*/  LDL.LU R10, [R1+0x1080] ;  /* 0x00108000010a7983 */ /* 0x000ee80000300800 */
[----:B------:R1:W-:Y:S04]  /*7a6a0*/  STS.128 [R0+0x200], R4 ;  /* 0x0002000400007388 */ /* 0x0003e80000000c00 */
[----:B------:R-:W3:Y:S04]  /*7a6b0*/  LDL.LU R11, [R1+0x1084] ;  /* 0x00108400010b7983 */ /* 0x000ee80000300800 */
        /* <DEDUP_REMOVED lines=13> */
[----:B----4-:R1:W-:Y:S04]  /*7a790*/  STS.128 [R0+0x680], R4 ;  /* 0x0006800400007388 */ /* 0x0103e80000000c00 */
[----:B------:R-:W3:Y:S04]  /*7a7a0*/  LDL.LU R11, [R1+0xf1c] ;  /* 0x000f1c00010b7983 */ /* 0x000ee80000300800 */
[----:B-1----:R-:W3:Y:S04]  /*7a7b0*/  LDL.LU R4, [R1+0x2e0] ;  /* 0x0002e00001047983 */ /* 0x002ee80000300800 */
[----:B------:R-:W3:Y:S04]  /*7a7c0*/  LDL.LU R5, [R1+0x2e4] ;  /* 0x0002e40001057983 */ /* 0x000ee80000300800 */
[----:B------:R-:W3:Y:S04]  /*7a7d0*/  LDL.LU R6, [R1+0xe10] ;  /* 0x000e100001067983 */ /* 0x000ee80000300800 */
[----:B------:R-:W3:Y:S04]  /*7a7e0*/  LDL.LU R7, [R1+0xe14] ;  /* 0x000e140001077983 */ /* 0x000ee80000300800 */
[----:B------:R-:W-:Y:S04]  /*7a7f0*/  STS.128 [R0+0x280], R20 ;  /* 0x0002801400007388 */ /* 0x000fe80000000c00 */
[----:B------:R-:W-:Y:S04]  /*7a800*/  STS.128 [R0+0x400], R16 ;  /* 0x0004001000007388 */ /* 0x000fe80000000c00 */
[----:B------:R-:W-:Y:S06]  /*7a810*/  BAR.SYNC.DEFER_BLOCKING 0x0 ;  /* 0x0000000000007b1d */ /* 0x000fec0000010000 */
        /* <DEDUP_REMOVED lines=164> */
[----:B--2---:R1:W-:Y:S04]  /*7b260*/  STS.128 [R0], R12 ;  /* 0x0000000c00007388 */ /* 0x0043e80000000c00 */
[----:B------:R-:W2:Y:S04]  /*7b270*/  LDL.LU R19, [R1+0x364] ;  /* 0x0003640001137983 */ /* 0x000ea80000300800 */
[----:B-1----:R-:W2:Y:S04]  /*7b280*/  LDL.LU R12, [R1+0x2a8] ;  /* 0x0002a800010c7983 */ /* 0x002ea80000300800 */
[----:B------:R-:W2:Y:S04]  /*7b290*/  LDL.LU R13, [R1+0x2ac] ;  /* 0x0002ac00010d7983 */ /* 0x000ea80000300800 */
[----:B------:R-:W2:Y:S04]  /*7b2a0*/  LDL.LU R14, [R1+0x368] ;  /* 0x00036800010e7983 */ /* 0x000ea80000300800 */
[----:B------:R-:W2:Y:S04]  /*7b2b0*/  LDL.LU R15, [R1+0x36c] ;  /* 0x00036c00010f7983 */ /* 0x000ea80000300800 */
[----:B---3--:R1:W-:Y:S04]  /*7b2c0*/  STS.128 [R0+0x80], R8 ;  /* 0x0000800800007388 */ /* 0x0083e80000000c00 */
[----:B-1----:R-:W3:Y:S04]  /*7b2d0*/  LDL.LU R10, [R1+0x280] ;  /* 0x00028000010a7983 */ /* 0x002ee80000300800 */
[----:B------:R-:W3:Y:S04]  /*7b2e0*/  LDL.LU R11, [R1+0x284] ;  /* 0x00028400010b7983 */ /* 0x000ee80000300800 */
[----:B------:R1:W-:Y:S04]  /*7b2f0*/  STS.128 [R0+0x200], R4 ;  /* 0x0002000400007388 */ /* 0x0003e80000000c00 */
[----:B-1----:R-:W4:Y:S04]  /*7b300*/  LDL.LU R6, [R1+0x288] ;  /* 0x0002880001067983 */ /* 0x002f280000300800 */
[----:B------:R-:W4:Y:S01]  /*7b310*/  LDL.LU R7, [R1+0x28c] ;  /* 0x00028c0001077983 */ /* 0x000f220000300800 */
[----:B------:R-:W-:-:S02]  /*7b320*/  IMAD.MOV.U32 R8, RZ, RZ, R40 ;  /* 0x000000ffff087224 */ /* 0x000fc400078e0028 */
[----:B------:R-:W-:Y:S01]  /*7b330*/  IMAD.MOV.U32 R9, RZ, RZ, R41 ;  /* 0x000000ffff097224 */ /* 0x000fe200078e0029 */
[----:B------:R-:W-:Y:S01]  /*7b340*/  MOV R4, R42 ;  /* 0x0000002a00047202 */ /* 0x000fe20000000f00 */
[----:B------:R-:W-:Y:S01]  /*7b350*/  IMAD.MOV.U32 R5, RZ, RZ, R43 ;  /* 0x000000ffff057224 */ /* 0x000fe200078e002b */
        /* <DEDUP_REMOVED lines=115> */
[----:B--2---:R-:W2:Y:S04]  /*7ba90*/  LDL.LU R18, [R1+0xd70] ;  /* 0x000d700001127983 */ /* 0x004ea80000300800 */
[----:B------:R1:W-:Y:S04]  /*7baa0*/  STS.128 [R0], R12 ;  /* 0x0000000c00007388 */ /* 0x0003e80000000c00 */
        /* <DEDUP_REMOVED lines=417> */
[----:B-1----:R-:W4:Y:S04]  /*7d4c0*/  LDL.LU R8, [R1+0x1318] ;  /* 0x0013180001087983 */ /* 0x002f280000300800 */
[----:B------:R-:W4:Y:S04]  /*7d4d0*/  LDL.LU R9, [R1+0x131c] ;  /* 0x00131c0001097983 */ /* 0x000f280000300800 */
[----:B------:R-:W4:Y:S04]  /*7d4e0*/  LDL.LU R10, [R1+0x1308] ;  /* 0x00130800010a7983 */ /* 0x000f280000300800 */
[----:B----4-:R1:W-:Y:S04]  /*7d4f0*/  STS.128 [R0+0x680], R4 ;  /* 0x0006800400007388 */ /* 0x0103e80000000c00 */
[----:B------:R-:W4:Y:S04]  /*7d500*/  LDL.LU R11, [R1+0x130c] ;  /* 0x00130c00010b7983 */ /* 0x000f280000300800 */
[----:B-1----:R-:W4:Y:S04]  /*7d510*/  LDL.LU R4, [R1+0x12c0] ;  /* 0x0012c00001047983 */ /* 0x002f280000300800 */
[----:B------:R-:W4:Y:S04]  /*7d520*/  LDL.LU R5, [R1+0x12c4] ;  /* 0x0012c40001057983 */ /* 0x000f280000300800 */
[----:B------:R-:W4:Y:S04]  /*7d530*/  LDL.LU R6, [R1+0x12b0] ;  /* 0x0012b00001067983 */ /* 0x000f280000300800 */
[----:B------:R-:W4:Y:S04]  /*7d540*/  LDL.LU R7, [R1+0x12b4] ;  /* 0x0012b40001077983 */ /* 0x000f280000300800 */
[----:B------:R-:W-:Y:S04]  /*7d550*/  STS.128 [R0+0x280], R20 ;  /* 0x0002801400007388 */ /* 0x000fe80000000c00 */
[----:B------:R-:W-:Y:S04]  /*7d560*/  STS.128 [R0+0x400], R16 ;  /* 0x0004001000007388 */ /* 0x000fe80000000c00 */
[----:B------:R-:W-:Y:S06]  /*7d570*/  BAR.SYNC.DEFER_BLOCKING 0x0 ;  /* 0x0000000000007b1d */ /* 0x000fec0000010000 */
[----:B------:R-:W1:Y:S04]  /*7d580*/  LDS.128 R244, [R2] ;  /* 0x0000000002f47984 */ /* 0x000e680000000c00 */
[----:B------:R-:W1:Y:S04]  /*7d590*/  LDS.128 R16, [R2+0x800] ;  /* 0x0008000002107984 */ /* 0x000e680000000c00 */
[----:B------:R-:W1:Y:S04]  /*7d5a0*/  LDS.128 R24, [R208] ;  /* 0x00000000d0187984 */ /* 0x000e680000000c00 */
[----:B------:R-:W1:Y:S04]  /*7d5b0*/  LDS.128 R20, [R208+0x800] ;  /* 0x00080000d0147984 */ /* 0x000e680000000c00 */
[----:B-1----:R-:W-:Y:S04]  /*7d5c0*/  STL [R1+0x21a0], R244 ;  /* 0x0021a0f401007387 */ /* 0x002fe80000100800 */
[----:B------:R-:W-:Y:S04]  /*7d5d0*/  STL [R1+0x219c], R245 ;  /* 0x00219cf501007387 */ /* 0x000fe80000100800 */
[----:B------:R-:W-:Y:S04]  /*7d5e0*/  STL [R1+0x2198], R246 ;  /* 0x002198f601007387 */ /* 0x000fe80000100800 */
[----:B------:R-:W-:Y:S04]  /*7d5f0*/  STL [R1+0x2194], R247 ;  /* 0x002194f701007387 */ /* 0x000fe80000100800 */
[----:B------:R-:W-:Y:S04]  /*7d600*/  STL.64 [R1+0x8b0], R16 ;  /* 0x0008b01001007387 */ /* 0x000fe80000100a00 */
[----:B------:R-:W-:Y:S04]  /*7d610*/  STL.64 [R1+0x8b8], R18 ;  /* 0x0008b81201007387 */ /* 0x000fe80000100a00 */
[----:B------:R-:W1:Y:S04]  /*7d620*/  LDS.128 R16, [R3] ;  /* 0x0000000003107984 */ /* 0x000e680000000c00 */
[----:B------:R-:W-:Y:S04]  /*7d630*/  STL.64 [R1+0x670], R24 ;  /* 0x0006701801007387 */ /* 0x000fe80000100a00 */
        /* <DEDUP_REMOVED lines=14> */
[----:B------:R-:W-:Y:S04]  /*7d720*/  STL.64 [R1+0xc18], R18 ;  /* 0x000c181201007387 */ /* 0x000fe80000100a00 */
[----:B------:R-:W-:Y:S04]  /*7d730*/  STL [R1+0x21a4], R246 ;  /* 0x0021a4f601007387 */ /* 0x000fe80000100800 */
[----:B------:R-:W3:Y:S04]  /*7d740*/  LDL.LU R20, [R1+0x12c8] ;  /* 0x0012c80001147983 */ /* 0x000ee80000300800 */
[----:B------:R-:W3:Y:S04]  /*7d750*/  LDL.LU R21, [R1+0x12cc] ;  /* 0x0012cc0001157983 */ /* 0x000ee80000300800 */
[----:B------:R-:W3:Y:S04]  /*7d760*/  LDL.LU R22, [R1+0x12b8] ;  /* 0x0012b80001167983 */ /* 0x000ee80000300800 */
[----:B------:R-:W3:Y:S04]  /*7d770*/  LDL.LU R23, [R1+0x12bc] ;  /* 0x0012bc0001177983 */ /* 0x000ee80000300800 */
[----:B--2---:R1:W-:Y:S04]  /*7d780*/  STS.128 [R0], R12 ;  /* 0x0000000c00007388 */ /* 0x0043e80000000c00 */
[----:B-1----:R-:W2:Y:S04]  /*7d790*/  LDL.LU R12, [R1+0x1140] ;  /* 0x00114000010c7983 */ /* 0x002ea80000300800 */
[----:B------:R-:W2:Y:S04]  /*7d7a0*/  LDL.LU R13, [R1+0x1144] ;  /* 0x00114400010d7983 */ /* 0x000ea80000300800 */
[----:B------:R-:W2:Y:S04]  /*7d7b0*/  LDL.LU R14, [R1+0x1130] ;  /* 0x00113000010e7983 */ /* 0x000ea80000300800 */
[----:B------:R-:W2:Y:S04]  /*7d7c0*/  LDL.LU R15, [R1+0x1134] ;  /* 0x00113400010f7983 */ /* 0x000ea80000300800 */
[----:B----4-:R1:W-:Y:S04]  /*7d7d0*/  STS.128 [R0+0x200], R4 ;  /* 0x0002000400007388 */ /* 0x0103e80000000c00 */
[----:B-1----:R-:W4:Y:S04]  /*7d7e0*/  LDL.LU R4, [R1+0x1148] ;  /* 0x0011480001047983 */ /* 0x002f280000300800 */
[----:B------:R-:W4:Y:S04]  /*7d7f0*/  LDL.LU R5, [R1+0x114c] ;  /* 0x00114c0001057983 */ /* 0x000f280000300800 */
[----:B------:R-:W4:Y:S04]  /*7d800*/  LDL.LU R6, [R1+0x1138] ;  /* 0x0011380001067983 */ /* 0x000f280000300800 */
[----:B------:R-:W4:Y:S04]  /*7d810*/  LDL.LU R7, [R1+0x113c] ;  /* 0x00113c0001077983 */ /* 0x000f280000300800 */
[----:B------:R1:W-:Y:S01]  /*7d820*/  STS.128 [R0+0x80], R8 ;  /* 0x0000800800007388 */ /* 0x0003e20000000c00 */
[----:B------:R-:W-:-:S03]  /*7d830*/  MOV R247, R17 ;  /* 0x0000001100f77202 */ /* 0x000fc60000000f00 */
        /* <DEDUP_REMOVED lines=13> */
[----:B---3--:R1:W-:Y:S04]  /*7d910*/  STS.128 [R0+0x280], R20 ;  /* 0x0002801400007388 */ /* 0x0083e80000000c00 */
[----:B--2---:R-:W-:Y:S04]  /*7d920*/  STS.128 [R0+0x400], R12 ;  /* 0x0004000c00007388 */ /* 0x004fe80000000c00 */
[----:B------:R-:W-:Y:S04]  /*7d930*/  STS.128 [R0+0x600], R8 ;  /* 0x0006000800007388 */ /* 0x000fe80000000c00 */
[----:B------:R-:W2:Y:S04]  /*7d940*/  LDL.LU R24, [R1+0xf58] ;  /* 0x000f580001187983 */ /* 0x000ea80000300800 */
[----:B------:R-:W-:Y:S04]  /*7d950*/  STS.128 [R0+0x680], R16 ;  /* 0x0006801000007388 */ /* 0x000fe80000000c00 */
[----:B------:R-:W-:Y:S06]  /*7d960*/  BAR.SYNC.DEFER_BLOCKING 0x0 ;  /* 0x0000000000007b1d */ /* 0x000fec0000010000 */
[----:B------:R-:W2:Y:S04]  /*7d970*/  LDL.LU R25, [R1+0xf5c] ;  /* 0x000f5c0001197983 */ /* 0x000ea80000300800 */
[----:B------:R-:W2:Y:S04]  /*7d980*/  LDL.LU R26, [R1+0xf48] ;  /* 0x000f4800011a7983 */ /* 0x000ea80000300800 */
[----:B------:R-:W2:Y:S04]  /*7d990*/  LDL.LU R27, [R1+0xf4c] ;  /* 0x000f4c00011b7983 */ /* 0x000ea80000300800 */
[----:B-1----:R-:W3:Y:S04]  /*7d9a0*/  LDL.LU R20, [R1+0xee0] ;  /* 0x000ee00001147983 */ /* 0x002ee80000300800 */
[----:B------:R-:W3:Y:S04]  /*7d9b0*/  LDL.LU R21, [R1+0xee4] ;  /* 0x000ee40001157983 */ /* 0x000ee80000300800 */
[----:B------:R-:W1:Y:S04]  /*7d9c0*/  LDS.128 R8, [R2] ;  /* 0x0000000002087984 */ /* 0x000e680000000c00 */
[----:B------:R-:W3:Y:S04]  /*7d9d0*/  LDL.LU R22, [R1+0xed0] ;  /* 0x000ed00001167983 */ /* 0x000ee80000300800 */
[----:B------:R-:W3:Y:S04]  /*7d9e0*/  LDL.LU R23, [R1+0xed4] ;  /* 0x000ed40001177983 */ /* 0x000ee80000300800 */
[----:B------:R-:W-:Y:S04]  /*7d9f0*/  LDS.128 R240, [R2+0x800] ;  /* 0x0008000002f07984 */ /* 0x000fe80000000c00 */
[----:B------:R-:W-:Y:S04]  /*7da00*/  LDS.128 R236, [R208] ;  /* 0x00000000d0ec7984 */ /* 0x000fe80000000c00 */
[----:B------:R-:W-:Y:S04]  /*7da10*/  LDS.128 R232, [R208+0x800] ;  /* 0x00080000d0e87984 */ /* 0x000fe80000000c00 */
[----:B------:R-:W-:Y:S04]  /*7da20*/  LDS.128 R228, [R3] ;  /* 0x0000000003e47984 */ /* 0x000fe80000000c00 */
[----:B------:R-:W-:Y:S04]  /*7da30*/  LDS.128 R12, [R3+0x800] ;  /* 0x00080000030c7984 */ /* 0x000fe80000000c00 */
[----:B------:R-:W-:Y:S04]  /*7da40*/  LDS.128 R16, [R252] ;  /* 0x00000000fc107984 */ /* 0x000fe80000000c00 */
[----:B-1----:R-:W-:Y:S04]  /*7da50*/  STL.64 [R1+0x4c0], R8 ;  /* 0x0004c00801007387 */ /* 0x002fe80000100a00 */
[----:B------:R-:W-:Y:S04]  /*7da60*/  STL.64 [R1+0x4c8], R10 ;  /* 0x0004c80a01007387 */ /* 0x000fe80000100a00 */
[----:B------:R-:W-:Y:S04]  /*7da70*/  LDS.128 R8, [R252+0x800] ;  /* 0x00080000fc087984 */ /* 0x000fe80000000c00 */
[----:B------:R-:W-:Y:S06]  /*7da80*/  BAR.SYNC.DEFER_BLOCKING 0x0 ;  /* 0x0000000000007b1d */ /* 0x000fec0000010000 */
        /* <DEDUP_REMOVED lines=8> */
[----:B----4-:R1:W-:Y:S04]  /*7db10*/  STS.128 [R0], R4 ;  /* 0x0000000400007388 */ /* 0x0103e80000000c00 */
[----:B-1----:R-:W4:Y:S04]  /*7db20*/  LDL.LU R4, [R1+0xde8] ;  /* 0x000de80001047983 */ /* 0x002f280000300800 */
[----:B------:R-:W4:Y:S04]  /*7db30*/  LDL.LU R5, [R1+0xdec] ;  /* 0x000dec0001057983 */ /* 0x000f280000300800 */
[----:B------:R-:W4:Y:S04]  /*7db40*/  LDL.LU R6, [R1+0xdd8] ;  /* 0x000dd80001067983 */ /* 0x000f280000300800 */
[----:B------:R-:W4:Y:S04]  /*7db50*/  LDL.LU R7, [R1+0xddc] ;  /* 0x000ddc0001077983 */ /* 0x000f280000300800 */
[----:B--2---:R-:W-:Y:S04]  /*7db60*/  STS.128 [R0+0x80], R24 ;  /* 0x0000801800007388 */ /* 0x004fe80000000c00 */
[----:B---3--:R1:W-:Y:S04]  /*7db70*/  STS.128 [R0+0x200], R20 ;  /* 0x0002001400007388 */ /* 0x0083e80000000c00 */
[----:B-1----:R-:W2:Y:S04]  /*7db80*/  LDL.LU R20, [R1+0xd50] ;  /* 0x000d500001147983 */ /* 0x002ea80000300800 */
[----:B------:R-:W2:Y:S04]  /*7db90*/  LDL.LU R21, [R1+0xd54] ;  /* 0x000d540001157983 */ /* 0x000ea80000300800 */
[----:B------:R-:W2:Y:S04]  /*7dba0*/  LDL.LU R22, [R1+0xd20] ;  /* 0x000d200001167983 */ /* 0x000ea80000300800 */
[----:B------:R-:W2:Y:S04]  /*7dbb0*/  LDL.LU R23, [R1+0xd24] ;  /* 0x000d240001177983 */ /* 0x000ea80000300800 */
[----:B------:R-:W3:Y:S04]  /*7dbc0*/  LDL.LU R24, [R1+0xd58] ;  /* 0x000d580001187983 */ /* 0x000ee80000300800 */
[----:B------:R-:W3:Y:S04]  /*7dbd0*/  LDL.LU R25, [R1+0xd5c] ;  /* 0x000d5c0001197983 */ /* 0x000ee80000300800 */
[----:B------:R-:W3:Y:S04]  /*7dbe0*/  LDL.LU R26, [R1+0xd28] ;  /* 0x000d2800011a7983 */ /* 0x000ee80000300800 */
[----:B------:R-:W3:Y:S04]  /*7dbf0*/  LDL.LU R27, [R1+0xd2c] ;  /* 0x000d2c00011b7983 */ /* 0x000ee80000300800 */
[----:B----4-:R1:W-:Y:S04]  /*7dc00*/  STS.128 [R0+0x480], R4 ;  /* 0x0004800400007388 */ /* 0x0103e80000000c00 */
[----:B-1----:R-:W4:Y:S04]  /*7dc10*/  LDL.LU R4, [R1+0xcc0] ;  /* 0x000cc00001047983 */ /* 0x002f280000300800 */
[----:B------:R-:W4:Y:S04]  /*7dc20*/  LDL.LU R5, [R1+0xcc4] ;  /* 0x000cc40001057983 */ /* 0x000f280000300800 */
[----:B------:R-:W4:Y:S04]  /*7dc30*/  LDL.LU R6, [R1+0xcb0] ;  /* 0x000cb00001067983 */ /* 0x000f280000300800 */
[----:B------:R-:W4:Y:S04]  /*7dc40*/  LDL.LU R7, [R1+0xcb4] ;  /* 0x000cb40001077983 */ /* 0x000f280000300800 */
[----:B------:R-:W4:Y:S04]  /*7dc50*/  LDL.LU R52, [R1+0xcc8] ;  /* 0x000cc80001347983 */ /* 0x000f280000300800 */
[----:B------:R-:W4:Y:S04]  /*7dc60*/  LDL.LU R53, [R1+0xccc] ;  /* 0x000ccc0001357983 */ /* 0x000f280000300800 */
[----:B------:R-:W4:Y:S04]  /*7dc70*/  LDL.LU R54, [R1+0xcb8] ;  /* 0x000cb80001367983 */ /* 0x000f280000300800 */
[----:B------:R-:W-:Y:S04]  /*7dc80*/  STS.128 [R0+0x280], R32 ;  /* 0x0002802000007388 */ /* 0x000fe80000000c00 */
[----:B------:R-:W-:Y:S04]  /*7dc90*/  STS.128 [R0+0x400], R28 ;  /* 0x0004001c00007388 */ /* 0x000fe80000000c00 */
[----:B------:R-:W4:Y:S04]  /*7dca0*/  LDL.LU R55, [R1+0xcbc] ;  /* 0x000cbc0001377983 */ /* 0x000f280000300800 */
[----:B------:R-:W4:Y:S04]  /*7dcb0*/  LDL.LU R56, [R1+0xc00] ;  /* 0x000c000001387983 */ /* 0x000f280000300800 */
[----:B--2---:R-:W-:Y:S04]  /*7dcc0*/  STS.128 [R0+0x600], R20 ;  /* 0x0006001400007388 */ /* 0x004fe80000000c00 */
[----:B------:R-:W2:Y:S04]  /*7dcd0*/  LDL.LU R57, [R1+0xc04] ;  /* 0x000c040001397983 */ /* 0x000ea80000300800 */
[----:B------:R-:W2:Y:S04]  /*7dce0*/  LDL.LU R58, [R1+0xbf0] ;  /* 0x000bf000013a7983 */ /* 0x000ea80000300800 */
[----:B------:R-:W2:Y:S04]  /*7dcf0*/  LDL.LU R59, [R1+0xbf4] ;  /* 0x000bf400013b7983 */ /* 0x000ea80000300800 */
[----:B---3--:R-:W-:Y:S04]  /*7dd00*/  STS.128 [R0+0x680], R24 ;  /* 0x0006801800007388 */ /* 0x008fe80000000c00 */
[----:B------:R-:W-:Y:S06]  /*7dd10*/  BAR.SYNC.DEFER_BLOCKING 0x0 ;  /* 0x0000000000007b1d */ /* 0x000fec0000010000 */
[----:B------:R-:W3:Y:S04]  /*7dd20*/  LDL.LU R64, [R1+0xc08] ;  /* 0x000c080001407983 */ /* 0x000ee80000300800 */
[----:B------:R-:W3:Y:S04]  /*7dd30*/  LDL.LU R65, [R1+0xc0c] ;  /* 0x000c0c0001417983 */ /* 0x000ee80000300800 */
[----:B------:R-:W3:Y:S04]  /*7dd40*/  LDL.LU R66, [R1+0xbf8] ;  /* 0x000bf80001427983 */ /* 0x000ee80000300800 */
[----:B------:R-:W3:Y:S04]  /*7dd50*/  LDL.LU R67, [R1+0xbfc] ;  /* 0x000bfc0001437983 */ /* 0x000ee80000300800 */
[----:B------:R-:W3:Y:S04]  /*7dd60*/  LDL.LU R60, [R1+0xb80] ;  /* 0x000b8000013c7983 */ /* 0x000ee80000300800 */
[----:B------:R-:W-:Y:S04]  /*7dd70*/  LDS.128 R48, [R2] ;  /* 0x0000000002307984 */ /* 0x000fe80000000c00 */
[----:B------:R-:W-:Y:S04]  /*7dd80*/  LDS.128 R32, [R2+0x800] ;  /* 0x0008000002207984 */ /* 0x000fe80000000c00 */
[----:B------:R-:W-:Y:S04]  /*7dd90*/  LDS.128 R44, [R208] ;  /* 0x00000000d02c7984 */ /* 0x000fe80000000c00 */
[----:B------:R-:W-:Y:S04]  /*7dda0*/  LDS.128 R28, [R208+0x800] ;  /* 0x00080000d01c7984 */ /* 0x000fe80000000c00 */
[----:B------:R-:W-:Y:S04]  /*7ddb0*/  LDS.128 R40, [R3] ;  /* 0x0000000003287984 */ /* 0x000fe80000000c00 */
[----:B------:R-:W-:Y:S04]  /*7ddc0*/  LDS.128 R24, [R3+0x800] ;  /* 0x0008000003187984 */ /* 0x000fe80000000c00 */
[----:B------:R-:W-:Y:S04]  /*7ddd0*/  LDS.128 R36, [R252] ;  /* 0x00000000fc247984 */ /* 0x000fe80000000c00 */
[----:B------:R-:W-:Y:S04]  /*7dde0*/  LDS.128 R20, [R252+0x800] ;  /* 0x00080000fc147984 */ /* 0x000fe80000000c00 */
[----:B------:R-:W-:Y:S06]  /*7ddf0*/  BAR.SYNC.DEFER_BLOCKING 0x0 ;  /* 0x0000000000007b1d */ /* 0x000fec0000010000 */
        /* <DEDUP_REMOVED lines=8> */
[----:B------:R1:W-:Y:S04]  /*7de80*/  STS.128 [R0+0x80], R52 ;  /* 0x0000803400007388 */ /* 0x0003e80000000c00 */
[----:B--2---:R2:W-:Y:S04]  /*7de90*/  STS.128 [R0+0x200], R56 ;  /* 0x0002003800007388 */ /* 0x0045e80000000c00 */
[----:B-1----:R-:W3:Y:S04]  /*7dea0*/  LDL.LU R52, [R1+0xb00] ;  /* 0x000b000001347983 */ /* 0x002ee80000300800 */
[----:B------:R-:W3:Y:S04]  /*7deb0*/  LDL.LU R53, [R1+0xb04] ;  /* 0x000b040001357983 */ /* 0x000ee80000300800 */
[----:B------:R-:W3:Y:S04]  /*7dec0*/  LDL.LU R54, [R1+0xaf0] ;  /* 0x000af00001367983 */ /* 0x000ee80000300800 */
[----:B------:R-:W3:Y:S04]  /*7ded0*/  LDL.LU R55, [R1+0xaf4] ;  /* 0x000af40001377983 */ /* 0x000ee80000300800 */
[----:B--2---:R-:W2:Y:S04]  /*7dee0*/  LDL.LU R56, [R1+0xb08] ;  /* 0x000b080001387983 */ /* 0x004ea80000300800 */
        /* <DEDUP_REMOVED lines=11> */
[----:B---3--:R-:W-:Y:S04]  /*7dfa0*/  STS.128 [R0+0x280], R64 ;  /* 0x0002804000007388 */ /* 0x008fe80000000c00 */
[----:B------:R-:W-:Y:S04]  /*7dfb0*/  STS.128 [R0+0x400], R60 ;  /* 0x0004003c00007388 */ /* 0x000fe80000000c00 */
[----:B------:R-:W-:Y:S04]  /*7dfc0*/  STS.128 [R0+0x600], R52 ;  /* 0x0006003400007388 */ /* 0x000fe80000000c00 */
[----:B--2---:R-:W-:Y:S04]  /*7dfd0*/  STS.128 [R0+0x680], R56 ;  /* 0x0006803800007388 */ /* 0x004fe80000000c00 */
[----:B------:R-:W2:Y:S04]  /*7dfe0*/  LDL.LU R87, [R1+0xaac] ;  /* 0x000aac0001577983 */ /* 0x000ea80000300800 */
[----:B------:R-:W3:Y:S04]  /*7dff0*/  LDL.LU R88, [R1+0xa10] ;  /* 0x000a100001587983 */ /* 0x000ee80000300800 */
        /* <DEDUP_REMOVED lines=30> */
[----:B---3--:R1:W-:Y:S04]  /*7e1e0*/  STS.128 [R0+0x200], R88 ;  /* 0x0002005800007388 */ /* 0x0083e80000000c00 */
[----:B------:R-:W2:Y:S04]  /*7e1f0*/  LDL.LU R87, [R1+0x844] ;  /* 0x0008440001577983 */ /* 0x000ea80000300800 */
[----:B-1----:R-:W3:Y:S04]  /*7e200*/  LDL.LU R88, [R1+0x868] ;  /* 0x0008680001587983 */ /* 0x002ee80000300800 */
        /* <DEDUP_REMOVED lines=18> */
[----:B--2---:R-:W-:Y:S04]  /*7e330*/  STS.128 [R0+0x600], R84 ;  /* 0x0006005400007388 */ /* 0x004fe80000000c00 */
[----:B---3--:R-:W-:Y:S04]  /*7e340*/  STS.128 [R0+0x680], R88 ;  /* 0x0006805800007388 */ /* 0x008fe80000000c00 */
[----:B------:R-:W-:Y:S06]  /*7e350*/  BAR.SYNC.DEFER_BLOCKING 0x0 ;  /* 0x0000000000007b1d */ /* 0x000fec0000010000 */
[----:B------:R-:W2:Y:S04]  /*7e360*/  LDL.LU R128, [R1+0x12a8] ;  /* 0x0012a80001807983 */ /* 0x000ea80000300800 */
[----:B------:R-:W2:Y:S04]  /*7e370*/  LDL.LU R129, [R1+0x12ac] ;  /* 0x0012ac0001817983 */ /* 0x000ea80000300800 */
[----:B------:R-:W2:Y:S04]  /*7e380*/  LDL.LU R130, [R1+0x1298] ;  /* 0x0012980001827983 */ /* 0x000ea80000300800 */
[----:B------:R-:W2:Y:S04]  /*7e390*/  LDL.LU R131, [R1+0x129c] ;  /* 0x00129c0001837983 */ /* 0x000ea80000300800 */
        /* <DEDUP_REMOVED lines=19> */
[----:B------:R1:W-:Y:S04]  /*7e4d0*/  STS.128 [R0+0x200], R120 ;  /* 0x0002007800007388 */ /* 0x0003e80000000c00 */
[----:B-1----:R-:W3:Y:S04]  /*7e4e0*/  LDL.LU R116, [R1+0x1010] ;  /* 0x0010100001747983 */ /* 0x002ee80000300800 */
[----:B------:R-:W3:Y:S04]  /*7e4f0*/  LDL.LU R117, [R1+0x1014] ;  /* 0x0010140001757983 */ /* 0x000ee80000300800 */
[----:B------:R-:W3:Y:S04]  /*7e500*/  LDL.LU R118, [R1+0x1000] ;  /* 0x0010000001767983 */ /* 0x000ee80000300800 */
[----:B------:R-:W3:Y:S04]  /*7e510*/  LDL.LU R119, [R1+0x1004] ;  /* 0x0010040001777983 */ /* 0x000ee80000300800 */
[----:B------:R-:W3:Y:S04]  /*7e520*/  LDL.LU R120, [R1+0x1018] ;  /* 0x0010180001787983 */ /* 0x000ee80000300800 */
[----:B------:R-:W3:Y:S04]  /*7e530*/  LDL.LU R121, [R1+0x101c] ;  /* 0x00101c0001797983 */ /* 0x000ee80000300800 */
[----:B------:R-:W3:Y:S04]  /*7e540*/  LDL.LU R122, [R1+0x1008] ;  /* 0x00100800017a7983 */ /* 0x000ee80000300800 */
[----:B------:R-:W3:Y:S04]  /*7e550*/  LDL.LU R123, [R1+0x100c] ;  /* 0x00100c00017b7983 */ /* 0x000ee80000300800 */
[----:B--2---:R-:W-:Y:S04]  /*7e560*/  STS.128 [R0+0x280], R128 ;  /* 0x0002808000007388 */ /* 0x004fe80000000c00 */
[----:B----4-:R1:W-:Y:S04]  /*7e570*/  STS.128 [R0+0x480], R4 ;  /* 0x0004800400007388 */ /* 0x0103e80000000c00 */
[----:B-1----:R-:W2:Y:S04]  /*7e580*/  LDL.LU R4, [R1+0xf30] ;  /* 0x000f300001047983 */ /* 0x002ea80000300800 */
[----:B------:R-:W2:Y:S04]  /*7e590*/  LDL.LU R5, [R1+0xf34] ;  /* 0x000f340001057983 */ /* 0x000ea80000300800 */
[----:B------:R-:W2:Y:S04]  /*7e5a0*/  LDL.LU R6, [R1+0xf20] ;  /* 0x000f200001067983 */ /* 0x000ea80000300800 */
[----:B------:R-:W2:Y:S04]  /*7e5b0*/  LDL.LU R7, [R1+0xf24] ;  /* 0x000f240001077983 */ /* 0x000ea80000300800 */
[----:B------:R-:W4:Y:S04]  /*7e5c0*/  LDL.LU R148, [R1+0xf38] ;  /* 0x000f380001947983 */ /* 0x000f280000300800 */
[----:B------:R-:W4:Y:S04]  /*7e5d0*/  LDL.LU R149, [R1+0xf3c] ;  /* 0x000f3c0001957983 */ /* 0x000f280000300800 */
[----:B------:R-:W4:Y:S04]  /*7e5e0*/  LDL.LU R150, [R1+0xf28] ;  /* 0x000f280001967983 */ /* 0x000f280000300800 */
[----:B---3--:R-:W-:Y:S04]  /*7e5f0*/  STS.128 [R0+0x400], R124 ;  /* 0x0004007c00007388 */ /* 0x008fe80000000c00 */
[----:B------:R-:W-:Y:S04]  /*7e600*/  STS.128 [R0+0x600], R116 ;  /* 0x0006007400007388 */ /* 0x000fe80000000c00 */
[----:B------:R-:W-:Y:S04]  /*7e610*/  STS.128 [R0+0x680], R120 ;  /* 0x0006807800007388 */ /* 0x000fe80000000c00 */
[----:B------:R-:W4:Y:S04]  /*7e620*/  LDL.LU R151, [R1+0xf2c] ;  /* 0x000f2c0001977983 */ /* 0x000f280000300800 */
[----:B------:R-:W3:Y:S04]  /*7e630*/  LDL.LU R152, [R1+0xea0] ;  /* 0x000ea00001987983 */ /* 0x000ee80000300800 */
[----:B------:R-:W-:Y:S06]  /*7e640*/  BAR.SYNC.DEFER_BLOCKING 0x0 ;  /* 0x0000000000007b1d */ /* 0x000fec0000010000 */
[----:B------:R-:W3:Y:S04]  /*7e650*/  LDL.LU R153, [R1+0xea4] ;  /* 0x000ea40001997983 */ /* 0x000ee80000300800 */
[----:B------:R-:W3:Y:S04]  /*7e660*/  LDL.LU R154, [R1+0xe90] ;  /* 0x000e9000019a7983 */ /* 0x000ee80000300800 */
[----:B------:R-:W3:Y:S04]  /*7e670*/  LDL.LU R155, [R1+0xe94] ;  /* 0x000e9400019b7983 */ /* 0x000ee80000300800 */
[----:B------:R-:W1:Y:S04]  /*7e680*/  LDS.128 R120, [R3+0x800] ;  /* 0x0008000003787984 */ /* 0x000e680000000c00 */
[----:B------:R-:W1:Y:S04]  /*7e690*/  LDS.128 R116, [R252+0x800] ;  /* 0x00080000fc747984 */ /* 0x000e680000000c00 */
[----:B------:R-:W-:Y:S04]  /*7e6a0*/  LDS.128 R144, [R2] ;  /* 0x0000000002907984 */ /* 0x000fe80000000c00 */
[----:B------:R-:W-:Y:S04]  /*7e6b0*/  LDS.128 R128, [R2+0x800] ;  /* 0x0008000002807984 */ /* 0x000fe80000000c00 */
[----:B------:R-:W-:Y:S04]  /*7e6c0*/  LDS.128 R140, [R208] ;  /* 0x00000000d08c7984 */ /* 0x000fe80000000c00 */
[----:B------:R-:W-:Y:S04]  /*7e6d0*/  LDS.128 R124, [R208+0x800] ;  /* 0x00080000d07c7984 */ /* 0x000fe80000000c00 */
[----:B------:R-:W-:Y:S04]  /*7e6e0*/  LDS.128 R132, [R3] ;  /* 0x0000000003847984 */ /* 0x000fe80000000c00 */
[----:B------:R-:W-:Y:S04]  /*7e6f0*/  LDS.128 R136, [R252] ;  /* 0x00000000fc887984 */ /* 0x000fe80000000c00 */
[----:B------:R-:W-:Y:S06]  /*7e700*/  BAR.SYNC.DEFER_BLOCKING 0x0 ;  /* 0x0000000000007b1d */ /* 0x000fec0000010000 */
[----:B-1----:R-:W-:Y:S04]  /*7e710*/  STL [R1+0x2190], R123 ;  /* 0x0021907b01007387 */ /* 0x002fe80000100800 */
[----:B------:R-:W-:Y:S04]  /*7e720*/  STL [R1+0x2180], R119 ;  /* 0x0021807701007387 */ /* 0x000fe80000100800 */
        /* <DEDUP_REMOVED lines=17> */
[----:B---3--:R1:W-:Y:S04]  /*7e840*/  STS.128 [R0+0x200], R152 ;  /* 0x0002009800007388 */ /* 0x0083e80000000c00 */
[----:B------:R-:W4:Y:S04]  /*7e850*/  LDL.LU R151, [R1+0xcf4] ;  /* 0x000cf40001977983 */ /* 0x000f280000300800 */
[----:B-1----:R-:W3:Y:S04]  /*7e860*/  LDL.LU R152, [R1+0xd08] ;  /* 0x000d080001987983 */ /* 0x002ee80000300800 */
[----:B------:R-:W3:Y:S04]  /*7e870*/  LDL.LU R153, [R1+0xd0c] ;  /* 0x000d0c0001997983 */ /* 0x000ee80000300800 */
[----:B------:R-:W3:Y:S04]  /*7e880*/  LDL.LU R154, [R1+0xcf8] ;  /* 0x000cf800019a7983 */ /* 0x000ee80000300800 */
[----:B------:R-:W3:Y:S04]  /*7e890*/  LDL.LU R155, [R1+0xcfc] ;  /* 0x000cfc00019b7983 */ /* 0x000ee80000300800 */
[----:B--2---:R1:W-:Y:S04]  /*7e8a0*/  STS.128 [R0+0x480], R4 ;  /* 0x0004800400007388 */ /* 0x0043e80000000c00 */
        /* <DEDUP_REMOVED lines=12> */
[----:B------:R-:W-:Y:S04]  /*7e970*/  STS.128 [R0+0x280], R160 ;  /* 0x000280a000007388 */ /* 0x000fe80000000c00 */
[----:B------:R-:W-:Y:S04]  /*7e980*/  STS.128 [R0+0x400], R156 ;  /* 0x0004009c00007388 */ /* 0x000fe80000000c00 */
[----:B----4-:R-:W-:Y:S04]  /*7e990*/  STS.128 [R0+0x600], R148 ;  /* 0x0006009400007388 */ /* 0x010fe80000000c00 */
[----:B---3--:R-:W-:Y:S04]  /*7e9a0*/  STS.128 [R0+0x680], R152 ;  /* 0x0006809800007388 */ /* 0x008fe80000000c00 */
[----:B------:R-:W-:Y:S06]  /*7e9b0*/  BAR.SYNC.DEFER_BLOCKING 0x0 ;  /* 0x0000000000007b1d */ /* 0x000fec0000010000 */
[----:B------:R-:W1:Y:S04]  /*7e9c0*/  LDS.128 R156, [R252+0x800] ;  /* 0x00080000fc9c7984 */ /* 0x000e680000000c00 */
[----:B------:R-:W-:Y:S04]  /*7e9d0*/  LDS.128 R176, [R2] ;  /* 0x0000000002b07984 */ /* 0x000fe80000000c00 */
[----:B------:R-:W-:Y:S04]  /*7e9e0*/  LDS.128 R160, [R2+0x800] ;  /* 0x0008000002a07984 */ /* 0x000fe80000000c00 */
[----:B------:R-:W-:Y:S04]  /*7e9f0*/  LDS.128 R172, [R208] ;  /* 0x00000000d0ac7984 */ /* 0x000fe80000000c00 */
[----:B------:R-:W-:Y:S04]  /*7ea00*/  LDS.128 R168, [R208+0x800] ;  /* 0x00080000d0a87984 */ /* 0x000fe80000000c00 */
[----:B------:R-:W-:Y:S04]  /*7ea10*/  LDS.128 R148, [R3] ;  /* 0x0000000003947984 */ /* 0x000fe80000000c00 */
[----:B------:R-:W-:Y:S04]  /*7ea20*/  LDS.128 R152, [R3+0x800] ;  /* 0x0008000003987984 */ /* 0x000fe80000000c00 */
        /* <DEDUP_REMOVED lines=16> */
[----:B------:R1:W-:Y:S04]  /*7eb30*/  STS.128 [R0+0x80], R180 ;  /* 0x000080b400007388 */ /* 0x0003e80000000c00 */
[----:B------:R-:W2:Y:S04]  /*7eb40*/  LDL.LU R7, [R1+0xb2c] ;  /* 0x000b2c0001077983 */ /* 0x000ea80000300800 */
[----:B------:R1:W-:Y:S04]  /*7eb50*/  STS.128 [R0+0x200], R184 ;  /* 0x000200b800007388 */ /* 0x0003e80000000c00 */
        /* <DEDUP_REMOVED lines=8> */
[----:B---3--:R-:W-:Y:S04]  /*7ebe0*/  STS.128 [R0+0x280], R192 ;  /* 0x000280c000007388 */ /* 0x008fe80000000c00 */
[----:B----4-:R-:W-:Y:S04]  /*7ebf0*/  STS.128 [R0+0x400], R188 ;  /* 0x000400bc00007388 */ /* 0x010fe80000000c00 */
[----:B--2---:R1:W-:Y:S04]  /*7ec00*/  STS.128 [R0+0x480], R4 ;  /* 0x0004800400007388 */ /* 0x0043e80000000c00 */
[----:B-1----:R-:W2:Y:S04]  /*7ec10*/  LDL.LU R4, [R1+0xa80] ;  /* 0x000a800001047983 */ /* 0x002ea80000300800 */
[----:B------:R-:W2:Y:S04]  /*7ec20*/  LDL.LU R5, [R1+0xa84] ;  /* 0x000a840001057983 */ /* 0x000ea80000300800 */
[----:B------:R-:W2:Y:S04]  /*7ec30*/  LDL.LU R6, [R1+0xa30] ;  /* 0x000a300001067983 */ /* 0x000ea80000300800 */
[----:B------:R-:W2:Y:S04]  /*7ec40*/  LDL.LU R7, [R1+0xa34] ;  /* 0x000a340001077983 */ /* 0x000ea80000300800 */
[----:B------:R-:W-:Y:S04]  /*7ec50*/  STS.128 [R0+0x600], R180 ;  /* 0x000600b400007388 */ /* 0x000fe80000000c00 */
[----:B------:R1:W-:Y:S04]  /*7ec60*/  STS.128 [R0+0x680], R184 ;  /* 0x000680b800007388 */ /* 0x0003e80000000c00 */
[----:B------:R-:W-:Y:S06]  /*7ec70*/  BAR.SYNC.DEFER_BLOCKING 0x0 ;  /* 0x0000000000007b1d */ /* 0x000fec0000010000 */
        /* <DEDUP_REMOVED lines=17> */
[----:B------:R-:W1:Y:S04]  /*7ed90*/  LDS.128 R224, [R252+0x800] ;  /* 0x00080000fce07984 */ /* 0x000e680000000c00 */
[----:B------:R-:W-:Y:S04]  /*7eda0*/  LDS.128 R204, [R208] ;  /* 0x00000000d0cc7984 */ /* 0x000fe80000000c00 */
[----:B------:R-:W2:Y:S04]  /*7edb0*/  LDS.128 R196, [R2] ;  /* 0x0000000002c47984 */ /* 0x000ea80000000c00 */
[----:B------:R-:W-:Y:S04]  /*7edc0*/  LDS.128 R200, [R2+0x800] ;  /* 0x0008000002c87984 */ /* 0x000fe80000000c00 */
[----:B------:R-:W-:Y:S04]  /*7edd0*/  LDS.128 R208, [R208+0x800] ;  /* 0x00080000d0d07984 */ /* 0x000fe80000000c00 */
[----:B------:R-:W-:Y:S04]  /*7ede0*/  LDS.128 R212, [R3] ;  /* 0x0000000003d47984 */ /* 0x000fe80000000c00 */
[----:B------:R-:W-:Y:S04]  /*7edf0*/  LDS.128 R216, [R3+0x800] ;  /* 0x0008000003d87984 */ /* 0x000fe80000000c00 */
[----:B------:R-:W-:Y:S04]  /*7ee00*/  LDS.128 R220, [R252] ;  /* 0x00000000fcdc7984 */ /* 0x000fe80000000c00 */
[----:B------:R-:W-:Y:S06]  /*7ee10*/  BAR.SYNC.DEFER_BLOCKING 0x0 ;  /* 0x0000000000007b1d */ /* 0x000fec0000010000 */
[----:B-1----:R1:W-:Y:S04]  /*7ee20*/  STL [R1+0x218c], R227 ;  /* 0x00218ce301007387 */ /* 0x0023e80000100800 */
[----:B-1----:R-:W4:Y:S04]  /*7ee30*/  LDL.LU R227, [R1+0x1528] ;  /* 0x0015280001e37983 */ /* 0x002f280000300800 */
[----:B--2---:R1:W-:Y:S04]  /*7ee40*/  STS.128 [R0], R4 ;  /* 0x0000000400007388 */ /* 0x0043e80000000c00 */
[----:B-1----:R-:W2:Y:S04]  /*7ee50*/  LDL.LU R4, [R1+0x9b8] ;  /* 0x0009b80001047983 */ /* 0x002ea80000300800 */
[----:B------:R-:W2:Y:S04]  /*7ee60*/  LDL.LU R5, [R1+0x9bc] ;  /* 0x0009bc0001057983 */ /* 0x000ea80000300800 */
[----:B------:R-:W2:Y:S04]  /*7ee70*/  LDL.LU R6, [R1+0x9a8] ;  /* 0x0009a80001067983 */ /* 0x000ea80000300800 */
[----:B------:R-:W2:Y:S04]  /*7ee80*/  LDL.LU R7, [R1+0x9ac] ;  /* 0x0009ac0001077983 */ /* 0x000ea80000300800 */
[----:B---3--:R-:W-:Y:S04]  /*7ee90*/  STS.128 [R0+0x80], R184 ;  /* 0x000080b800007388 */ /* 0x008fe80000000c00 */
[----:B----4-:R1:W-:Y:S04]  /*7eea0*/  STS.128 [R0+0x200], R180 ;  /* 0x000200b400007388 */ /* 0x0103e80000000c00 */
        /* <DEDUP_REMOVED lines=9> */
[----:B------:R1:W-:Y:S04]  /*7ef40*/  STS.128 [R0+0x400], R192 ;  /* 0x000400c000007388 */ /* 0x0003e80000000c00 */
[----:B------:R1:W-:Y:S04]  /*7ef50*/  STS.128 [R0+0x280], R188 ;  /* 0x000280bc00007388 */ /* 0x0003e80000000c00 */
        /* <DEDUP_REMOVED lines=14> */
[C---:B------:R-:W-:Y:S01]  /*7f040*/  IMAD R3, R227.reuse, c[0x0][0x194], RZ ;  /* 0x00006500e3037a24 */ /* 0x040fe200078e02ff */
[----:B------:R-:W-:-:S02]  /*7f050*/  ISETP.GE.AND P3, PT, R227, c[0x0][0x178], PT ;  /* 0x00005e00e3007a0c */ /* 0x000fc40003f66270 */
[C---:B------:R-:W-:Y:S02]  /*7f060*/  ISETP.GE.AND P2, PT, R123.reuse, c[0x0][0x17c], PT ;  /* 0x00005f007b007a0c */ /* 0x040fe40003f46270 */
[----:B------:R-:W-:Y:S01]  /*7f070*/  ISETP.LT.AND P3, PT, R123, c[0x0][0x17c], !P3 ;  /* 0x00005f007b007a0c */ /* 0x000fe20005f61270 */
[----:B--2---:R1:W-:Y:S02]  /*7f080*/  STS.128 [R0+0x480], R4 ;  /* 0x0004800400007388 */ /* 0x0043e40000000c00 */
[----:B-1----:R-:W-:Y:S02]  /*7f090*/  IMAD.MOV.U32 R7, RZ, RZ, c[0x0][0x194] ;  /* 0x00006500ff077624 */ /* 0x002fe400078e00ff */
[----:B---3--:R1:W-:Y:S04]  /*7f0a0*/  STS.128 [R0+0x600], R180 ;  /* 0x000600b400007388 */ /* 0x0083e80000000c00 */
[----:B----4-:R2:W-:Y:S04]  /*7f0b0*/  STS.128 [R0+0x680], R184 ;  /* 0x000680b800007388 */ /* 0x0105e80000000c00 */
[----:B------:R-:W-:Y:S01]  /*7f0c0*/  BAR.SYNC.DEFER_BLOCKING 0x0 ;  /* 0x0000000000007b1d */ /* 0x000fe20000010000 */
[----:B-1----:R-:W-:-:S02]  /*7f0d0*/  LEA R182, P0, R3, c[0x0][0x170], 0x2 ;  /* 0x00005c0003b67a11 */ /* 0x002fc400078010ff */
[----:B------:R-:W-:Y:S01]  /*7f0e0*/  ISETP.LT.AND P5, PT, R158, c[0x0][0x178], !P2 ;  /* 0x00005e009e007a0c */ /* 0x000fe200057a1270 */
[----:B--2---:R-:W-:Y:S01]  /*7f0f0*/  IMAD R0, R7, 0x80, R3 ;  /* 0x0000008007007824 */ /* 0x004fe200078e0203 */
[----:B------:R-:W-:-:S04]  /*7f100*/  LEA.HI.X.SX32 R183, R3, c[0x0][0x174], 0x2, P0 ;  /* 0x00005d0003b77a11 */ /* 0x000fc800000f16ff */
[C---:B------:R-:W-:Y:S01]  /*7f110*/  LEA R180, P6, R0.reuse, c[0x0][0x170], 0x2 ;  /* 0x00005c0000b47a11 */ /* 0x040fe200078c10ff */
[----:B------:R-:W-:Y:S01]  /*7f120*/  IMAD R186, R123, c[0x0][0x198], RZ ;  /* 0x000066007bba7a24 */ /* 0x000fe200078e02ff */
[----:B------:R-:W-:Y:S02]  /*7f130*/  LEA R3, R7, R0, 0x7 ;  /* 0x0000000007037211 */ /* 0x000fe400078e38ff */
[----:B------:R-:W-:Y:S01]  /*7f140*/  LEA.HI.X.SX32 R181, R0, c[0x0][0x174], 0x2, P6 ;  /* 0x00005d0000b57a11 */ /* 0x000fe200030f16ff */
[----:B------:R-:W-:Y:S01]  /*7f150*/  IMAD.WIDE R184, R186, 0x4, R182 ;  /* 0x00000004bab87825 */ /* 0x000fe200078e02b6 */
[----:B------:R-:W-:-:S03]  /*7f160*/  LEA R6, P6, R3, c[0x0][0x170], 0x2 ;  /* 0x00005c0003067a11 */ /* 0x000fc600078c10ff */
[C---:B------:R-:W-:Y:S01]  /*7f170*/  IMAD.WIDE R4, R186.reuse, 0x4, R180 ;  /* 0x00000004ba047825 */ /* 0x040fe200078e02b4 */
[----:B------:R1:W-:Y:S03]  /*7f180*/  @P3 STG.E [R184.64], R193 ;  /* 0x000000c1b8003986 */ /* 0x0003e6000c101904 */
[----:B------:R-:W-:Y:S01]  /*7f190*/  IMAD R0, R7, 0x80, R3 ;  /* 0x0000008007007824 */ /* 0x000fe200078e0203 */
[----:B------:R-:W-:Y:S01]  /*7f1a0*/  LEA.HI.X.SX32 R7, R3, c[0x0][0x174], 0x2, P6 ;  /* 0x00005d0003077a11 */ /* 0x000fe200030f16ff */
[----:B------:R2:W-:Y:S01]  /*7f1b0*/  @P5 STG.E [R4.64], R188 ;  /* 0x000000bc04005986 */ /* 0x0005e2000c101904 */
[----:B------:R-:W-:Y:S02]  /*7f1c0*/  ISETP.LT.AND P6, PT, R227, c[0x0][0x178], !P1 ;  /* 0x00005e00e3007a0c */ /* 0x000fe40004fc1270 */
[C---:B------:R-:W-:Y:S01]  /*7f1d0*/  IADD3 R3, R186.reuse, c[0x0][0x198], RZ ;  /* 0x00006600ba037a10 */ /* 0x040fe20007ffe0ff */
[----:B-1----:R-:W-:Y:S01]  /*7f1e0*/  IMAD.WIDE R184, R186, 0x4, R6 ;  /* 0x00000004bab87825 */ /* 0x002fe200078e0206 */
[----:B--2---:R-:W-:-:S02]  /*7f1f0*/  LEA R4, P3, R0, c[0x0][0x170], 0x2 ;  /* 0x00005c0000047a11 */ /* 0x004fc400078610ff */
[----:B------:R-:W-:Y:S02]  /*7f200*/  ISETP.LT.AND P5, PT, R158, c[0x0][0x178], !P1 ;  /* 0x00005e009e007a0c */ /* 0x000fe40004fa1270 */
[----:B------:R-:W-:Y:S02]  /*7f210*/  LEA.HI.X.SX32 R5, R0, c[0x0][0x174], 0x2, P3 ;  /* 0x00005d0000057a11 */ /* 0x000fe400018f16ff */
[----:B------:R-:W-:Y:S02]  /*7f220*/  ISETP.LT.AND P0, PT, R159, c[0x0][0x178], !P2 ;  /* 0x00005e009f007a0c */ /* 0x000fe40005701270 */
[----:B------:R-:W-:Y:S02]  /*7f230*/  ISETP.LT.AND P2, PT, R119, c[0x0][0x178], !P2 ;  /* 0x00005e0077007a0c */ /* 0x000fe40005741270 */
[----:B------:R-:W-:-:S09]  /*7f240*/  ISETP.LT.AND P3, PT, R159, c[0x0][0x178], !P1 ;  /* 0x00005e009f007a0c */ /* 0x000fd20004f61270 */
[----:B------:R1:W-:Y:S01]  /*7f250*/  @P0 STG.E [R184.64], R189 ;  /* 0x000000bdb8000986 */ /* 0x0003e2000c101904 */
[----:B------:R-:W-:Y:S01]  /*7f260*/  ISETP.LT.AND P1, PT, R119, c[0x0][0x178], !P1 ;  /* 0x00005e0077007a0c */ /* 0x000fe20004f21270 */
[----:B-1----:R-:W-:-:S04]  /*7f270*/  IMAD.WIDE R184, R186, 0x4, R4 ;  /* 0x00000004bab87825 */ /* 0x002fc800078e0204 */
[C---:B------:R-:W-:Y:S01]  /*7f280*/  IMAD.WIDE R186, R3.reuse, 0x4, R182 ;  /* 0x0000000403ba7825 */ /* 0x040fe200078e02b6 */
[----:B------:R-:W-:Y:S03]  /*7f290*/  @P2 STG.E [R184.64], R190 ;  /* 0x000000beb8002986 */ /* 0x000fe6000c101904 */
[C---:B------:R-:W-:Y:S01]  /*7f2a0*/  IMAD.WIDE R188, R3.reuse, 0x4, R180 ;  /* 0x0000000403bc7825 */ /* 0x040fe200078e02b4 */
[----:B------:R1:W-:Y:S04]  /*7f2b0*/  @P6 STG.E [R186.64], R250 ;  /* 0x000000faba006986 */ /* 0x0003e8000c101904 */
[----:B------:R2:W-:Y:S04]  /*7f2c0*/  @P5 STG.E [R188.64], R249 ;  /* 0x000000f9bc005986 */ /* 0x0005e8000c101904 */
[----:B-1----:R-:W3:Y:S01]  /*7f2d0*/  LDL.LU R250, [R1+0x524] ;  /* 0x0005240001fa7983 */ /* 0x002ee20000300800 */
[----:B------:R-:W-:-:S03]  /*7f2e0*/  IMAD.WIDE R186, R3, 0x4, R6 ;  /* 0x0000000403ba7825 */ /* 0x000fc600078e0206 */
[----:B--2---:R-:W2:Y:S01]  /*7f2f0*/  LDL.LU R249, [R1+0x4a4] ;  /* 0x0004a40001f97983 */ /* 0x004ea20000300800 */
[----:B------:R-:W-:-:S03]  /*7f300*/  IMAD.WIDE R184, R3, 0x4, R4 ;  /* 0x0000000403b87825 */ /* 0x000fc600078e0204 */
[----:B------:R1:W-:Y:S04]  /*7f310*/  @P3 STG.E [R186.64], R245 ;  /* 0x000000f5ba003986 */ /* 0x0003e8000c101904 */
[----:B------:R4:W-:Y:S04]  /*7f320*/  @P1 STG.E [R184.64], R244 ;  /* 0x000000f4b8001986 */ /* 0x0009e8000c101904 */
[----:B-1----:R-:W2:Y:S04]  /*7f330*/  LDL.LU R245, [R1+0x454] ;  /* 0x0004540001f57983 */ /* 0x002ea80000300800 */
[----:B----4-:R-:W4:Y:S01]  /*7f340*/  LDL.LU R244, [R1+0x2c4] ;  /* 0x0002c40001f47983 */ /* 0x010f220000300800 */
[----:B------:R-:W-:-:S02]  /*7f350*/  IADD3 R0, R123, 0x3, RZ ;  /* 0x000000037b007810 */ /* 0x000fc40007ffe0ff */
[----:B------:R-:W-:Y:S01]  /*7f360*/  ISETP.LT.AND P2, PT, R227, c[0x0][0x178], !P4 ;  /* 0x00005e00e3007a0c */ /* 0x000fe20006741270 */
[----:B------:R-:W4:Y:S01]  /*7f370*/  LDL.LU R192, [R1+0x574] ;  /* 0x0005740001c07983 */ /* 0x000f220000300800 */
[----:B------:R-:W-:Y:S02]  /*7f380*/  ISETP.GE.AND P0, PT, R0, c[0x0][0x17c], PT ;  /* 0x00005f0000007a0c */ /* 0x000fe40003f06270 */
[----:B------:R-:W-:Y:S02]  /*7f390*/  IADD3 R0, R3, c[0x0][0x198], RZ ;  /* 0x0000660003007a10 */ /* 0x000fe40007ffe0ff */
[----:B------:R-:W-:Y:S02]  /*7f3a0*/  ISETP.LT.AND P5, PT, R158, c[0x0][0x178], !P4 ;  /* 0x00005e009e007a0c */ /* 0x000fe400067a1270 */
[----:B------:R-:W-:Y:S01]  /*7f3b0*/  ISETP.LT.AND P6, PT, R159, c[0x0][0x178], !P4 ;  /* 0x00005e009f007a0c */ /* 0x000fe200067c1270 */
[----:B------:R-:W-:Y:S01]  /*7f3c0*/  IMAD.WIDE R188, R0, 0x4, R182 ;  /* 0x0000000400bc7825 */ /* 0x000fe200078e02b6 */
[----:B------:R-:W-:-:S03]  /*7f3d0*/  ISETP.LT.AND P4, PT, R119, c[0x0][0x178], !P4 ;  /* 0x00005e0077007a0c */ /* 0x000fc60006781270 */
[C---:B------:R-:W-:Y:S01]  /*7f3e0*/  IMAD.WIDE R186, R0.reuse, 0x4, R180 ;  /* 0x0000000400ba7825 */ /* 0x040fe200078e02b4 */
[----:B------:R1:W-:Y:S01]  /*7f3f0*/  @P2 STG.E [R188.64], R194 ;  /* 0x000000c2bc002986 */ /* 0x0003e2000c101904 */
[----:B------:R-:W-:Y:S02]  /*7f400*/  ISETP.LT.AND P2, PT, R227, c[0x0][0x178], !P0 ;  /* 0x00005e00e3007a0c */ /* 0x000fe40004741270 */
[C---:B------:R-:W-:Y:S01]  /*7f410*/  IMAD.WIDE R184, R0.reuse, 0x4, R6 ;  /* 0x0000000400b87825 */ /* 0x040fe200078e0206 */
[----:B------:R-:W-:Y:S01]  /*7f420*/  IADD3 R3, R0, c[0x0][0x198], RZ ;  /* 0x0000660000037a10 */ /* 0x000fe20007ffe0ff */
[----:B------:R-:W-:Y:S01]  /*7f430*/  @P5 STG.E [R186.64], R195 ;  /* 0x000000c3ba005986 */ /* 0x000fe2000c101904 */
[----:B------:R-:W-:-:S03]  /*7f440*/  ISETP.LT.AND P1, PT, R158, c[0x0][0x178], !P0 ;  /* 0x00005e009e007a0c */ /* 0x000fc60004721270 */
[----:B------:R1:W-:Y:S01]  /*7f450*/  @P6 STG.E [R184.64], R191 ;  /* 0x000000bfb8006986 */ /* 0x0003e2000c101904 */
[----:B------:R-:W-:Y:S01]  /*7f460*/  ISETP.LT.AND P6, PT, R159, c[0x0][0x178], !P0 ;  /* 0x00005e009f007a0c */ /* 0x000fe200047c1270 */
[----:B-1----:R-:W-:Y:S01]  /*7f470*/  IMAD.WIDE R188, R0, 0x4, R4 ;  /* 0x0000000400bc7825 */ /* 0x002fe200078e0204 */
[----:B------:R-:W-:-:S04]  /*7f480*/  ISETP.LT.AND P0, PT, R119, c[0x0][0x178], !P0 ;  /* 0x00005e0077007a0c */ /* 0x000fc80004701270 */
[----:B------:R-:W-:Y:S01]  /*7f490*/  @P4 STG.E [R188.64], R246 ;  /* 0x000000f6bc004986 */ /* 0x000fe2000c101904 */
[----:B------:R-:W-:-:S04]  /*7f4a0*/  IMAD.WIDE R184, R3, 0x4, R182 ;  /* 0x0000000403b87825 */ /* 0x000fc800078e02b6 */
[C---:B------:R-:W-:Y:S01]  /*7f4b0*/  IMAD.WIDE R186, R3.reuse, 0x4, R180 ;  /* 0x0000000403ba7825 */ /* 0x040fe200078e02b4 */
[C---:B------:R-:W-:Y:S01]  /*7f4c0*/  IADD3 R0, R3.reuse, c[0x0][0x198], RZ ;  /* 0x0000660003007a10 */ /* 0x040fe20007ffe0ff */
[----:B---3--:R1:W-:Y:S04]  /*7f4d0*/  @P2 STG.E [R184.64], R250 ;  /* 0x000000fab8002986 */ /* 0x0083e8000c101904 */
[----:B--2---:R2:W-:Y:S01]  /*7f4e0*/  @P1 STG.E [R186.64], R249 ;  /* 0x000000f9ba001986 */ /* 0x0045e2000c101904 */
[----:B-1----:R-:W-:-:S03]  /*7f4f0*/  IMAD.WIDE R184, R3, 0x4, R6 ;  /* 0x0000000403b87825 */ /* 0x002fc600078e0206 */
[----:B------:R-:W3:Y:S01]  /*7f500*/  LDL.LU R250, [R1+0x504] ;  /* 0x0005040001fa7983 */ /* 0x000ee20000300800 */
[----:B--2---:R-:W-:-:S03]  /*7f510*/  IMAD.WIDE R186, R3, 0x4, R4 ;  /* 0x0000000403ba7825 */ /* 0x004fc600078e0204 */
[----:B------:R-:W2:Y:S04]  /*7f520*/  LDL.LU R249, [R1+0x484] ;  /* 0x0004840001f97983 */ /* 0x000ea80000300800 */
[----:B------:R-:W2:Y:S04]  /*7f530*/  LDL.LU R3, [R1+0x500] ;  /* 0x0005000001037983 */ /* 0x000ea80000300800 */
[----:B------:R1:W-:Y:S04]  /*7f540*/  @P6 STG.E [R184.64], R245 ;  /* 0x000000f5b8006986 */ /* 0x0003e8000c101904 */
[----:B----4-:R4:W-:Y:S04]  /*7f550*/  @P0 STG.E [R186.64], R244 ;  /* 0x000000f4ba000986 */ /* 0x0109e8000c101904 */
[----:B-1----:R-:W2:Y:S04]  /*7f560*/  LDL.LU R185, [R1+0x570] ;  /* 0x0005700001b97983 */ /* 0x002ea80000300800 */
[----:B----4-:R-:W4:Y:S01]  /*7f570*/  LDL.LU R187, [R1+0x480] ;  /* 0x0004800001bb7983 */ /* 0x010f220000300800 */
[----:B------:R-:W-:-:S02]  /*7f580*/  IADD3 R190, R123, 0x4, RZ ;  /* 0x000000047bbe7810 */ /* 0x000fc40007ffe0ff */
[----:B------:R-:W-:Y:S01]  /*7f590*/  IADD3 R188, R123, 0x5, RZ ;  /* 0x000000057bbc7810 */ /* 0x000fe20007ffe0ff */
[----:B------:R-:W3:Y:S01]  /*7f5a0*/  LDL.LU R245, [R1+0x444] ;  /* 0x0004440001f57983 */ /* 0x000ee20000300800 */
[----:B------:R-:W-:Y:S02]  /*7f5b0*/  ISETP.GE.AND P3, PT, R190, c[0x0][0x17c], PT ;  /* 0x00005f00be007a0c */ /* 0x000fe40003f66270 */
[----:B------:R-:W-:Y:S01]  /*7f5c0*/  ISETP.GE.AND P2, PT, R188, c[0x0][0x17c], PT ;  /* 0x00005f00bc007a0c */ /* 0x000fe20003f46270 */
[----:B------:R-:W3:Y:S01]  /*7f5d0*/  LDL.LU R193, [R1+0x5c0] ;  /* 0x0005c00001c17983 */ /* 0x000ee20000300800 */
[----:B------:R-:W-:Y:S02]  /*7f5e0*/  ISETP.LT.AND P5, PT, R227, c[0x0][0x178], !P3 ;  /* 0x00005e00e3007a0c */ /* 0x000fe40005fa1270 */
[----:B------:R-:W-:Y:S02]  /*7f5f0*/  ISETP.LT.AND P4, PT, R158, c[0x0][0x178], !P3 ;  /* 0x00005e009e007a0c */ /* 0x000fe40005f81270 */
[----:B------:R-:W-:Y:S01]  /*7f600*/  ISETP.LT.AND P1, PT, R159, c[0x0][0x178], !P3 ;  /* 0x00005e009f007a0c */ /* 0x000fe20005f21270 */
[C---:B------:R-:W-:Y:S01]  /*7f610*/  IMAD.WIDE R188, R0.reuse, 0x4, R182 ;  /* 0x0000000400bc7825 */ /* 0x040fe200078e02b6 */
[----:B------:R-:W3:Y:S03]  /*7f620*/  LDL.LU R194, [R1+0x550] ;  /* 0x0005500001c27983 */ /* 0x000ee60000300800 */
[C---:B------:R-:W-:Y:S01]  /*7f630*/  IMAD.WIDE R190, R0.reuse, 0x4, R180 ;  /* 0x0000000400be7825 */ /* 0x040fe200078e02b4 */
[----:B------:R-:W3:Y:S04]  /*7f640*/  LDL.LU R195, [R1+0x4d0] ;  /* 0x0004d00001c37983 */ /* 0x000ee80000300800 */
[----:B------:R-:W3:Y:S04]  /*7f650*/  LDL.LU R246, [R1+0x460] ;  /* 0x0004600001f67983 */ /* 0x000ee80000300800 */
[----:B------:R-:W3:Y:S04]  /*7f660*/  LDL.LU R244, [R1+0x5c4] ;  /* 0x0005c40001f47983 */ /* 0x000ee80000300800 */
[----:B--2---:R1:W-:Y:S04]  /*7f670*/  @P5 STG.E [R188.64], R185 ;  /* 0x000000b9bc005986 */ /* 0x0043e8000c101904 */
[----:B------:R2:W-:Y:S01]  /*7f680*/  @P4 STG.E [R190.64], R3 ;  /* 0x00000003be004986 */ /* 0x0005e2000c101904 */
[C---:B-1----:R-:W-:Y:S01]  /*7f690*/  IMAD.WIDE R184, R0.reuse, 0x4, R6 ;  /* 0x0000000400b87825 */ /* 0x042fe200078e0206 */
[----:B--2---:R-:W-:-:S04]  /*7f6a0*/  IADD3 R3, R0, c[0x0][0x198], RZ ;  /* 0x0000660000037a10 */ /* 0x004fc80007ffe0ff */
[----:B----4-:R1:W-:Y:S02]  /*7f6b0*/  @P1 STG.E [R184.64], R187 ;  /* 0x000000bbb8001986 */ /* 0x0103e4000c101904 */
[----:B-1----:R-:W-:Y:S02]  /*7f6c0*/  IMAD.WIDE R184, R0, 0x4, R4 ;  /* 0x0000000400b87825 */ /* 0x002fe400078e0204 */
[----:B------:R-:W2:Y:S01]  /*7f6d0*/  LDL.LU R0, [R1+0x440] ;  /* 0x0004400001007983 */ /* 0x000ea20000300800 */
[----:B------:R-:W-:Y:S02]  /*7f6e0*/  ISETP.LT.AND P3, PT, R119, c[0x0][0x178], !P3 ;  /* 0x00005e0077007a0c */ /* 0x000fe40005f61270 */
[----:B------:R-:W-:Y:S02]  /*7f6f0*/  ISETP.LT.AND P6, PT, R227, c[0x0][0x178], !P2 ;  /* 0x00005e00e3007a0c */ /* 0x000fe400057c1270 */
[----:B------:R-:W-:Y:S02]  /*7f700*/  ISETP.LT.AND P5, PT, R158, c[0x0][0x178], !P2 ;  /* 0x00005e009e007a0c */ /* 0x000fe400057a1270 */
[----:B------:R-:W-:-:S02]  /*7f710*/  ISETP.LT.AND P4, PT, R159, c[0x0][0x178], !P2 ;  /* 0x00005e009f007a0c */ /* 0x000fc40005781270 */
[C---:B------:R-:W-:Y:S02]  /*7f720*/  IADD3 R186, R123.reuse, 0x6, RZ ;  /* 0x000000067bba7810 */ /* 0x040fe40007ffe0ff */
[----:B------:R-:W-:Y:S02]  /*7f730*/  IADD3 R188, R123, 0x7, RZ ;  /* 0x000000077bbc7810 */ /* 0x000fe40007ffe0ff */
[----:B------:R-:W-:Y:S01]  /*7f740*/  ISETP.GE.AND P0, PT, R186, c[0x0][0x17c], PT ;  /* 0x00005f00ba007a0c */ /* 0x000fe20003f06270 */
[----:B------:R-:W-:Y:S01]  /*7f750*/  IMAD.WIDE R186, R3, 0x4, R182 ;  /* 0x0000000403ba7825 */ /* 0x000fe200078e02b6 */
[----:B------:R-:W-:-:S03]  /*7f760*/  ISETP.GE.AND P1, PT, R188, c[0x0][0x17c], PT ;  /* 0x00005f00bc007a0c */ /* 0x000fc60003f26270 */
[----:B------:R-:W-:-:S04]  /*7f770*/  IMAD.WIDE R188, R3, 0x4, R180 ;  /* 0x0000000403bc7825 */ /* 0x000fc800078e02b4 */
[----:B------:R-:W-:Y:S01]  /*7f780*/  IMAD.WIDE R190, R3, 0x4, R6 ;  /* 0x0000000403be7825 */ /* 0x000fe200078e0206 */
[----:B------:R-:W-:Y:S01]  /*7f790*/  ISETP.LT.AND P2, PT, R119, c[0x0][0x178], !P2 ;  /* 0x00005e0077007a0c */ /* 0x000fe20005741270 */
[----:B--2---:R-:W-:Y:S04]  /*7f7a0*/  @P3 STG.E [R184.64], R0 ;  /* 0x00000000b8003986 */ /* 0x004fe8000c101904 */
[----:B------:R-:W-:Y:S04]  /*7f7b0*/  @P6 STG.E [R186.64], R192 ;  /* 0x000000c0ba006986 */ /* 0x000fe8000c101904 */
[----:B---3--:R1:W-:Y:S04]  /*7f7c0*/  @P5 STG.E [R188.64], R250 ;  /* 0x000000fabc005986 */ /* 0x0083e8000c101904 */
[----:B------:R2:W-:Y:S04]  /*7f7d0*/  @P4 STG.E [R190.64], R249 ;  /* 0x000000f9be004986 */ /* 0x0005e8000c101904 */
[----:B-1----:R-:W3:Y:S04]  /*7f7e0*/  LDL.LU R250, [R1+0x554] ;  /* 0x0005540001fa7983 */ /* 0x002ee80000300800 */
[----:B--2---:R-:W2:Y:S01]  /*7f7f0*/  LDL.LU R249, [R1+0x4d4] ;  /* 0x0004d40001f97983 */ /* 0x004ea20000300800 */
[----:B------:R-:W-:-:S02]  /*7f800*/  ISETP.LT.AND P6, PT, R227, c[0x0][0x178], !P0 ;  /* 0x00005e00e3007a0c */ /* 0x000fc400047c1270 */
[----:B------:R-:W-:Y:S02]  /*7f810*/  ISETP.LT.AND P5, PT, R158, c[0x0][0x178], !P0 ;  /* 0x00005e009e007a0c */ /* 0x000fe400047a1270 */
[C---:B------:R-:W-:Y:S01]  /*7f820*/  IADD3 R190, R3.reuse, c[0x0][0x198], RZ ;  /* 0x0000660003be7a10 */ /* 0x040fe20007ffe0ff */
[----:B------:R-:W-:Y:S01]  /*7f830*/  IMAD.WIDE R188, R3, 0x4, R4 ;  /* 0x0000000403bc7825 */ /* 0x000fe200078e0204 */
[----:B------:R-:W-:Y:S02]  /*7f840*/  ISETP.LT.AND P3, PT, R119, c[0x0][0x178], !P0 ;  /* 0x00005e0077007a0c */ /* 0x000fe40004761270 */
[----:B------:R-:W-:Y:S01]  /*7f850*/  ISETP.LT.AND P0, PT, R159, c[0x0][0x178], !P0 ;  /* 0x00005e009f007a0c */ /* 0x000fe20004701270 */
[----:B------:R-:W-:Y:S01]  /*7f860*/  IMAD.WIDE R184, R190, 0x4, R182 ;  /* 0x00000004beb87825 */ /* 0x000fe200078e02b6 */
[----:B------:R-:W-:-:S03]  /*7f870*/  IADD3 R0, R123, 0x8, RZ ;  /* 0x000000087b007810 */ /* 0x000fc60007ffe0ff */
[----:B------:R-:W-:Y:S01]  /*7f880*/  IMAD.WIDE R186, R190, 0x4, R180 ;  /* 0x00000004beba7825 */ /* 0x000fe200078e02b4 */
[----:B------:R1:W-:Y:S01]  /*7f890*/  @P2 STG.E [R188.64], R245 ;  /* 0x000000f5bc002986 */ /* 0x0003e2000c101904 */
[----:B------:R-:W-:-:S03]  /*7f8a0*/  ISETP.LT.AND P4, PT, R227, c[0x0][0x178], !P1 ;  /* 0x00005e00e3007a0c */ /* 0x000fc60004f81270 */
[----:B------:R4:W-:Y:S01]  /*7f8b0*/  @P6 STG.E [R184.64], R193 ;  /* 0x000000c1b8006986 */ /* 0x0009e2000c101904 */
[----:B------:R-:W-:Y:S02]  /*7f8c0*/  ISETP.LT.AND P6, PT, R158, c[0x0][0x178], !P1 ;  /* 0x00005e009e007a0c */ /* 0x000fe40004fc1270 */
[----:B------:R-:W-:Y:S01]  /*7f8d0*/  ISETP.GE.AND P2, PT, R0, c[0x0][0x17c], PT ;  /* 0x00005f0000007a0c */ /* 0x000fe20003f46270 */
[----:B------:R4:W-:Y:S01]  /*7f8e0*/  @P5 STG.E [R186.64], R194 ;  /* 0x000000c2ba005986 */ /* 0x0009e2000c101904 */
[----:B------:R-:W-:Y:S02]  /*7f8f0*/  ISETP.LT.AND P5, PT, R159, c[0x0][0x178], !P1 ;  /* 0x00005e009f007a0c */ /* 0x000fe40004fa1270 */
[C---:B------:R-:W-:Y:S01]  /*7f900*/  IADD3 R0, R190.reuse, c[0x0][0x198], RZ ;  /* 0x00006600be007a10 */ /* 0x040fe20007ffe0ff */
[----:B-1----:R-:W2:Y:S01]  /*7f910*/  LDL.LU R245, [R1+0x464] ;  /* 0x0004640001f57983 */ /* 0x002ea20000300800 */
[----:B----4-:R-:W-:-:S03]  /*7f920*/  IMAD.WIDE R184, R190, 0x4, R6 ;  /* 0x00000004beb87825 */ /* 0x010fc600078e0206 */
[----:B------:R-:W4:Y:S01]  /*7f930*/  LDL.LU R191, [R1+0x510] ;  /* 0x0005100001bf7983 */ /* 0x000f220000300800 */
[----:B------:R-:W-:-:S03]  /*7f940*/  IMAD.WIDE R186, R190, 0x4, R4 ;  /* 0x00000004beba7825 */ /* 0x000fc600078e0204 */
[----:B------:R1:W-:Y:S01]  /*7f950*/  @P0 STG.E [R184.64], R195 ;  /* 0x000000c3b8000986 */ /* 0x0003e2000c101904 */
[----:B------:R-:W-:-:S03]  /*7f960*/  IMAD.WIDE R188, R0, 0x4, R182 ;  /* 0x0000000400bc7825 */ /* 0x000fc600078e02b6 */
[----:B------:R1:W-:Y:S01]  /*7f970*/  @P3 STG.E [R186.64], R246 ;  /* 0x000000f6ba003986 */ /* 0x0003e2000c101904 */
[C---:B------:R-:W-:Y:S02]  /*7f980*/  IADD3 R3, R123.reuse, 0x9, RZ ;  /* 0x000000097b037810 */ /* 0x040fe40007ffe0ff */
[----:B------:R-:W-:Y:S01]  /*7f990*/  IADD3 R190, R123, 0xa, RZ ;  /* 0x0000000a7bbe7810 */ /* 0x000fe20007ffe0ff */
[----:B------:R-:W4:Y:S01]  /*7f9a0*/  LDL.LU R193, [R1+0x490] ;  /* 0x0004900001c17983 */ /* 0x000f220000300800 */
[----:B-1----:R-:W-:-:S04]  /*7f9b0*/  IMAD.WIDE R184, R0, 0x4, R6 ;  /* 0x0000000400b87825 */ /* 0x002fc800078e0206 */
[----:B------:R-:W-:Y:S01]  /*7f9c0*/  IMAD.WIDE R186, R0, 0x4, R180 ;  /* 0x0000000400ba7825 */ /* 0x000fe200078e02b4 */
[----:B------:R1:W-:Y:S01]  /*7f9d0*/  @P4 STG.E [R188.64], R244 ;  /* 0x000000f4bc004986 */ /* 0x0003e2000c101904 */
[----:B------:R-:W-:-:S03]  /*7f9e0*/  ISETP.GE.AND P0, PT, R3, c[0x0][0x17c], PT ;  /* 0x00005f0003007a0c */ /* 0x000fc60003f06270 */
[----:B------:R-:W4:Y:S01]  /*7f9f0*/  LDL.LU R194, [R1+0x614] ;  /* 0x0006140001c27983 */ /* 0x000f220000300800 */
[----:B------:R-:W-:-:S03]  /*7fa00*/  IADD3 R3, R0, c[0x0][0x198], RZ ;  /* 0x0000660000037a10 */ /* 0x000fc60007ffe0ff */
[----:B-1----:R-:W4:Y:S04]  /*7fa10*/  LDL.LU R244, [R1+0x5b4] ;  /* 0x0005b40001f47983 */ /* 0x002f280000300800 */
[----:B---3--:R1:W-:Y:S04]  /*7fa20*/  @P6 STG.E [R186.64], R250 ;  /* 0x000000faba006986 */ /* 0x0083e8000c101904 */
[----:B--2---:R2:W-:Y:S01]  /*7fa30*/  @P5 STG.E [R184.64], R249 ;  /* 0x000000f9b8005986 */ /* 0x0045e2000c101904 */
[----:B------:R-:W-:-:S03]  /*7fa40*/  ISETP.GE.AND P5, PT, R190, c[0x0][0x17c], PT ;  /* 0x00005f00be007a0c */ /* 0x000fc60003fa6270 */
[----:B-1----:R-:W3:Y:S04]  /*7fa50*/  LDL.LU R250, [R1+0x514] ;  /* 0x0005140001fa7983 */ /* 0x002ee80000300800 */
[----:B--2---:R-:W2:Y:S01]  /*7fa60*/  LDL.LU R249, [R1+0x494] ;  /* 0x0004940001f97983 */ /* 0x004ea20000300800 */
[----:B------:R-:W-:-:S03]  /*7fa70*/  IMAD.WIDE R184, R0, 0x4, R4 ;  /* 0x0000000400b87825 */ /* 0x000fc600078e0204 */
[----:B------:R-:W2:Y:S04]  /*7fa80*/  LDL.LU R0, [R1+0x5b0] ;  /* 0x0005b00001007983 */ /* 0x000ea80000300800 */
[----:B------:R-:W2:Y:S01]  /*7fa90*/  LDL.LU R190, [R1+0x610] ;  /* 0x0006100001be7983 */ /* 0x000ea20000300800 */
[----:B------:R-:W-:Y:S02]  /*7faa0*/  ISETP.LT.AND P1, PT, R119, c[0x0][0x178], !P1 ;  /* 0x00005e0077007a0c */ /* 0x000fe40004f21270 */
[----:B------:R-:W-:Y:S02]  /*7fab0*/  ISETP.LT.AND P4, PT, R227, c[0x0][0x178], !P2 ;  /* 0x00005e00e3007a0c */ /* 0x000fe40005781270 */
[----:B------:R-:W-:Y:S01]  /*7fac0*/  ISETP.LT.AND P3, PT, R158, c[0x0][0x178], !P2 ;  /* 0x00005e009e007a0c */ /* 0x000fe20005761270 */
[----:B------:R-:W-:Y:S01]  /*7fad0*/  IMAD.WIDE R186, R3, 0x4, R182 ;  /* 0x0000000403ba7825 */ /* 0x000fe200078e02b6 */
[----:B------:R-:W-:Y:S01]  /*7fae0*/  ISETP.LT.AND P6, PT, R159, c[0x0][0x178], !P2 ;  /* 0x00005e009f007a0c */ /* 0x000fe200057c1270 */
[----:B------:R-:W3:Y:S02]  /*7faf0*/  LDL.LU R192, [R1+0x600] ;  /* 0x0006000001c07983 */ /* 0x000ee40000300800 */
[----:B------:R-:W-:Y:S01]  /*7fb00*/  IMAD.WIDE R188, R3, 0x4, R180 ;  /* 0x0000000403bc7825 */ /* 0x000fe200078e02b4 */
[----:B------:R-:W-:Y:S01]  /*7fb10*/  ISETP.LT.AND P2, PT, R119, c[0x0][0x178], !P2 ;  /* 0x00005e0077007a0c */ /* 0x000fe20005741270 */
[----:B------:R-:W3:Y:S04]  /*7fb20*/  LDL.LU R195, [R1+0x580] ;  /* 0x0005800001c37983 */ /* 0x000ee80000300800 */
[----:B------:R1:W-:Y:S01]  /*7fb30*/  @P1 STG.E [R184.64], R245 ;  /* 0x000000f5b8001986 */ /* 0x0003e2000c101904 */
[----:B------:R-:W-:-:S03]  /*7fb40*/  ISETP.LT.AND P1, PT, R159, c[0x0][0x178], !P0 ;  /* 0x00005e009f007a0c */ /* 0x000fc60004721270 */
[----:B------:R-:W3:Y:S01]  /*7fb50*/  LDL.LU R246, [R1+0x4f0] ;  /* 0x0004f00001f67983 */ /* 0x000ee20000300800 */
[----:B-1----:R-:W-:-:S03]  /*7fb60*/  IMAD.WIDE R184, R3, 0x4, R6 ;  /* 0x0000000403b87825 */ /* 0x002fc600078e0206 */
[----:B------:R-:W3:Y:S04]  /*7fb70*/  LDL.LU R245, [R1+0x644] ;  /* 0x0006440001f57983 */ /* 0x000ee80000300800 */
[----:B--2---:R1:W-:Y:S01]  /*7fb80*/  @P4 STG.E [R186.64], R190 ;  /* 0x000000beba004986 */ /* 0x0043e2000c101904 */
[----:B------:R-:W-:-:S03]  /*7fb90*/  ISETP.LT.AND P4, PT, R227, c[0x0][0x178], !P0 ;  /* 0x00005e00e3007a0c */ /* 0x000fc60004781270 */
[----:B------:R2:W-:Y:S01]  /*7fba0*/  @P3 STG.E [R188.64], R0 ;  /* 0x00000000bc003986 */ /* 0x0005e2000c101904 */
[----:B------:R-:W-:Y:S02]  /*7fbb0*/  ISETP.LT.AND P3, PT, R158, c[0x0][0x178], !P0 ;  /* 0x00005e009e007a0c */ /* 0x000fe40004761270 */
[----:B------:R-:W-:Y:S01]  /*7fbc0*/  ISETP.LT.AND P0, PT, R119, c[0x0][0x178], !P0 ;  /* 0x00005e0077007a0c */ /* 0x000fe20004701270 */
[----:B----4-:R4:W-:Y:S01]  /*7fbd0*/  @P6 STG.E [R184.64], R191 ;  /* 0x000000bfb8006986 */ /* 0x0109e2000c101904 */
[----:B-1----:R-:W-:Y:S02]  /*7fbe0*/  IADD3 R186, R123, 0xb, RZ ;  /* 0x0000000b7bba7810 */ /* 0x002fe40007ffe0ff */
[C---:B--2---:R-:W-:Y:S01]  /*7fbf0*/  IADD3 R0, R3.reuse, c[0x0][0x198], RZ ;  /* 0x0000660003007a10 */ /* 0x044fe20007ffe0ff */
[----:B----4-:R-:W-:Y:S01]  /*7fc00*/  IMAD.WIDE R190, R3, 0x4, R4 ;  /* 0x0000000403be7825 */ /* 0x010fe200078e0204 */
[----:B------:R-:W-:-:S03]  /*7fc10*/  ISETP.GE.AND P6, PT, R186, c[0x0][0x17c], PT ;  /* 0x00005f00ba007a0c */ /* 0x000fc60003fc6270 */
[C---:B------:R-:W-:Y:S01]  /*7fc20*/  IMAD.WIDE R184, R0.reuse, 0x4, R182 ;  /* 0x0000000400b87825 */ /* 0x040fe200078e02b6 */
[----:B------:R1:W-:Y:S03]  /*7fc30*/  @P2 STG.E [R190.64], R193 ;  /* 0x000000c1be002986 */ /* 0x0003e6000c101904 */
[C---:B------:R-:W-:Y:S01]  /*7fc40*/  IMAD.WIDE R186, R0.reuse, 0x4, R180 ;  /* 0x0000000400ba7825 */ /* 0x040fe200078e02b4 */
[----:B------:R-:W-:Y:S03]  /*7fc50*/  @P4 STG.E [R184.64], R194 ;  /* 0x000000c2b8004986 */ /* 0x000fe6000c101904 */
[C---:B------:R-:W-:Y:S01]  /*7fc60*/  IMAD.WIDE R188, R0.reuse, 0x4, R6 ;  /* 0x0000000400bc7825 */ /* 0x040fe200078e0206 */
[----:B------:R-:W-:Y:S03]  /*7fc70*/  @P3 STG.E [R186.64], R244 ;  /* 0x000000f4ba003986 */ /* 0x000fe6000c101904 */
[----:B-1----:R-:W-:Y:S01]  /*7fc80*/  IMAD.WIDE R190, R0, 0x4, R4 ;  /* 0x0000000400be7825 */ /* 0x002fe200078e0204 */
[----:B---3--:R-:W-:Y:S04]  /*7fc90*/  @P1 STG.E [R188.64], R250 ;  /* 0x000000fabc001986 */ /* 0x008fe8000c101904 */
[----:B------:R1:W-:Y:S04]  /*7fca0*/  @P0 STG.E [R190.64], R249 ;  /* 0x000000f9be000986 */ /* 0x0003e8000c101904 */
[----:B-1----:R-:W2:Y:S04]  /*7fcb0*/  LDL.LU R191, [R1+0x640] ;  /* 0x0006400001bf7983 */ /* 0x002ea80000300800 */
[----:B------:R-:W3:Y:S04]  /*7fcc0*/  LDL.LU R244, [R1+0x604] ;  /* 0x0006040001f47983 */ /* 0x000ee80000300800 */
[----:B------:R-:W4:Y:S01]  /*7fcd0*/  LDL.LU R249, [R1+0x584] ;  /* 0x0005840001f97983 */ /* 0x000f220000300800 */
[----:B------:R-:W-:-:S02]  /*7fce0*/  ISETP.LT.AND P1, PT, R227, c[0x0][0x178], !P5 ;  /* 0x00005e00e3007a0c */ /* 0x000fc40006f21270 */
[----:B------:R-:W-:Y:S01]  /*7fcf0*/  ISETP.LT.AND P3, PT, R158, c[0x0][0x178], !P5 ;  /* 0x00005e009e007a0c */ /* 0x000fe20006f61270 */
[----:B------:R-:W3:Y:S01]  /*7fd00*/  LDL.LU R250, [R1+0x4f4] ;  /* 0x0004f40001fa7983 */ /* 0x000ee20000300800 */
[----:B------:R-:W-:Y:S02]  /*7fd10*/  IADD3 R3, R0, c[0x0][0x198], RZ ;  /* 0x0000660000037a10 */ /* 0x000fe40007ffe0ff */
[----:B------:R-:W-:Y:S01]  /*7fd20*/  ISETP.LT.AND P2, PT, R159, c[0x0][0x178], !P5 ;  /* 0x00005e009f007a0c */ /* 0x000fe20006f41270 */
[----:B------:R-:W3:Y:S01]  /*7fd30*/  LDL.LU R193, [R1+0x6b0] ;  /* 0x0006b00001c17983 */ /* 0x000ee20000300800 */
[----:B------:R-:W-:Y:S01]  /*7fd40*/  IADD3 R0, R123, 0xc, RZ ;  /* 0x0000000c7b007810 */ /* 0x000fe20007ffe0ff */
[----:B------:R-:W-:Y:S01]  /*7fd50*/  IMAD.WIDE R188, R3, 0x4, R182 ;  /* 0x0000000403bc7825 */ /* 0x000fe200078e02b6 */
[----:B------:R-:W-:Y:S01]  /*7fd60*/  ISETP.LT.AND P5, PT, R119, c[0x0][0x178], !P5 ;  /* 0x00005e0077007a0c */ /* 0x000fe20006fa1270 */
[----:B------:R-:W3:Y:S01]  /*7fd70*/  LDL.LU R194, [R1+0x630] ;  /* 0x0006300001c27983 */ /* 0x000ee20000300800 */
[----:B------:R-:W-:Y:S01]  /*7fd80*/  ISETP.LT.AND P4, PT, R227, c[0x0][0x178], !P6 ;  /* 0x00005e00e3007a0c */ /* 0x000fe20007781270 */
[----:B------:R-:W-:Y:S01]  /*7fd90*/  IMAD.WIDE R184, R3, 0x4, R180 ;  /* 0x0000000403b87825 */ /* 0x000fe200078e02b4 */
[----:B------:R-:W-:-:S02]  /*7fda0*/  ISETP.GE.AND P0, PT, R0, c[0x0][0x17c], PT ;  /* 0x00005f0000007a0c */ /* 0x000fc40003f06270 */
[C---:B------:R-:W-:Y:S01]  /*7fdb0*/  IADD3 R0, R3.reuse, c[0x0][0x198], RZ ;  /* 0x0000660003007a10 */ /* 0x040fe20007ffe0ff */
[----:B------:R-:W-:Y:S01]  /*7fdc0*/  IMAD.WIDE R186, R3, 0x4, R6 ;  /* 0x0000000403ba7825 */ /* 0x000fe200078e0206 */
[----:B--2---:R1:W-:Y:S01]  /*7fdd0*/  @P1 STG.E [R188.64], R191 ;  /* 0x000000bfbc001986 */ /* 0x0043e2000c101904 */
[----:B------:R-:W-:-:S03]  /*7fde0*/  ISETP.LT.AND P1, PT, R158, c[0x0][0x178], !P6 ;  /* 0x00005e009e007a0c */ /* 0x000fc60007721270 */
[----:B------:R2:W-:Y:S01]  /*7fdf0*/  @P3 STG.E [R184.64], R192 ;  /* 0x000000c0b8003986 */ /* 0x0005e2000c101904 */
[----:B------:R-:W-:-:S03]  /*7fe00*/  ISETP.LT.AND P3, PT, R159, c[0x0][0x178], !P6 ;  /* 0x00005e009f007a0c */ /* 0x000fc60007761270 */
[----:B------:R3:W-:Y:S01]  /*7fe10*/  @P2 STG.E [R186.64], R195 ;  /* 0x000000c3ba002986 */ /* 0x0007e2000c101904 */
[----:B-1----:R-:W-:-:S04]  /*7fe20*/  IMAD.WIDE R188, R3, 0x4, R4 ;  /* 0x0000000403bc7825 */ /* 0x002fc800078e0204 */
[C---:B--2---:R-:W-:Y:S01]  /*7fe30*/  IMAD.WIDE R184, R0.reuse, 0x4, R182 ;  /* 0x0000000400b87825 */ /* 0x044fe200078e02b6 */
[----:B------:R1:W-:Y:S03]  /*7fe40*/  @P5 STG.E [R188.64], R246 ;  /* 0x000000f6bc005986 */ /* 0x0003e6000c101904 */
[C---:B---3--:R-:W-:Y:S01]  /*7fe50*/  IMAD.WIDE R186, R0.reuse, 0x4, R180 ;  /* 0x0000000400ba7825 */ /* 0x048fe200078e02b4 */
[----:B------:R-:W2:Y:S04]  /*7fe60*/  LDL.LU R195, [R1+0x5f0] ;  /* 0x0005f00001c37983 */ /* 0x000ea80000300800 */
[----:B------:R3:W-:Y:S04]  /*7fe70*/  @P4 STG.E [R184.64], R245 ;  /* 0x000000f5b8004986 */ /* 0x0007e8000c101904 */
[----:B-1----:R-:W2:Y:S04]  /*7fe80*/  LDL.LU R246, [R1+0x540] ;  /* 0x0005400001f67983 */ /* 0x002ea80000300800 */
[----:B------:R1:W-:Y:S01]  /*7fe90*/  @P1 STG.E [R186.64], R244 ;  /* 0x000000f4ba001986 */ /* 0x0003e2000c101904 */
[----:B---3--:R-:W-:-:S03]  /*7fea0*/  IMAD.WIDE R184, R0, 0x4, R6 ;  /* 0x0000000400b87825 */ /* 0x008fc600078e0206 */
[----:B------:R-:W3:Y:S04]  /*7feb0*/  LDL.LU R245, [R1+0x6b4] ;  /* 0x0006b40001f57983 */ /* 0x000ee80000300800 */
[----:B----4-:R4:W-:Y:S04]  /*7fec0*/  @P3 STG.E [R184.64], R249 ;  /* 0x000000f9b8003986 */ /* 0x0109e8000c101904 */
[----:B-1----:R-:W3:Y:S04]  /*7fed0*/  LDL.LU R244, [R1+0x634] ;  /* 0x0006340001f47983 */ /* 0x002ee80000300800 */
[----:B----4-:R-:W4:Y:S01]  /*7fee0*/  LDL.LU R249, [R1+0x5f4] ;  /* 0x0005f40001f97983 */ /* 0x010f220000300800 */
[----:B------:R-:W-:-:S02]  /*7fef0*/  ISETP.LT.AND P5, PT, R119, c[0x0][0x178], !P6 ;  /* 0x00005e0077007a0c */ /* 0x000fc400077a1270 */
[----:B------:R-:W-:Y:S02]  /*7ff00*/  IADD3 R188, R123, 0xd, RZ ;  /* 0x0000000d7bbc7810 */ /* 0x000fe40007ffe0ff */
[----:B------:R-:W-:Y:S02]  /*7ff10*/  ISETP.LT.AND P6, PT, R227, c[0x0][0x178], !P0 ;  /* 0x00005e00e3007a0c */ /* 0x000fe400047c1270 */
[----:B------:R-:W-:Y:S01]  /*7ff20*/  ISETP.GE.AND P2, PT, R188, c[0x0][0x17c], PT ;  /* 0x00005f00bc007a0c */ /* 0x000fe20003f46270 */
[----:B------:R-:W-:Y:S01]  /*7ff30*/  IMAD.WIDE R188, R0, 0x4, R4 ;  /* 0x0000000400bc7825 */ /* 0x000fe200078e0204 */
[----:B------:R-:W-:Y:S02]  /*7ff40*/  ISETP.LT.AND P4, PT, R158, c[0x0][0x178], !P0 ;  /* 0x00005e009e007a0c */ /* 0x000fe40004781270 */
[----:B------:R-:W-:-:S03]  /*7ff50*/  IADD3 R3, R0, c[0x0][0x198], RZ ;  /* 0x0000660000037a10 */ /* 0x000fc60007ffe0ff */
[----:B------:R1:W-:Y:S01]  /*7ff60*/  @P5 STG.E [R188.64], R250 ;  /* 0x000000fabc005986 */ /* 0x0003e2000c101904 */
[----:B------:R-:W-:Y:S01]  /*7ff70*/  ISETP.LT.AND P5, PT, R159, c[0x0][0x178], !P0 ;  /* 0x00005e009f007a0c */ /* 0x000fe200047a1270 */
[----:B------:R-:W-:Y:S01]  /*7ff80*/  IMAD.WIDE R186, R3, 0x4, R182 ;  /* 0x0000000403ba7825 */ /* 0x000fe200078e02b6 */
[----:B------:R-:W-:-:S03]  /*7ff90*/  ISETP.LT.AND P0, PT, R119, c[0x0][0x178], !P0 ;  /* 0x00005e0077007a0c */ /* 0x000fc60004701270 */
[----:B------:R-:W-:Y:S01]  /*7ffa0*/  IMAD.WIDE R184, R3, 0x4, R180 ;  /* 0x0000000403b87825 */ /* 0x000fe200078e02b4 */
[----:B------:R1:W-:Y:S01]  /*7ffb0*/  @P6 STG.E [R186.64], R193 ;  /* 0x000000c1ba006986 */ /* 0x0003e2000c101904 */
[----:B------:R-:W-:Y:S02]  /*7ffc0*/  ISETP.LT.AND P3, PT, R227, c[0x0][0x178], !P2 ;  /* 0x00005e00e3007a0c */ /* 0x000fe40005761270 */
[----:B------:R-:W-:Y:S01]  /*7ffd0*/  ISETP.LT.AND P6, PT, R158, c[0x0][0x178], !P2 ;  /* 0x00005e009e007a0c */ /* 0x000fe200057c1270 */
[----:B------:R1:W-:Y:S01]  /*7ffe0*/  @P4 STG.E [R184.64], R194 ;  /* 0x000000c2b8004986 */ /* 0x0003e2000c101904 */
[----:B------:R-:W-:Y:S02]  /*7fff0*/  ISETP.LT.AND P1, PT, R159, c[0x0][0x178], !P2 ;  /* 0x00005e009f007a0c */ /* 0x000fe40005721270 */
[----:B------:R-:W-:Y:S01]  /*80000*/  IADD3 R0, R3, c[0x0][0x198], RZ ;  /* 0x0000660003007a10 */ /* 0x000fe20007ffe0ff */
[----:B-1----:R-:W4:Y:S01]  /*80010*/  LDL.LU R250, [R1+0x544] ;  /* 0x0005440001fa7983 */ /* 0x002f220000300800 */
[----:B------:R-:W-:Y:S01]  /*80020*/  IADD3 R188, R123, 0xe, RZ ;  /* 0x0000000e7bbc7810 */ /* 0x000fe20007ffe0ff */
[----:B------:R-:W-:Y:S01]  /*80030*/  IMAD.WIDE R186, R3, 0x4, R4 ;  /* 0x0000000403ba7825 */ /* 0x000fe200078e0204 */
[----:B------:R-:W-:Y:S01]  /*80040*/  IADD3 R189, R123, 0xf, RZ ;  /* 0x0000000f7bbd7810 */ /* 0x000fe20007ffe0ff */
[----:B------:R-:W4:Y:S02]  /*80050*/  LDL.LU R190, [R1+0x650] ;  /* 0x0006500001be7983 */ /* 0x000f240000300800 */
[--C-:B------:R-:W-:Y:S01]  /*80060*/  IMAD.WIDE R184, R3, 0x4, R6.reuse ;  /* 0x0000000403b87825 */ /* 0x100fe200078e0206 */
[----:B------:R-:W-:Y:S01]  /*80070*/  ISETP.GE.AND P4, PT, R188, c[0x0][0x17c], PT ;  /* 0x00005f00bc007a0c */ /* 0x000fe20003f86270 */
[----:B------:R-:W4:Y:S04]  /*80080*/  LDL.LU R191, [R1+0x620] ;  /* 0x0006200001bf7983 */ /* 0x000f280000300800 */
[----:B--2---:R1:W-:Y:S01]  /*80090*/  @P5 STG.E [R184.64], R195 ;  /* 0x000000c3b8005986 */ /* 0x0043e2000c101904 */
[----:B------:R-:W-:Y:S01]  /*800a0*/  ISETP.GE.AND P5, PT, R189, c[0x0][0x17c], PT ;  /* 0x00005f00bd007a0c */ /* 0x000fe20003fa6270 */
[----:B------:R-:W-:-:S02]  /*800b0*/  IMAD.WIDE R188, R0, 0x4, R6 ;  /* 0x0000000400bc7825 */ /* 0x000fc400078e0206 */
[----:B------:R2:W-:Y:S02]  /*800c0*/  @P0 STG.E [R186.64], R246 ;  /* 0x000000f6ba000986 */ /* 0x0005e4000c101904 */
[----:B-1----:R-:W-:-:S04]  /*800d0*/  IMAD.WIDE R184, R0, 0x4, R182 ;  /* 0x0000000400b87825 */ /* 0x002fc800078e02b6 */
[C---:B--2---:R-:W-:Y:S01]  /*800e0*/  IMAD.WIDE R186, R0.reuse, 0x4, R180 ;  /* 0x0000000400ba7825 */ /* 0x044fe200078e02b4 */
[----:B---3--:R-:W-:Y:S04]  /*800f0*/  @P3 STG.E [R184.64], R245 ;  /* 0x000000f5b8003986 */ /* 0x008fe8000c101904 */
[----:B------:R1:W-:Y:S04]  /*80100*/  @P6 STG.E [R186.64], R244 ;  /* 0x000000f4ba006986 */ /* 0x0003e8000c101904 */
[----:B----4-:R2:W-:Y:S04]  /*80110*/  @P1 STG.E [R188.64], R249 ;  /* 0x000000f9bc001986 */ /* 0x0105e8000c101904 */
[----:B-1----:R-:W3:Y:S04]  /*80120*/  LDL.LU R244, [R1+0x560] ;  /* 0x0005600001f47983 */ /* 0x002ee80000300800 */
[----:B--2---:R-:W2:Y:S04]  /*80130*/  LDL.LU R189, [R1+0x6c0] ;  /* 0x0006c00001bd7983 */ /* 0x004ea80000300800 */
[----:B------:R-:W4:Y:S04]  /*80140*/  LDL.LU R249, [R1+0x6c4] ;  /* 0x0006c40001f97983 */ /* 0x000f280000300800 */
[----:B------:R-:W3:Y:S04]  /*80150*/  LDL.LU R192, [R1+0x654] ;  /* 0x0006540001c07983 */ /* 0x000ee80000300800 */
[----:B------:R-:W3:Y:S01]  /*80160*/  LDL.LU R246, [R1+0x624] ;  /* 0x0006240001f67983 */ /* 0x000ee20000300800 */
[----:B------:R-:W-:Y:S01]  /*80170*/  ISETP.LT.AND P2, PT, R119, c[0x0][0x178], !P2 ;  /* 0x00005e0077007a0c */ /* 0x000fe20005741270 */
[----:B------:R-:W-:Y:S01]  /*80180*/  IMAD.WIDE R184, R0, 0x4, R4 ;  /* 0x0000000400b87825 */ /* 0x000fe200078e0204 */
[----:B------:R-:W-:-:S02]  /*80190*/  ISETP.LT.AND P0, PT, R227, c[0x0][0x178], !P4 ;  /* 0x00005e00e3007a0c */ /* 0x000fc40006701270 */
[----:B------:R-:W-:Y:S02]  /*801a0*/  IADD3 R3, R0, c[0x0][0x198], RZ ;  /* 0x0000660000037a10 */ /* 0x000fe40007ffe0ff */
[----:B------:R-:W-:Y:S02]  /*801b0*/  ISETP.LT.AND P1, PT, R158, c[0x0][0x178], !P4 ;  /* 0x00005e009e007a0c */ /* 0x000fe40006721270 */
[----:B------:R-:W-:Y:S01]  /*801c0*/  ISETP.LT.AND P6, PT, R159, c[0x0][0x178], !P4 ;  /* 0x00005e009f007a0c */ /* 0x000fe200067c1270 */
[----:B------:R-:W-:-:S04]  /*801d0*/  IMAD.WIDE R186, R3, 0x4, R182 ;  /* 0x0000000403ba7825 */ /* 0x000fc800078e02b6 */
[----:B------:R1:W-:Y:S01]  /*801e0*/  @P2 STG.E [R184.64], R250 ;  /* 0x000000fab8002986 */ /* 0x0003e2000c101904 */
[----:B------:R-:W-:Y:S02]  /*801f0*/  IADD3 R0, R123, 0x11, RZ ;  /* 0x000000117b007810 */ /* 0x000fe40007ffe0ff */
[----:B------:R-:W-:Y:S01]  /*80200*/  ISETP.LT.AND P4, PT, R119, c[0x0][0x178], !P4 ;  /* 0x00005e0077007a0c */ /* 0x000fe20006781270 */
[----:B-1----:R-:W4:Y:S01]  /*80210*/  LDL.LU R250, [R1+0x564] ;  /* 0x0005640001fa7983 */ /* 0x002f220000300800 */
[----:B------:R-:W-:-:S03]  /*80220*/  IMAD.WIDE R184, R3, 0x4, R180 ;  /* 0x0000000403b87825 */ /* 0x000fc600078e02b4 */
[----:B------:R-:W4:Y:S01]  /*80230*/  LDL.LU R193, [R1+0x4e8] ;  /* 0x0004e80001c17983 */ /* 0x000f220000300800 */
[----:B------:R-:W-:Y:S02]  /*80240*/  IADD3 R188, R123, 0x10, RZ ;  /* 0x000000107bbc7810 */ /* 0x000fe40007ffe0ff */
[----:B------:R-:W-:Y:S01]  /*80250*/  ISETP.GE.AND P2, PT, R0, c[0x0][0x17c], PT ;  /* 0x00005f0000007a0c */ /* 0x000fe20003f46270 */
[----:B------:R-:W4:Y:S01]  /*80260*/  LDL.LU R194, [R1+0x478] ;  /* 0x0004780001c27983 */ /* 0x000f220000300800 */
[----:B------:R-:W-:Y:S02]  /*80270*/  IADD3 R0, R3, c[0x0][0x198], RZ ;  /* 0x0000660003007a10 */ /* 0x000fe40007ffe0ff */
[----:B------:R-:W-:Y:S01]  /*80280*/  ISETP.GE.AND P3, PT, R188, c[0x0][0x17c], PT ;  /* 0x00005f00bc007a0c */ /* 0x000fe20003f66270 */
[----:B------:R-:W4:Y:S04]  /*80290*/  LDL.LU R195, [R1+0x428] ;  /* 0x0004280001c37983 */ /* 0x000f280000300800 */
[----:B------:R-:W4:Y:S04]  /*802a0*/  LDL.LU R245, [R1+0x198] ;  /* 0x0001980001f57983 */ /* 0x000f280000300800 */
[----:B--2---:R1:W-:Y:S01]  /*802b0*/  @P0 STG.E [R186.64], R189 ;  /* 0x000000bdba000986 */ /* 0x0043e2000c101904 */
[----:B------:R-:W-:-:S03]  /*802c0*/  ISETP.LT.AND P0, PT, R227, c[0x0][0x178], !P5 ;  /* 0x00005e00e3007a0c */ /* 0x000fc60006f01270 */
[----:B------:R2:W-:Y:S01]  /*802d0*/  @P1 STG.E [R184.64], R190 ;  /* 0x000000beb8001986 */ /* 0x0005e2000c101904 */
[----:B------:R-:W-:Y:S01]  /*802e0*/  ISETP.LT.AND P1, PT, R158, c[0x0][0x178], !P5 ;  /* 0x00005e009e007a0c */ /* 0x000fe20006f21270 */
[----:B-1----:R-:W-:-:S05]  /*802f0*/  IMAD.WIDE R186, R3, 0x4, R6 ;  /* 0x0000000403ba7825 */ /* 0x002fca00078e0206 */
[----:B------:R1:W-:Y:S01]  /*80300*/  @P6 STG.E [R186.64], R191 ;  /* 0x000000bfba006986 */ /* 0x0003e2000c101904 */
[----:B------:R-:W-:Y:S01]  /*80310*/  ISETP.LT.AND P6, PT, R159, c[0x0][0x178], !P5 ;  /* 0x00005e009f007a0c */ /* 0x000fe20006fc1270 */
[----:B------:R-:W-:-:S04]  /*80320*/  IMAD.WIDE R188, R3, 0x4, R4 ;  /* 0x0000000403bc7825 */ /* 0x000fc800078e0204 */
[C---:B--2---:R-:W-:Y:S01]  /*80330*/  IMAD.WIDE R184, R0.reuse, 0x4, R182 ;  /* 0x0000000400b87825 */ /* 0x044fe200078e02b6 */
[----:B---3--:R2:W-:Y:S04]  /*80340*/  @P4 STG.E [R188.64], R244 ;  /* 0x000000f4bc004986 */ /* 0x0085e8000c101904 */
[----:B----4-:R3:W-:Y:S01]  /*80350*/  @P0 STG.E [R184.64], R249 ;  /* 0x000000f9b8000986 */ /* 0x0107e2000c101904 */
[----:B-1----:R-:W-:-:S03]  /*80360*/  IMAD.WIDE R186, R0, 0x4, R180 ;  /* 0x0000000400ba7825 */ /* 0x002fc600078e02b4 */
[----:B--2---:R-:W2:Y:S04]  /*80370*/  LDL.LU R244, [R1+0x4ec] ;  /* 0x0004ec0001f47983 */ /* 0x004ea80000300800 */
[----:B---3--:R-:W3:Y:S01]  /*80380*/  LDL.LU R249, [R1+0x47c] ;  /* 0x00047c0001f97983 */ /* 0x008ee20000300800 */
[----:B------:R-:W-:-:S03]  /*80390*/  IMAD.WIDE R184, R0, 0x4, R6 ;  /* 0x0000000400b87825 */ /* 0x000fc600078e0206 */
[----:B------:R-:W-:Y:S04]  /*803a0*/  @P1 STG.E [R186.64], R192 ;  /* 0x000000c0ba001986 */ /* 0x000fe8000c101904 */
[----:B------:R1:W-:Y:S04]  /*803b0*/  @P6 STG.E [R184.64], R246 ;  /* 0x000000f6b8006986 */ /* 0x0003e8000c101904 */
[----:B-1----:R-:W4:Y:S01]  /*803c0*/  LDL.LU R246, [R1+0x42c] ;  /* 0x00042c0001f67983 */ /* 0x002f220000300800 */
[----:B------:R-:W-:Y:S02]  /*803d0*/  ISETP.LT.AND P5, PT, R119, c[0x0][0x178], !P5 ;  /* 0x00005e0077007a0c */ /* 0x000fe40006fa1270 */
[----:B------:R-:W-:Y:S01]  /*803e0*/  IADD3 R3, R123, 0x12, RZ ;  /* 0x000000127b037810 */ /* 0x000fe20007ffe0ff */
[----:B------:R-:W-:Y:S01]  /*803f0*/  IMAD.WIDE R188, R0, 0x4, R4 ;  /* 0x0000000400bc7825 */ /* 0x000fe200078e0204 */
[----:B------:R-:W-:-:S02]  /*80400*/  ISETP.LT.AND P4, PT, R227, c[0x0][0x178], !P3 ;  /* 0x00005e00e3007a0c */ /* 0x000fc40005f81270 */
[----:B------:R-:W-:Y:S02]  /*80410*/  ISETP.GE.AND P0, PT, R3, c[0x0][0x17c], PT ;  /* 0x00005f0003007a0c */ /* 0x000fe40003f06270 */
[----:B------:R-:W-:Y:S02]  /*80420*/  IADD3 R3, R0, c[0x0][0x198], RZ ;  /* 0x0000660000037a10 */ /* 0x000fe40007ffe0ff */
[----:B------:R-:W-:-:S03]  /*80430*/  ISETP.LT.AND P1, PT, R158, c[0x0][0x178], !P3 ;  /* 0x00005e009e007a0c */ /* 0x000fc60005f21270 */
[----:B------:R1:W-:Y:S01]  /*80440*/  @P5 STG.E [R188.64], R250 ;  /* 0x000000fabc005986 */ /* 0x0003e2000c101904 */
[----:B------:R-:W-:Y:S01]  /*80450*/  ISETP.LT.AND P5, PT, R159, c[0x0][0x178], !P3 ;  /* 0x00005e009f007a0c */ /* 0x000fe20005fa1270 */
[----:B------:R-:W-:Y:S01]  /*80460*/  IMAD.WIDE R186, R3, 0x4, R182 ;  /* 0x0000000403ba7825 */ /* 0x000fe200078e02b6 */
[----:B------:R-:W-:Y:S02]  /*80470*/  ISETP.LT.AND P3, PT, R119, c[0x0][0x178], !P3 ;  /* 0x00005e0077007a0c */ /* 0x000fe40005f61270 */
[----:B------:R-:W-:Y:S02]  /*80480*/  ISETP.LT.AND P6, PT, R227, c[0x0][0x178], !P2 ;  /* 0x00005e00e3007a0c */ /* 0x000fe400057c1270 */
[----:B------:R1:W-:Y:S01]  /*80490*/  @P4 STG.E [R186.64], R193 ;  /* 0x000000c1ba004986 */ /* 0x0003e2000c101904 */
[----:B------:R-:W-:Y:S01]  /*804a0*/  IMAD.WIDE R184, R3, 0x4, R6 ;  /* 0x0000000403b87825 */ /* 0x000fe200078e0206 */
[----:B------:R-:W-:-:S03]  /*804b0*/  ISETP.LT.AND P4, PT, R158, c[0x0][0x178], !P2 ;  /* 0x00005e009e007a0c */ /* 0x000fc60005781270 */
[C---:B-1----:R-:W-:Y:S01]  /*804c0*/  IMAD.WIDE R188, R3.reuse, 0x4, R4 ;  /* 0x0000000403bc7825 */ /* 0x042fe200078e0204 */
[C---:B------:R-:W-:Y:S01]  /*804d0*/  IADD3 R0, R3.reuse, c[0x0][0x198], RZ ;  /* 0x0000660003007a10 */ /* 0x040fe20007ffe0ff */
[----:B------:R-:W4:Y:S02]  /*804e0*/  LDL.LU R250, [R1+0x19c] ;  /* 0x00019c0001fa7983 */ /* 0x000f240000300800 */
[----:B------:R-:W-:-:S05]  /*804f0*/  IMAD.WIDE R186, R3, 0x4, R180 ;  /* 0x0000000403ba7825 */ /* 0x000fca00078e02b4 */
[----:B------:R1:W-:Y:S04]  /*80500*/  @P1 STG.E [R186.64], R194 ;  /* 0x000000c2ba001986 */ /* 0x0003e8000c101904 */
[----:B------:R1:W-:Y:S04]  /*80510*/  @P5 STG.E [R184.64], R195 ;  /* 0x000000c3b8005986 */ /* 0x0003e8000c101904 */
[----:B------:R-:W-:Y:S01]  /*80520*/  @P3 STG.E [R188.64], R245 ;  /* 0x000000f5bc003986 */ /* 0x000fe2000c101904 */
[----:B------:R-:W-:Y:S01]  /*80530*/  ISETP.LT.AND P3, PT, R159, c[0x0][0x178], !P2 ;  /* 0x00005e009f007a0c */ /* 0x000fe20005761270 */
[----:B-1----:R-:W-:-:S04]  /*80540*/  IMAD.WIDE R186, R0, 0x4, R182 ;  /* 0x0000000400ba7825 */ /* 0x002fc800078e02b6 */
[C---:B------:R-:W-:Y:S01]  /*80550*/  IMAD.WIDE R184, R0.reuse, 0x4, R180 ;  /* 0x0000000400b87825 */ /* 0x040fe200078e02b4 */
[C---:B------:R-:W-:Y:S02]  /*80560*/  IADD3 R3, R0.reuse, c[0x0][0x198], RZ ;  /* 0x0000660000037a10 */ /* 0x040fe40007ffe0ff */
[----:B------:R-:W-:Y:S01]  /*80570*/  IADD3 R192, R123, 0x14, RZ ;  /* 0x000000147bc07810 */ /* 0x000fe20007ffe0ff */
[----:B--2---:R1:W-:Y:S04]  /*80580*/  @P6 STG.E [R186.64], R244 ;  /* 0x000000f4ba006986 */ /* 0x0043e8000c101904 */
[----:B---3--:R2:W-:Y:S01]  /*80590*/  @P4 STG.E [R184.64], R249 ;  /* 0x000000f9b8004986 */ /* 0x0085e2000c101904 */
[----:B-1----:R-:W-:-:S04]  /*805a0*/  IMAD.WIDE R186, R0, 0x4, R4 ;  /* 0x0000000400ba7825 */ /* 0x002fc800078e0204 */
[----:B--2---:R-:W-:Y:S01]  /*805b0*/  IMAD.WIDE R184, R0, 0x4, R6 ;  /* 0x0000000400b87825 */ /* 0x004fe200078e0206 */
[----:B------:R-:W2:Y:S04]  /*805c0*/  LDL.LU R249, [R1+0x2c8] ;  /* 0x0002c80001f97983 */ /* 0x000ea80000300800 */
[----:B------:R-:W3:Y:S04]  /*805d0*/  LDL.LU R245, [R1+0x4ac] ;  /* 0x0004ac0001f57983 */ /* 0x000ee80000300800 */
[----:B------:R-:W2:Y:S04]  /*805e0*/  LDL.LU R244, [R1+0x45c] ;  /* 0x00045c0001f47983 */ /* 0x000ea80000300800 */
[----:B------:R-:W2:Y:S04]  /*805f0*/  LDL.LU R0, [R1+0x4a8] ;  /* 0x0004a80001007983 */ /* 0x000ea80000300800 */
[----:B----4-:R1:W-:Y:S01]  /*80600*/  @P3 STG.E [R184.64], R246 ;  /* 0x000000f6b8003986 */ /* 0x0103e2000c101904 */
[----:B------:R-:W-:-:S03]  /*80610*/  ISETP.GE.AND P3, PT, R192, c[0x0][0x17c], PT ;  /* 0x00005f00c0007a0c */ /* 0x000fc60003f66270 */
[----:B-1----:R-:W4:Y:S04]  /*80620*/  LDL.LU R185, [R1+0x528] ;  /* 0x0005280001b97983 */ /* 0x002f280000300800 */
[----:B------:R-:W2:Y:S01]  /*80630*/  LDL.LU R192, [R1+0x458] ;  /* 0x0004580001c07983 */ /* 0x000ea20000300800 */
[----:B------:R-:W-:Y:S02]  /*80640*/  ISETP.LT.AND P2, PT, R119, c[0x0][0x178], !P2 ;  /* 0x00005e0077007a0c */ /* 0x000fe40005741270 */
[----:B------:R-:W-:Y:S02]  /*80650*/  ISETP.LT.AND P6, PT, R227, c[0x0][0x178], !P0 ;  /* 0x00005e00e3007a0c */ /* 0x000fe400047c1270 */
[----:B------:R-:W-:Y:S02]  /*80660*/  ISETP.LT.AND P5, PT, R158, c[0x0][0x178], !P0 ;  /* 0x00005e009e007a0c */ /* 0x000fe400047a1270 */
[----:B------:R-:W-:Y:S01]  /*80670*/  ISETP.LT.AND P4, PT, R159, c[0x0][0x178], !P0 ;  /* 0x00005e009f007a0c */ /* 0x000fe20004781270 */
[----:B------:R-:W-:Y:S01]  /*80680*/  IMAD.WIDE R188, R3, 0x4, R182 ;  /* 0x0000000403bc7825 */ /* 0x000fe200078e02b6 */
[----:B------:R-:W-:-:S04]  /*80690*/  IADD3 R190, R123, 0x13, RZ ;  /* 0x000000137bbe7810 */ /* 0x000fc80007ffe0ff */
[----:B------:R-:W-:Y:S01]  /*806a0*/  ISETP.GE.AND P1, PT, R190, c[0x0][0x17c], PT ;  /* 0x00005f00be007a0c */ /* 0x000fe20003f26270 */
[----:B------:R1:W-:Y:S01]  /*806b0*/  @P2 STG.E [R186.64], R250 ;  /* 0x000000faba002986 */ /* 0x0003e2000c101904 */
[----:B------:R-:W-:-:S03]  /*806c0*/  IMAD.WIDE R190, R3, 0x4, R180 ;  /* 0x0000000403be7825 */ /* 0x000fc600078e02b4 */
[----:B-1----:R-:W3:Y:S04]  /*806d0*/  LDL.LU R250, [R1+0x2cc] ;  /* 0x0002cc0001fa7983 */ /* 0x002ee80000300800 */
[----:B------:R-:W3:Y:S04]  /*806e0*/  LDL.LU R193, [R1+0x508] ;  /* 0x0005080001c17983 */ /* 0x000ee80000300800 */
[----:B------:R-:W3:Y:S04]  /*806f0*/  LDL.LU R194, [R1+0x488] ;  /* 0x0004880001c27983 */ /* 0x000ee80000300800 */
[----:B------:R-:W3:Y:S04]  /*80700*/  LDL.LU R195, [R1+0x448] ;  /* 0x0004480001c37983 */ /* 0x000ee80000300800 */
[----:B------:R-:W3:Y:S04]  /*80710*/  LDL.LU R246, [R1+0x57c] ;  /* 0x00057c0001f67983 */ /* 0x000ee80000300800 */
[----:B----4-:R1:W-:Y:S04]  /*80720*/  @P6 STG.E [R188.64], R185 ;  /* 0x000000b9bc006986 */ /* 0x0103e8000c101904 */
[----:B--2---:R2:W-:Y:S01]  /*80730*/  @P5 STG.E [R190.64], R0 ;  /* 0x00000000be005986 */ /* 0x0045e2000c101904 */
[C---:B-1----:R-:W-:Y:S01]  /*80740*/  IMAD.WIDE R184, R3.reuse, 0x4, R6 ;  /* 0x0000000403b87825 */ /* 0x042fe200078e0206 */
[----:B--2---:R-:W-:-:S04]  /*80750*/  IADD3 R0, R3, c[0x0][0x198], RZ ;  /* 0x0000660003007a10 */ /* 0x004fc80007ffe0ff */
[----:B------:R1:W-:Y:S02]  /*80760*/  @P4 STG.E [R184.64], R192 ;  /* 0x000000c0b8004986 */ /* 0x0003e4000c101904 */
[----:B-1----:R-:W-:Y:S02]  /*80770*/  IMAD.WIDE R184, R3, 0x4, R4 ;  /* 0x0000000403b87825 */ /* 0x002fe400078e0204 */
[----:B------:R-:W2:Y:S01]  /*80780*/  LDL.LU R3, [R1+0x52c] ;  /* 0x00052c0001037983 */ /* 0x000ea20000300800 */
[----:B------:R-:W-:Y:S02]  /*80790*/  IADD3 R192, R123, 0x15, RZ ;  /* 0x000000157bc07810 */ /* 0x000fe40007ffe0ff */
[----:B------:R-:W-:Y:S02]  /*807a0*/  ISETP.LT.AND P6, PT, R227, c[0x0][0x178], !P1 ;  /* 0x00005e00e3007a0c */ /* 0x000fe40004fc1270 */
[----:B------:R-:W-:Y:S02]  /*807b0*/  ISETP.LT.AND P5, PT, R158, c[0x0][0x178], !P1 ;  /* 0x00005e009e007a0c */ /* 0x000fe40004fa1270 */
[----:B------:R-:W-:-:S02]  /*807c0*/  ISETP.LT.AND P2, PT, R159, c[0x0][0x178], !P1 ;  /* 0x00005e009f007a0c */ /* 0x000fc40004f41270 */
[C---:B------:R-:W-:Y:S02]  /*807d0*/  ISETP.LT.AND P4, PT, R119.reuse, c[0x0][0x178], !P1 ;  /* 0x00005e0077007a0c */ /* 0x040fe40004f81270 */
[----:B------:R-:W-:Y:S02]  /*807e0*/  ISETP.GE.AND P1, PT, R192, c[0x0][0x17c], PT ;  /* 0x00005f00c0007a0c */ /* 0x000fe40003f26270 */
[----:B------:R-:W-:Y:S01]  /*807f0*/  ISETP.LT.AND P0, PT, R119, c[0x0][0x178], !P0 ;  /* 0x00005e0077007a0c */ /* 0x000fe20004701270 */
[----:B------:R-:W4:Y:S01]  /*80800*/  LDL.LU R192, [R1+0x578] ;  /* 0x0005780001c07983 */ /* 0x000f220000300800 */
[----:B------:R-:W-:-:S04]  /*80810*/  IMAD.WIDE R186, R0, 0x4, R182 ;  /* 0x0000000400ba7825 */ /* 0x000fc800078e02b6 */
[----:B------:R-:W-:-:S04]  /*80820*/  IMAD.WIDE R188, R0, 0x4, R180 ;  /* 0x0000000400bc7825 */ /* 0x000fc800078e02b4 */
[----:B------:R-:W-:-:S03]  /*80830*/  IMAD.WIDE R190, R0, 0x4, R6 ;  /* 0x0000000400be7825 */ /* 0x000fc600078e0206 */
[----:B------:R1:W-:Y:S04]  /*80840*/  @P0 STG.E [R184.64], R249 ;  /* 0x000000f9b8000986 */ /* 0x0003e8000c101904 */
[----:B-1----:R-:W4:Y:S01]  /*80850*/  LDL.LU R249, [R1+0x21b4] ;  /* 0x0021b40001f97983 */ /* 0x002f220000300800 */
[----:B------:R-:W-:-:S03]  /*80860*/  IMAD.WIDE R184, R0, 0x4, R4 ;  /* 0x0000000400b87825 */ /* 0x000fc600078e0204 */
[----:B--2---:R-:W-:Y:S04]  /*80870*/  @P6 STG.E [R186.64], R3 ;  /* 0x00000003ba006986 */ /* 0x004fe8000c101904 */
[----:B---3--:R1:W-:Y:S04]  /*80880*/  @P5 STG.E [R188.64], R245 ;  /* 0x000000f5bc005986 */ /* 0x0083e8000c101904 */
[----:B------:R2:W-:Y:S04]  /*80890*/  @P2 STG.E [R190.64], R244 ;  /* 0x000000f4be002986 */ /* 0x0005e8000c101904 */
[----:B-1----:R-:W3:Y:S04]  /*808a0*/  LDL.LU R245, [R1+0x50c] ;  /* 0x00050c0001f57983 */ /* 0x002ee80000300800 */
[----:B--2---:R-:W2:Y:S04]  /*808b0*/  LDL.LU R244, [R1+0x48c] ;  /* 0x00048c0001f47983 */ /* 0x004ea80000300800 */
[----:B------:R1:W-:Y:S04]  /*808c0*/  @P4 STG.E [R184.64], R250 ;  /* 0x000000fab8004986 */ /* 0x0003e8000c101904 */
[----:B-1----:R-:W2:Y:S01]  /*808d0*/  LDL.LU R250, [R1+0x44c] ;  /* 0x00044c0001fa7983 */ /* 0x002ea20000300800 */
[----:B------:R-:W-:-:S02]  /*808e0*/  ISETP.LT.AND P2, PT, R227, c[0x0][0x178], !P3 ;  /* 0x00005e00e3007a0c */ /* 0x000fc40005f41270 */
[----:B------:R-:W-:Y:S02]  /*808f0*/  ISETP.LT.AND P0, PT, R158, c[0x0][0x178], !P3 ;  /* 0x00005e009e007a0c */ /* 0x000fe40005f01270 */
[----:B------:R-:W-:Y:S02]  /*80900*/  ISETP.LT.AND P5, PT, R159, c[0x0][0x178], !P3 ;  /* 0x00005e009f007a0c */ /* 0x000fe40005fa1270 */
[----:B------:R-:W-:Y:S02]  /*80910*/  IADD3 R3, R0, c[0x0][0x198], RZ ;  /* 0x0000660000037a10 */ /* 0x000fe40007ffe0ff */
[----:B------:R-:W-:Y:S02]  /*80920*/  ISETP.LT.AND P3, PT, R119, c[0x0][0x178], !P3 ;  /* 0x00005e0077007a0c */ /* 0x000fe40005f61270 */
[----:B------:R-:W-:Y:S01]  /*80930*/  IADD3 R186, R123, 0x16, RZ ;  /* 0x000000167bba7810 */ /* 0x000fe20007ffe0ff */
[----:B------:R-:W-:-:S03]  /*80940*/  IMAD.WIDE R190, R3, 0x4, R182 ;  /* 0x0000000403be7825 */ /* 0x000fc600078e02b6 */
[----:B------:R-:W-:Y:S01]  /*80950*/  ISETP.GE.AND P4, PT, R186, c[0x0][0x17c], PT ;  /* 0x00005f00ba007a0c */ /* 0x000fe20003f86270 */
[C---:B------:R-:W-:Y:S01]  /*80960*/  IMAD.WIDE R188, R3.reuse, 0x4, R180 ;  /* 0x0000000403bc7825 */ /* 0x040fe200078e02b4 */
[----:B----4-:R1:W-:Y:S03]  /*80970*/  @P2 STG.E [R190.64], R192 ;  /* 0x000000c0be002986 */ /* 0x0103e6000c101904 */
[C---:B------:R-:W-:Y:S01]  /*80980*/  IMAD.WIDE R186, R3.reuse, 0x4, R6 ;  /* 0x0000000403ba7825 */ /* 0x040fe200078e0206 */
[----:B------:R-:W-:Y:S03]  /*80990*/  @P0 STG.E [R188.64], R193 ;  /* 0x000000c1bc000986 */ /* 0x000fe6000c101904 */
[----:B------:R-:W-:Y:S01]  /*809a0*/  IMAD.WIDE R184, R3, 0x4, R4 ;  /* 0x0000000403b87825 */ /* 0x000fe200078e0204 */
[----:B------:R-:W-:Y:S01]  /*809b0*/  ISETP.LT.AND P6, PT, R227, c[0x0][0x178], !P1 ;  /* 0x00005e00e3007a0c */ /* 0x000fe20004fc1270 */
[----:B------:R4:W-:Y:S01]  /*809c0*/  @P5 STG.E [R186.64], R194 ;  /* 0x000000c2ba005986 */ /* 0x0009e2000c101904 */
[----:B------:R-:W-:-:S03]  /*809d0*/  ISETP.LT.AND P2, PT, R158, c[0x0][0x178], !P1 ;  /* 0x00005e009e007a0c */ /* 0x000fc60004f41270 */
[----:B------:R4:W-:Y:S01]  /*809e0*/  @P3 STG.E [R184.64], R195 ;  /* 0x000000c3b8003986 */ /* 0x0009e2000c101904 */
[----:B------:R-:W-:Y:S02]  /*809f0*/  ISETP.LT.AND P3, PT, R159, c[0x0][0x178], !P1 ;  /* 0x00005e009f007a0c */ /* 0x000fe40004f61270 */
[----:B------:R-:W-:Y:S02]  /*80a00*/  IADD3 R0, R3, c[0x0][0x198], RZ ;  /* 0x0000660003007a10 */ /* 0x000fe40007ffe0ff */
[----:B------:R-:W-:-:S03]  /*80a10*/  ISETP.LT.AND P0, PT, R119, c[0x0][0x178], !P1 ;  /* 0x00005e0077007a0c */ /* 0x000fc60004f01270 */
[C---:B-1----:R-:W-:Y:S01]  /*80a20*/  IMAD.WIDE R190, R0.reuse, 0x4, R182 ;  /* 0x0000000400be7825 */ /* 0x042fe200078e02b6 */
[----:B----4-:R-:W4:Y:S01]  /*80a30*/  LDL.LU R194, [R1+0x4d8] ;  /* 0x0004d80001c27983 */ /* 0x010f220000300800 */
[----:B------:R-:W-:Y:S02]  /*80a40*/  IADD3 R184, R123, 0x17, RZ ;  /* 0x000000177bb87810 */ /* 0x000fe40007ffe0ff */
[----:B------:R-:W-:Y:S01]  /*80a50*/  IMAD.WIDE R186, R0, 0x4, R180 ;  /* 0x0000000400ba7825 */ /* 0x000fe200078e02b4 */
[----:B------:R1:W-:Y:S01]  /*80a60*/  @P6 STG.E [R190.64], R246 ;  /* 0x000000f6be006986 */ /* 0x0003e2000c101904 */
[----:B------:R-:W-:Y:S02]  /*80a70*/  ISETP.GE.AND P1, PT, R184, c[0x0][0x17c], PT ;  /* 0x00005f00b8007a0c */ /* 0x000fe40003f26270 */
[C---:B------:R-:W-:Y:S01]  /*80a80*/  IMAD.WIDE R184, R0.reuse, 0x4, R6 ;  /* 0x0000000400b87825 */ /* 0x040fe200078e0206 */
[----:B------:R-:W4:Y:S01]  /*80a90*/  LDL.LU R195, [R1+0x468] ;  /* 0x0004680001c37983 */ /* 0x000f220000300800 */
[----:B------:R-:W-:-:S02]  /*80aa0*/  IADD3 R3, R0, c[0x0][0x198], RZ ;  /* 0x0000660000037a10 */ /* 0x000fc40007ffe0ff */
[----:B------:R-:W-:Y:S01]  /*80ab0*/  IMAD.WIDE R188, R0, 0x4, R4 ;  /* 0x0000000400bc7825 */ /* 0x000fe200078e0204 */
[----:B-1----:R-:W4:Y:S04]  /*80ac0*/  LDL.LU R246, [R1+0x5cc] ;  /* 0x0005cc0001f67983 */ /* 0x002f280000300800 */
[----:B------:R-:W4:Y:S04]  /*80ad0*/  LDL.LU R0, [R1+0x558] ;  /* 0x0005580001007983 */ /* 0x000f280000300800 */
[----:B---3--:R-:W-:Y:S04]  /*80ae0*/  @P2 STG.E [R186.64], R245 ;  /* 0x000000f5ba002986 */ /* 0x008fe8000c101904 */
[----:B--2---:R1:W-:Y:S04]  /*80af0*/  @P3 STG.E [R184.64], R244 ;  /* 0x000000f4b8003986 */ /* 0x0043e8000c101904 */
[----:B-1----:R-:W2:Y:S04]  /*80b00*/  LDL.LU R185, [R1+0x5c8] ;  /* 0x0005c80001b97983 */ /* 0x002ea80000300800 */
[----:B------:R-:W3:Y:S04]  /*80b10*/  LDL.LU R245, [R1+0x55c] ;  /* 0x00055c0001f57983 */ /* 0x000ee80000300800 */
[----:B------:R-:W3:Y:S04]  /*80b20*/  LDL.LU R244, [R1+0x4dc] ;  /* 0x0004dc0001f47983 */ /* 0x000ee80000300800 */
[----:B------:R1:W-:Y:S04]  /*80b30*/  @P0 STG.E [R188.64], R250 ;  /* 0x000000fabc000986 */ /* 0x0003e8000c101904 */
[----:B-1----:R-:W3:Y:S01]  /*80b40*/  LDL.LU R250, [R1+0x46c] ;  /* 0x00046c0001fa7983 */ /* 0x002ee20000300800 */
[----:B------:R-:W-:-:S02]  /*80b50*/  ISETP.LT.AND P6, PT, R227, c[0x0][0x178], !P4 ;  /* 0x00005e00e3007a0c */ /* 0x000fc400067c1270 */
[C---:B------:R-:W-:Y:S01]  /*80b60*/  ISETP.LT.AND P5, PT, R158.reuse, c[0x0][0x178], !P4 ;  /* 0x00005e009e007a0c */ /* 0x040fe200067a1270 */
[C---:B------:R-:W-:Y:S01]  /*80b70*/  IMAD.WIDE R190, R3.reuse, 0x4, R182 ;  /* 0x0000000403be7825 */ /* 0x040fe200078e02b6 */
[----:B------:R-:W3:Y:S03]  /*80b80*/  LDL.LU R192, [R1+0x618] ;  /* 0x0006180001c07983 */ /* 0x000ee60000300800 */
[----:B------:R-:W-:Y:S01]  /*80b90*/  IMAD.WIDE R186, R3, 0x4, R180 ;  /* 0x0000000403ba7825 */ /* 0x000fe200078e02b4 */
[----:B------:R-:W3:Y:S01]  /*80ba0*/  LDL.LU R193, [R1+0x5b8] ;  /* 0x0005b80001c17983 */ /* 0x000ee20000300800 */
[----:B------:R-:W-:Y:S02]  /*80bb0*/  ISETP.LT.AND P3, PT, R158, c[0x0][0x178], !P1 ;  /* 0x00005e009e007a0c */ /* 0x000fe40004f61270 */
[C---:B------:R-:W-:Y:S02]  /*80bc0*/  ISETP.LT.AND P0, PT, R159.reuse, c[0x0][0x178], !P1 ;  /* 0x00005e009f007a0c */ /* 0x040fe40004f01270 */
[----:B--2---:R1:W-:Y:S01]  /*80bd0*/  @P6 STG.E [R190.64], R185 ;  /* 0x000000b9be006986 */ /* 0x0043e2000c101904 */
[----:B------:R-:W-:-:S02]  /*80be0*/  ISETP.LT.AND P6, PT, R159, c[0x0][0x178], !P4 ;  /* 0x00005e009f007a0c */ /* 0x000fc400067c1270 */
[----:B------:R-:W-:Y:S01]  /*80bf0*/  ISETP.LT.AND P4, PT, R119, c[0x0][0x178], !P4 ;  /* 0x00005e0077007a0c */ /* 0x000fe20006781270 */
[----:B----4-:R2:W-:Y:S01]  /*80c00*/  @P5 STG.E [R186.64], R0 ;  /* 0x00000000ba005986 */ /* 0x0105e2000c101904 */
[----:B------:R-:W-:Y:S02]  /*80c10*/  ISETP.LT.AND P5, PT, R227, c[0x0][0x178], !P1 ;  /* 0x00005e00e3007a0c */ /* 0x000fe40004fa1270 */
[----:B------:R-:W-:Y:S01]  /*80c20*/  ISETP.LT.AND P1, PT, R119, c[0x0][0x178], !P1 ;  /* 0x00005e0077007a0c */ /* 0x000fe20004f21270 */
[C---:B-1----:R-:W-:Y:S01]  /*80c30*/  IMAD.WIDE R184, R3.reuse, 0x4, R6 ;  /* 0x0000000403b87825 */ /* 0x042fe200078e0206 */
[----:B--2---:R-:W-:-:S03]  /*80c40*/  IADD3 R0, R3, c[0x0][0x198], RZ ;  /* 0x0000660003007a10 */ /* 0x004fc60007ffe0ff */
[----:B------:R-:W-:Y:S02]  /*80c50*/  IMAD.WIDE R186, R3, 0x4, R4 ;  /* 0x0000000403ba7825 */ /* 0x000fe400078e0204 */
[----:B------:R1:W-:Y:S02]  /*80c60*/  @P6 STG.E [R184.64], R194 ;  /* 0x000000c2b8006986 */ /* 0x0003e4000c101904 */
[C---:B------:R-:W-:Y:S02]  /*80c70*/  IMAD.WIDE R188, R0.reuse, 0x4, R182 ;  /* 0x0000000400bc7825 */ /* 0x040fe400078e02b6 */
[----:B------:R2:W-:Y:S04]  /*80c80*/  @P4 STG.E [R186.64], R195 ;  /* 0x000000c3ba004986 */ /* 0x0005e8000c101904 */
[----:B------:R3:W-:Y:S04]  /*80c90*/  @P5 STG.E [R188.64], R246 ;  /* 0x000000f6bc005986 */ /* 0x0007e8000c101904 */
[----:B-1----:R-:W4:Y:S01]  /*80ca0*/  LDL.LU R194, [R1+0x518] ;  /* 0x0005180001c27983 */ /* 0x002f220000300800 */
[----:B------:R-:W-:-:S03]  /*80cb0*/  IMAD.WIDE R184, R0, 0x4, R180 ;  /* 0x0000000400b87825 */ /* 0x000fc600078e02b4 */
[----:B--2---:R-:W2:Y:S01]  /*80cc0*/  LDL.LU R195, [R1+0x498] ;  /* 0x0004980001c37983 */ /* 0x004ea20000300800 */
[----:B------:R-:W-:-:S03]  /*80cd0*/  IMAD.WIDE R186, R0, 0x4, R6 ;  /* 0x0000000400ba7825 */ /* 0x000fc600078e0206 */
[----:B---3--:R1:W-:Y:S04]  /*80ce0*/  @P3 STG.E [R184.64], R245 ;  /* 0x000000f5b8003986 */ /* 0x0083e8000c101904 */
[----:B------:R-:W3:Y:S04]  /*80cf0*/  LDL.LU R246, [R1+0x61c] ;  /* 0x00061c0001f67983 */ /* 0x000ee80000300800 */
[----:B------:R1:W-:Y:S02]  /*80d00*/  @P0 STG.E [R186.64], R244 ;  /* 0x000000f4ba000986 */ /* 0x0003e4000c101904 */
[----:B-1----:R-:W-:-:S02]  /*80d10*/  IMAD.WIDE R184, R0, 0x4, R4 ;  /* 0x0000000400b87825 */ /* 0x002fc400078e0204 */
[----:B------:R-:W3:Y:S04]  /*80d20*/  LDL.LU R245, [R1+0x5bc] ;  /* 0x0005bc0001f57983 */ /* 0x000ee80000300800 */
[----:B------:R1:W-:Y:S04]  /*80d30*/  @P1 STG.E [R184.64], R250 ;  /* 0x000000fab8001986 */ /* 0x0003e8000c101904 */
[----:B------:R-:W3:Y:S04]  /*80d40*/  LDL.LU R244, [R1+0x51c] ;  /* 0x00051c0001f47983 */ /* 0x000ee80000300800 */
[----:B-1----:R-:W3:Y:S01]  /*80d50*/  LDL.LU R250, [R1+0x49c] ;  /* 0x00049c0001fa7983 */ /* 0x002ee20000300800 */
[----:B------:R-:W-:-:S04]  /*80d60*/  IADD3 R190, R123, 0x18, RZ ;  /* 0x000000187bbe7810 */ /* 0x000fc80007ffe0ff */
[----:B------:R-:W-:-:S04]  /*80d70*/  ISETP.GE.AND P6, PT, R190, c[0x0][0x17c], PT ;  /* 0x00005f00be007a0c */ /* 0x000fc80003fc6270 */
[----:B------:R-:W-:Y:S02]  /*80d80*/  ISETP.LT.AND P4, PT, R227, c[0x0][0x178], !P6 ;  /* 0x00005e00e3007a0c */ /* 0x000fe40007781270 */
[----:B------:R-:W-:Y:S02]  /*80d90*/  ISETP.LT.AND P5, PT, R158, c[0x0][0x178], !P6 ;  /* 0x00005e009e007a0c */ /* 0x000fe400077a1270 */
[----:B------:R-:W-:Y:S02]  /*80da0*/  IADD3 R3, R0, c[0x0][0x198], RZ ;  /* 0x0000660000037a10 */ /* 0x000fe40007ffe0ff */
[----:B------:R-:W-:Y:S02]  /*80db0*/  IADD3 R190, R123, 0x19, RZ ;  /* 0x000000197bbe7810 */ /* 0x000fe40007ffe0ff */
[----:B------:R-:W-:Y:S01]  /*80dc0*/  ISETP.LT.AND P0, PT, R159, c[0x0][0x178], !P6 ;  /* 0x00005e009f007a0c */ /* 0x000fe20007701270 */
[----:B------:R-:W-:Y:S01]  /*80dd0*/  IMAD.WIDE R186, R3, 0x4, R182 ;  /* 0x0000000403ba7825 */ /* 0x000fe200078e02b6 */
[----:B------:R-:W-:-:S03]  /*80de0*/  ISETP.GE.AND P3, PT, R190, c[0x0][0x17c], PT ;  /* 0x00005f00be007a0c */ /* 0x000fc60003f66270 */
[----:B------:R-:W-:Y:S01]  /*80df0*/  IMAD.WIDE R188, R3, 0x4, R180 ;  /* 0x0000000403bc7825 */ /* 0x000fe200078e02b4 */
[----:B------:R-:W-:Y:S01]  /*80e00*/  ISETP.LT.AND P6, PT, R119, c[0x0][0x178], !P6 ;  /* 0x00005e0077007a0c */ /* 0x000fe200077c1270 */
[----:B------:R1:W-:Y:S01]  /*80e10*/  @P4 STG.E [R186.64], R192 ;  /* 0x000000c0ba004986 */ /* 0x0003e2000c101904 */
[----:B------:R-:W-:-:S03]  /*80e20*/  ISETP.LT.AND P1, PT, R158, c[0x0][0x178], !P3 ;  /* 0x00005e009e007a0c */ /* 0x000fc60005f21270 */
[----:B------:R1:W-:Y:S01]  /*80e30*/  @P5 STG.E [R188.64], R193 ;  /* 0x000000c1bc005986 */ /* 0x0003e2000c101904 */
[----:B------:R-:W-:Y:S01]  /*80e40*/  ISETP.LT.AND P5, PT, R227, c[0x0][0x178], !P3 ;  /* 0x00005e00e3007a0c */ /* 0x000fe20005fa1270 */
[----:B------:R-:W-:Y:S01]  /*80e50*/  IMAD.WIDE R184, R3, 0x4, R6 ;  /* 0x0000000403b87825 */ /* 0x000fe200078e0206 */
[----:B------:R-:W-:-:S03]  /*80e60*/  ISETP.LT.AND P4, PT, R159, c[0x0][0x178], !P3 ;  /* 0x00005e009f007a0c */ /* 0x000fc60005f81270 */
[C---:B-1----:R-:W-:Y:S01]  /*80e70*/  IMAD.WIDE R186, R3.reuse, 0x4, R4 ;  /* 0x0000000403ba7825 */ /* 0x042fe200078e0204 */
[----:B------:R-:W-:Y:S02]  /*80e80*/  IADD3 R3, R3, c[0x0][0x198], RZ ;  /* 0x0000660003037a10 */ /* 0x000fe40007ffe0ff */
[----:B------:R-:W-:Y:S02]  /*80e90*/  ISETP.LT.AND P3, PT, R119, c[0x0][0x178], !P3 ;  /* 0x00005e0077007a0c */ /* 0x000fe40005f61270 */
[----:B------:R-:W-:Y:S01]  /*80ea0*/  IADD3 R191, R123, 0x1a, RZ ;  /* 0x0000001a7bbf7810 */ /* 0x000fe20007ffe0ff */
[----:B------:R-:W-:Y:S01]  /*80eb0*/  IMAD.WIDE R188, R3, 0x4, R6 ;  /* 0x0000000403bc7825 */ /* 0x000fe200078e0206 */
[C---:B------:R-:W-:Y:S02]  /*80ec0*/  IADD3 R0, R123.reuse, 0x1d, RZ ;  /* 0x0000001d7b007810 */ /* 0x040fe40007ffe0ff */
[----:B------:R-:W-:Y:S02]  /*80ed0*/  IADD3 R190, R123, 0x1b, RZ ;  /* 0x0000001b7bbe7810 */ /* 0x000fe40007ffe0ff */
[----:B------:R-:W-:-:S02]  /*80ee0*/  ISETP.GE.AND P2, PT, R191, c[0x0][0x17c], PT ;  /* 0x00005f00bf007a0c */ /* 0x000fc40003f46270 */
[----:B------:R-:W3:Y:S04]  /*80ef0*/  LDL.LU R191, [R1+0x60c] ;  /* 0x00060c0001bf7983 */ /* 0x000ee80000300800 */
[----:B----4-:R1:W-:Y:S04]  /*80f00*/  @P0 STG.E [R184.64], R194 ;  /* 0x000000c2b8000986 */ /* 0x0103e8000c101904 */
[----:B--2---:R2:W-:Y:S01]  /*80f10*/  @P6 STG.E [R186.64], R195 ;  /* 0x000000c3ba006986 */ /* 0x0045e2000c101904 */
[----:B-1----:R-:W-:-:S04]  /*80f20*/  IMAD.WIDE R184, R3, 0x4, R182 ;  /* 0x0000000403b87825 */ /* 0x002fc800078e02b6 */
[----:B--2---:R-:W-:Y:S01]  /*80f30*/  IMAD.WIDE R186, R3, 0x4, R180 ;  /* 0x0000000403ba7825 */ /* 0x004fe200078e02b4 */
[----:B---3--:R1:W-:Y:S01]  /*80f40*/  @P5 STG.E [R184.64], R246 ;  /* 0x000000f6b8005986 */ /* 0x0083e2000c101904 */
[----:B------:R-:W-:-:S03]  /*80f50*/  ISETP.GE.AND P0, PT, R0, c[0x0][0x17c], PT ;  /* 0x00005f0000007a0c */ /* 0x000fc60003f06270 */
[----:B------:R-:W-:Y:S01]  /*80f60*/  @P1 STG.E [R186.64], R245 ;  /* 0x000000f5ba001986 */ /* 0x000fe2000c101904 */
[C---:B------:R-:W-:Y:S01]  /*80f70*/  IADD3 R0, R3.reuse, c[0x0][0x198], RZ ;  /* 0x0000660003007a10 */ /* 0x040fe20007ffe0ff */
[----:B-1----:R-:W-:Y:S02]  /*80f80*/  IMAD.WIDE R184, R3, 0x4, R4 ;  /* 0x0000000403b87825 */ /* 0x002fe400078e0204 */
[----:B------:R1:W-:Y:S01]  /*80f90*/  @P4 STG.E [R188.64], R244 ;  /* 0x000000f4bc004986 */ /* 0x0003e2000c101904 */
[----:B------:R-:W-:-:S03]  /*80fa0*/  ISETP.GE.AND P4, PT, R190, c[0x0][0x17c], PT ;  /* 0x00005f00be007a0c */ /* 0x000fc60003f86270 */
[----:B------:R2:W-:Y:S04]  /*80fb0*/  @P3 STG.E [R184.64], R250 ;  /* 0x000000fab8003986 */ /* 0x0005e8000c101904 */
[----:B-1----:R-:W3:Y:S04]  /*80fc0*/  LDL.LU R244, [R1+0x58c] ;  /* 0x00058c0001f47983 */ /* 0x002ee80000300800 */
[----:B------:R-:W4:Y:S04]  /*80fd0*/  LDL.LU R3, [R1+0x608] ;  /* 0x0006080001037983 */ /* 0x000f280000300800 */
[----:B------:R-:W3:Y:S04]  /*80fe0*/  LDL.LU R190, [R1+0x64c] ;  /* 0x00064c0001be7983 */ /* 0x000ee80000300800 */
[----:B--2---:R-:W2:Y:S01]  /*80ff0*/  LDL.LU R185, [R1+0x648] ;  /* 0x0006480001b97983 */ /* 0x004ea20000300800 */
[----:B------:R-:W-:-:S02]  /*81000*/  ISETP.LT.AND P6, PT, R227, c[0x0][0x178], !P2 ;  /* 0x00005e00e3007a0c */ /* 0x000fc400057c1270 */
[----:B------:R-:W-:Y:S01]  /*81010*/  ISETP.LT.AND P5, PT, R158, c[0x0][0x178], !P2 ;  /* 0x00005e009e007a0c */ /* 0x000fe200057a1270 */
[C---:B------:R-:W-:Y:S01]  /*81020*/  IMAD.WIDE R186, R0.reuse, 0x4, R182 ;  /* 0x0000000400ba7825 */ /* 0x040fe200078e02b6 */
[----:B------:R-:W3:Y:S03]  /*81030*/  LDL.LU R250, [R1+0x4fc] ;  /* 0x0004fc0001fa7983 */ /* 0x000ee60000300800 */
[C---:B------:R-:W-:Y:S01]  /*81040*/  IMAD.WIDE R188, R0.reuse, 0x4, R180 ;  /* 0x0000000400bc7825 */ /* 0x040fe200078e02b4 */
[----:B------:R-:W3:Y:S04]  /*81050*/  LDL.LU R192, [R1+0x6b8] ;  /* 0x0006b80001c07983 */ /* 0x000ee80000300800 */
[----:B------:R-:W3:Y:S04]  /*81060*/  LDL.LU R193, [R1+0x638] ;  /* 0x0006380001c17983 */ /* 0x000ee80000300800 */
[----:B------:R-:W3:Y:S04]  /*81070*/  LDL.LU R194, [R1+0x5f8] ;  /* 0x0005f80001c27983 */ /* 0x000ee80000300800 */
[----:B------:R-:W3:Y:S04]  /*81080*/  LDL.LU R195, [R1+0x548] ;  /* 0x0005480001c37983 */ /* 0x000ee80000300800 */
[----:B------:R-:W3:Y:S04]  /*81090*/  LDL.LU R246, [R1+0x6bc] ;  /* 0x0006bc0001f67983 */ /* 0x000ee80000300800 */
[----:B------:R-:W3:Y:S04]  /*810a0*/  LDL.LU R245, [R1+0x63c] ;  /* 0x00063c0001f57983 */ /* 0x000ee80000300800 */
[----:B--2---:R1:W-:Y:S04]  /*810b0*/  @P6 STG.E [R186.64], R185 ;  /* 0x000000b9ba006986 */ /* 0x0043e8000c101904 */
[----:B----4-:R2:W-:Y:S01]  /*810c0*/  @P5 STG.E [R188.64], R3 ;  /* 0x00000003bc005986 */ /* 0x0105e2000c101904 */
[----:B-1----:R-:W-:-:S03]  /*810d0*/  IMAD.WIDE R184, R0, 0x4, R6 ;  /* 0x0000000400b87825 */ /* 0x002fc600078e0206 */
[----:B--2---:R-:W2:Y:S01]  /*810e0*/  LDL.LU R189, [R1+0x4f8] ;  /* 0x0004f80001bd7983 */ /* 0x004ea20000300800 */
[C---:B------:R-:W-:Y:S01]  /*810f0*/  IADD3 R3, R0.reuse, c[0x0][0x198], RZ ;  /* 0x0000660000037a10 */ /* 0x040fe20007ffe0ff */
[----:B------:R-:W-:Y:S02]  /*81100*/  IMAD.WIDE R186, R0, 0x4, R4 ;  /* 0x0000000400ba7825 */ /* 0x000fe400078e0204 */
[----:B------:R-:W4:Y:S01]  /*81110*/  LDL.LU R0, [R1+0x588] ;  /* 0x0005880001007983 */ /* 0x000f220000300800 */
[----:B------:R-:W-:Y:S02]  /*81120*/  ISETP.LT.AND P1, PT, R159, c[0x0][0x178], !P2 ;  /* 0x00005e009f007a0c */ /* 0x000fe40005721270 */
[----:B------:R-:W-:Y:S02]  /*81130*/  ISETP.LT.AND P2, PT, R119, c[0x0][0x178], !P2 ;  /* 0x00005e0077007a0c */ /* 0x000fe40005741270 */
[----:B------:R-:W-:Y:S02]  /*81140*/  ISETP.LT.AND P6, PT, R227, c[0x0][0x178], !P4 ;  /* 0x00005e00e3007a0c */ /* 0x000fe400067c1270 */
[----:B------:R-:W-:-:S02]  /*81150*/  ISETP.LT.AND P3, PT, R158, c[0x0][0x178], !P4 ;  /* 0x00005e009e007a0c */ /* 0x000fc40006761270 */
[----:B------:R-:W-:Y:S02]  /*81160*/  ISETP.LT.AND P5, PT, R159, c[0x0][0x178], !P4 ;  /* 0x00005e009f007a0c */ /* 0x000fe400067a1270 */
[----:B------:R-:W-:Y:S02]  /*81170*/  IADD3 R188, R123, 0x1c, RZ ;  /* 0x0000001c7bbc7810 */ /* 0x000fe40007ffe0ff */
[----:B------:R-:W-:Y:S01]  /*81180*/  ISETP.LT.AND P4, PT, R119, c[0x0][0x178], !P4 ;  /* 0x00005e0077007a0c */ /* 0x000fe20006781270 */
[----:B----4-:R1:W-:Y:S01]  /*81190*/  @P1 STG.E [R184.64], R0 ;  /* 0x00000000b8001986 */ /* 0x0103e2000c101904 */
[----:B------:R-:W-:-:S03]  /*811a0*/  ISETP.GE.AND P1, PT, R188, c[0x0][0x17c], PT ;  /* 0x00005f00bc007a0c */ /* 0x000fc60003f26270 */
[----:B--2---:R2:W-:Y:S01]  /*811b0*/  @P2 STG.E [R186.64], R189 ;  /* 0x000000bdba002986 */ /* 0x0045e2000c101904 */
[----:B-1----:R-:W-:-:S04]  /*811c0*/  IMAD.WIDE R184, R3, 0x4, R182 ;  /* 0x0000000403b87825 */ /* 0x002fc800078e02b6 */
[C---:B--2---:R-:W-:Y:S01]  /*811d0*/  IMAD.WIDE R188, R3.reuse, 0x4, R180 ;  /* 0x0000000403bc7825 */ /* 0x044fe200078e02b4 */
[----:B---3--:R1:W-:Y:S03]  /*811e0*/  @P6 STG.E [R184.64], R190 ;  /* 0x000000beb8006986 */ /* 0x0083e6000c101904 */
[C---:B------:R-:W-:Y:S01]  /*811f0*/  IMAD.WIDE R186, R3.reuse, 0x4, R6 ;  /* 0x0000000403ba7825 */ /* 0x040fe200078e0206 */
[----:B------:R-:W-:Y:S04]  /*81200*/  @P3 STG.E [R188.64], R191 ;  /* 0x000000bfbc003986 */ /* 0x000fe8000c101904 */
[----:B------:R2:W-:Y:S01]  /*81210*/  @P5 STG.E [R186.64], R244 ;  /* 0x000000f4ba005986 */ /* 0x0005e2000c101904 */
[----:B-1----:R-:W-:-:S03]  /*81220*/  IMAD.WIDE R184, R3, 0x4, R4 ;  /* 0x0000000403b87825 */ /* 0x002fc600078e0204 */
[----:B--2---:R-:W2:Y:S04]  /*81230*/  LDL.LU R244, [R1+0x5fc] ;  /* 0x0005fc0001f47983 */ /* 0x004ea80000300800 */
[----:B------:R1:W-:Y:S04]  /*81240*/  @P4 STG.E [R184.64], R250 ;  /* 0x000000fab8004986 */ /* 0x0003e8000c101904 */
[----:B-1----:R-:W3:Y:S01]  /*81250*/  LDL.LU R250, [R1+0x54c] ;  /* 0x00054c0001fa7983 */ /* 0x002ee20000300800 */
[----:B------:R-:W-:Y:S02]  /*81260*/  ISETP.LT.AND P2, PT, R227, c[0x0][0x178], !P1 ;  /* 0x00005e00e3007a0c */ /* 0x000fe40004f41270 */
[----:B------:R-:W-:-:S02]  /*81270*/  ISETP.LT.AND P3, PT, R158, c[0x0][0x178], !P1 ;  /* 0x00005e009e007a0c */ /* 0x000fc40004f61270 */
[----:B------:R-:W-:Y:S02]  /*81280*/  IADD3 R3, R3, c[0x0][0x198], RZ ;  /* 0x0000660003037a10 */ /* 0x000fe40007ffe0ff */
[----:B------:R-:W-:Y:S02]  /*81290*/  ISETP.LT.AND P4, PT, R159, c[0x0][0x178], !P1 ;  /* 0x00005e009f007a0c */ /* 0x000fe40004f81270 */
[----:B------:R-:W-:Y:S01]  /*812a0*/  ISETP.LT.AND P1, PT, R119, c[0x0][0x178], !P1 ;  /* 0x00005e0077007a0c */ /* 0x000fe20004f21270 */
[----:B------:R-:W-:-:S04]  /*812b0*/  IMAD.WIDE R184, R3, 0x4, R182 ;  /* 0x0000000403b87825 */ /* 0x000fc800078e02b6 */
[----:B------:R-:W-:Y:S01]  /*812c0*/  IMAD.WIDE R186, R3, 0x4, R180 ;  /* 0x0000000403ba7825 */ /* 0x000fe200078e02b4 */
[----:B------:R-:W-:Y:S01]  /*812d0*/  ISETP.LT.AND P6, PT, R227, c[0x0][0x178], !P0 ;  /* 0x00005e00e3007a0c */ /* 0x000fe200047c1270 */
[----:B------:R1:W-:Y:S01]  /*812e0*/  @P2 STG.E [R184.64], R192 ;  /* 0x000000c0b8002986 */ /* 0x0003e2000c101904 */
[----:B------:R-:W-:-:S03]  /*812f0*/  ISETP.LT.AND P5, PT, R158, c[0x0][0x178], !P0 ;  /* 0x00005e009e007a0c */ /* 0x000fc600047a1270 */
[----:B------:R4:W-:Y:S01]  /*81300*/  @P3 STG.E [R186.64], R193 ;  /* 0x000000c1ba003986 */ /* 0x0009e2000c101904 */
[----:B------:R-:W-:Y:S02]  /*81310*/  ISETP.LT.AND P3, PT, R159, c[0x0][0x178], !P0 ;  /* 0x00005e009f007a0c */ /* 0x000fe40004761270 */
[----:B------:R-:W-:Y:S02]  /*81320*/  IADD3 R188, R123, 0x1e, RZ ;  /* 0x0000001e7bbc7810 */ /* 0x000fe40007ffe0ff */
[C---:B------:R-:W-:Y:S01]  /*81330*/  IADD3 R0, R3.reuse, c[0x0][0x198], RZ ;  /* 0x0000660003007a10 */ /* 0x040fe20007ffe0ff */
[----:B-1----:R-:W-:-:S04]  /*81340*/  IMAD.WIDE R184, R3, 0x4, R6 ;  /* 0x0000000403b87825 */ /* 0x002fc800078e0206 */
[----:B----4-:R-:W-:Y:S01]  /*81350*/  IMAD.WIDE R186, R3, 0x4, R4 ;  /* 0x0000000403ba7825 */ /* 0x010fe200078e0204 */
[----:B------:R1:W-:Y:S01]  /*81360*/  @P4 STG.E [R184.64], R194 ;  /* 0x000000c2b8004986 */ /* 0x0003e2000c101904 */
[----:B------:R-:W-:Y:S02]  /*81370*/  ISETP.GE.AND P2, PT, R188, c[0x0][0x17c], PT ;  /* 0x00005f00bc007a0c */ /* 0x000fe40003f46270 */
[C---:B------:R-:W-:Y:S01]  /*81380*/  IMAD.WIDE R188, R0.reuse, 0x4, R182 ;  /* 0x0000000400bc7825 */ /* 0x040fe200078e02b6 */
[----:B------:R-:W-:Y:S01]  /*81390*/  @P1 STG.E [R186.64], R195 ;  /* 0x000000c3ba001986 */ /* 0x000fe2000c101904 */
[----:B------:R-:W-:Y:S02]  /*813a0*/  ISETP.LT.AND P1, PT, R119, c[0x0][0x178], !P0 ;  /* 0x00005e0077007a0c */ /* 0x000fe40004721270 */
[C---:B------:R-:W-:Y:S01]  /*813b0*/  IMAD.WIDE R190, R0.reuse, 0x4, R180 ;  /* 0x0000000400be7825 */ /* 0x040fe200078e02b4 */
[----:B------:R4:W-:Y:S03]  /*813c0*/  @P6 STG.E [R188.64], R246 ;  /* 0x000000f6bc006986 */ /* 0x0009e6000c101904 */
[C---:B-1----:R-:W-:Y:S01]  /*813d0*/  IMAD.WIDE R184, R0.reuse, 0x4, R6 ;  /* 0x0000000400b87825 */ /* 0x042fe200078e0206 */
[----:B------:R1:W-:Y:S01]  /*813e0*/  @P5 STG.E [R190.64], R245 ;  /* 0x000000f5be005986 */ /* 0x0003e2000c101904 */
[----:B------:R-:W-:-:S03]  /*813f0*/  IADD3 R3, R0, c[0x0][0x198], RZ ;  /* 0x0000660000037a10 */ /* 0x000fc60007ffe0ff */
[----:B------:R-:W3:Y:S04]  /*81400*/  LDL.LU R193, [R1+0x568] ;  /* 0x0005680001c17983 */ /* 0x000ee80000300800 */
[----:B----4-:R-:W4:Y:S04]  /*81410*/  LDL.LU R246, [R1+0x6cc] ;  /* 0x0006cc0001f67983 */ /* 0x010f280000300800 */
[----:B-1----:R-:W4:Y:S04]  /*81420*/  LDL.LU R245, [R1+0x65c] ;  /* 0x00065c0001f57983 */ /* 0x002f280000300800 */
[----:B--2---:R1:W-:Y:S02]  /*81430*/  @P3 STG.E [R184.64], R244 ;  /* 0x000000f4b8003986 */ /* 0x0043e4000c101904 */
[----:B-1----:R-:W-:-:S02]  /*81440*/  IMAD.WIDE R184, R0, 0x4, R4 ;  /* 0x0000000400b87825 */ /* 0x002fc400078e0204 */
[----:B------:R-:W2:Y:S04]  /*81450*/  LDL.LU R0, [R1+0x628] ;  /* 0x0006280001007983 */ /* 0x000ea80000300800 */
[----:B---3--:R1:W-:Y:S04]  /*81460*/  @P1 STG.E [R184.64], R250 ;  /* 0x000000fab8001986 */ /* 0x0083e8000c101904 */
[----:B-1----:R-:W3:Y:S04]  /*81470*/  LDL.LU R184, [R1+0x6c8] ;  /* 0x0006c80001b87983 */ /* 0x002ee80000300800 */
[----:B------:R-:W2:Y:S04]  /*81480*/  LDL.LU R185, [R1+0x658] ;  /* 0x0006580001b97983 */ /* 0x000ea80000300800 */
[----:B------:R-:W4:Y:S01]  /*81490*/  LDL.LU R244, [R1+0x62c] ;  /* 0x00062c0001f47983 */ /* 0x000f220000300800 */
[----:B------:R-:W-:-:S02]  /*814a0*/  ISETP.LT.AND P6, PT, R227, c[0x0][0x178], !P2 ;  /* 0x00005e00e3007a0c */ /* 0x000fc400057c1270 */
[----:B------:R-:W-:Y:S02]  /*814b0*/  ISETP.LT.AND P5, PT, R158, c[0x0][0x178], !P2 ;  /* 0x00005e009e007a0c */ /* 0x000fe400057a1270 */
[----:B------:R-:W-:Y:S02]  /*814c0*/  ISETP.LT.AND P4, PT, R159, c[0x0][0x178], !P2 ;  /* 0x00005e009f007a0c */ /* 0x000fe40005781270 */
[C---:B------:R-:W-:Y:S02]  /*814d0*/  IADD3 R186, R123.reuse, 0x20, RZ ;  /* 0x000000207bba7810 */ /* 0x040fe40007ffe0ff */
[----:B------:R-:W-:Y:S01]  /*814e0*/  IADD3 R188, R123, 0x1f, RZ ;  /* 0x0000001f7bbc7810 */ /* 0x000fe20007ffe0ff */
[C---:B------:R-:W-:Y:S01]  /*814f0*/  IMAD.WIDE R190, R3.reuse, 0x4, R6 ;  /* 0x0000000403be7825 */ /* 0x040fe200078e0206 */
[----:B------:R-:W-:Y:S01]  /*81500*/  ISETP.GE.AND P0, PT, R186, c[0x0][0x17c], PT ;  /* 0x00005f00ba007a0c */ /* 0x000fe20003f06270 */
[----:B------:R-:W4:Y:S01]  /*81510*/  LDL.LU R250, [R1+0x56c] ;  /* 0x00056c0001fa7983 */ /* 0x000f220000300800 */
[----:B------:R-:W-:Y:S01]  /*81520*/  ISETP.GE.AND P3, PT, R188, c[0x0][0x17c], PT ;  /* 0x00005f00bc007a0c */ /* 0x000fe20003f66270 */
[----:B------:R-:W-:Y:S01]  /*81530*/  IMAD.WIDE R186, R3, 0x4, R182 ;  /* 0x0000000403ba7825 */ /* 0x000fe200078e02b6 */
[----:B------:R-:W-:Y:S01]  /*81540*/  ISETP.LT.AND P2, PT, R119, c[0x0][0x178], !P2 ;  /* 0x00005e0077007a0c */ /* 0x000fe20005741270 */
[----:B------:R-:W4:Y:S02]  /*81550*/  LDL.LU R192, [R1+0x120] ;  /* 0x0001200001c07983 */ /* 0x000f240000300800 */
[----:B------:R-:W-:Y:S01]  /*81560*/  IMAD.WIDE R188, R3, 0x4, R180 ;  /* 0x0000000403bc7825 */ /* 0x000fe200078e02b4 */
[----:B------:R-:W-:Y:S01]  /*81570*/  ISETP.LT.AND P1, PT, R119, c[0x0][0x178], !P3 ;  /* 0x00005e0077007a0c */ /* 0x000fe20005f21270 */
[----:B------:R-:W4:Y:S04]  /*81580*/  LDL.LU R194, [R1+0x50] ;  /* 0x0000500001c27983 */ /* 0x000f280000300800 */
[----:B------:R-:W4:Y:S04]  /*81590*/  LDL.LU R195, [R1+0x10] ;  /* 0x0000100001c37983 */ /* 0x000f280000300800 */
[----:B---3--:R-:W-:Y:S04]  /*815a0*/  @P6 STG.E [R186.64], R184 ;  /* 0x000000b8ba006986 */ /* 0x008fe8000c101904 */
[----:B--2---:R1:W-:Y:S01]  /*815b0*/  @P5 STG.E [R188.64], R185 ;  /* 0x000000b9bc005986 */ /* 0x0043e2000c101904 */
[----:B------:R-:W-:-:S03]  /*815c0*/  ISETP.LT.AND P6, PT, R158, c[0x0][0x178], !P3 ;  /* 0x00005e009e007a0c */ /* 0x000fc60005fc1270 */
[----:B------:R2:W-:Y:S01]  /*815d0*/  @P4 STG.E [R190.64], R0 ;  /* 0x00000000be004986 */ /* 0x0005e2000c101904 */
[----:B------:R-:W-:Y:S02]  /*815e0*/  ISETP.LT.AND P4, PT, R227, c[0x0][0x178], !P3 ;  /* 0x00005e00e3007a0c */ /* 0x000fe40005f81270 */
[----:B------:R-:W-:Y:S01]  /*815f0*/  ISETP.LT.AND P3, PT, R159, c[0x0][0x178], !P3 ;  /* 0x00005e009f007a0c */ /* 0x000fe20005f61270 */
[C---:B-1----:R-:W-:Y:S01]  /*81600*/  IMAD.WIDE R184, R3.reuse, 0x4, R4 ;  /* 0x0000000403b87825 */ /* 0x042fe200078e0204 */
[----:B--2---:R-:W-:-:S04]  /*81610*/  IADD3 R190, R3, c[0x0][0x198], RZ ;  /* 0x0000660003be7a10 */ /* 0x004fc80007ffe0ff */
[----:B------:R1:W-:Y:S01]  /*81620*/  @P2 STG.E [R184.64], R193 ;  /* 0x000000c1b8002986 */ /* 0x0003e2000c101904 */
[----:B------:R-:W-:-:S04]  /*81630*/  IMAD.WIDE R186, R190, 0x4, R182 ;  /* 0x00000004beba7825 */ /* 0x000fc800078e02b6 */
[C---:B------:R-:W-:Y:S01]  /*81640*/  IMAD.WIDE R188, R190.reuse, 0x4, R180 ;  /* 0x00000004bebc7825 */ /* 0x040fe200078e02b4 */
[----:B----4-:R2:W-:Y:S03]  /*81650*/  @P4 STG.E [R186.64], R246 ;  /* 0x000000f6ba004986 */ /* 0x0105e6000c101904 */
[----:B-1----:R-:W-:Y:S01]  /*81660*/  IMAD.WIDE R184, R190, 0x4, R6 ;  /* 0x00000004beb87825 */ /* 0x002fe200078e0206 */
[----:B------:R1:W-:Y:S04]  /*81670*/  @P6 STG.E [R188.64], R245 ;  /* 0x000000f5bc006986 */ /* 0x0003e8000c101904 */
[----:B------:R3:W-:Y:S04]  /*81680*/  @P3 STG.E [R184.64], R244 ;  /* 0x000000f4b8003986 */ /* 0x0007e8000c101904 */
[----:B--2---:R-:W2:Y:S04]  /*81690*/  LDL.LU R246, [R1+0x124] ;  /* 0x0001240001f67983 */ /* 0x004ea80000300800 */
[----:B-1----:R-:W4:Y:S04]  /*816a0*/  LDL.LU R245, [R1+0x54] ;  /* 0x0000540001f57983 */ /* 0x002f280000300800 */
[----:B---3--:R-:W3:Y:S01]  /*816b0*/  LDL.LU R244, [R1+0x14] ;  /* 0x0000140001f47983 */ /* 0x008ee20000300800 */
[----:B------:R-:W-:-:S02]  /*816c0*/  IADD3 R0, R123, 0x21, RZ ;  /* 0x000000217b007810 */ /* 0x000fc40007ffe0ff */
[----:B------:R-:W-:Y:S02]  /*816d0*/  ISETP.LT.AND P5, PT, R227, c[0x0][0x178], !P0 ;  /* 0x00005e00e3007a0c */ /* 0x000fe400047a1270 */
[----:B------:R-:W-:Y:S01]  /*816e0*/  ISETP.LT.AND P6, PT, R158, c[0x0][0x178], !P0 ;  /* 0x00005e009e007a0c */ /* 0x000fe200047c1270 */
[----:B------:R-:W-:Y:S01]  /*816f0*/  IMAD.WIDE R186, R190, 0x4, R4 ;  /* 0x00000004beba7825 */ /* 0x000fe200078e0204 */
[----:B------:R-:W-:Y:S02]  /*81700*/  ISETP.GE.AND P2, PT, R0, c[0x0][0x17c], PT ;  /* 0x00005f0000007a0c */ /* 0x000fe40003f46270 */
[----:B------:R-:W-:Y:S02]  /*81710*/  IADD3 R0, R190, c[0x0][0x198], RZ ;  /* 0x00006600be007a10 */ /* 0x000fe40007ffe0ff */
[----:B------:R-:W-:Y:S01]  /*81720*/  ISETP.LT.AND P4, PT, R159, c[0x0][0x178], !P0 ;  /* 0x00005e009f007a0c */ /* 0x000fe20004781270 */
[----:B------:R1:W-:Y:S01]  /*81730*/  @P1 STG.E [R186.64], R250 ;  /* 0x000000faba001986 */ /* 0x0003e2000c101904 */
[----:B------:R-:W-:Y:S01]  /*81740*/  ISETP.LT.AND P1, PT, R119, c[0x0][0x178], !P0 ;  /* 0x00005e0077007a0c */ /* 0x000fe20004721270 */
[----:B------:R-:W-:Y:S01]  /*81750*/  IMAD.WIDE R188, R0, 0x4, R182 ;  /* 0x0000000400bc7825 */ /* 0x000fe200078e02b6 */
[----:B------:R-:W-:-:S02]  /*81760*/  IADD3 R3, R123, 0x24, RZ ;  /* 0x000000247b037810 */ /* 0x000fc40007ffe0ff */
[----:B------:R-:W-:Y:S01]  /*81770*/  ISETP.LT.AND P3, PT, R227, c[0x0][0x178], !P2 ;  /* 0x00005e00e3007a0c */ /* 0x000fe20005761270 */
[C---:B------:R-:W-:Y:S01]  /*81780*/  IMAD.WIDE R184, R0.reuse, 0x4, R6 ;  /* 0x0000000400b87825 */ /* 0x040fe200078e0206 */
[----:B------:R1:W-:Y:S03]  /*81790*/  @P5 STG.E [R188.64], R192 ;  /* 0x000000c0bc005986 */ /* 0x0003e6000c101904 */
[----:B-1----:R-:W-:Y:S01]  /*817a0*/  IMAD.WIDE R186, R0, 0x4, R180 ;  /* 0x0000000400ba7825 */ /* 0x002fe200078e02b4 */
[----:B------:R-:W-:Y:S01]  /*817b0*/  ISETP.LT.AND P5, PT, R158, c[0x0][0x178], !P2 ;  /* 0x00005e009e007a0c */ /* 0x000fe200057a1270 */
[----:B------:R-:W3:Y:S01]  /*817c0*/  LDL.LU R250, [R1+0x6d0] ;  /* 0x0006d00001fa7983 */ /* 0x000ee20000300800 */
[----:B------:R-:W-:Y:S02]  /*817d0*/  ISETP.GE.AND P0, PT, R3, c[0x0][0x17c], PT ;  /* 0x00005f0003007a0c */ /* 0x000fe40003f06270 */
[----:B------:R-:W-:Y:S01]  /*817e0*/  IADD3 R3, R0, c[0x0][0x198], RZ ;  /* 0x0000660000037a10 */ /* 0x000fe20007ffe0ff */
[----:B------:R1:W-:Y:S01]  /*817f0*/  @P6 STG.E [R186.64], R194 ;  /* 0x000000c2ba006986 */ /* 0x0003e2000c101904 */
[----:B------:R-:W-:-:S03]  /*81800*/  ISETP.LT.AND P6, PT, R159, c[0x0][0x178], !P2 ;  /* 0x00005e009f007a0c */ /* 0x000fc600057c1270 */
[----:B------:R1:W-:Y:S01]  /*81810*/  @P4 STG.E [R184.64], R195 ;  /* 0x000000c3b8004986 */ /* 0x0003e2000c101904 */
[----:B------:R-:W-:Y:S01]  /*81820*/  IMAD.WIDE R188, R3, 0x4, R180 ;  /* 0x0000000403bc7825 */ /* 0x000fe200078e02b4 */
[----:B------:R-:W-:Y:S02]  /*81830*/  IADD3 R190, R123, 0x22, RZ ;  /* 0x000000227bbe7810 */ /* 0x000fe40007ffe0ff */
[----:B------:R-:W3:Y:S01]  /*81840*/  LDL.LU R193, [R1] ;  /* 0x0000000001c17983 */ /* 0x000ee20000300800 */
[----:B-1----:R-:W-:-:S04]  /*81850*/  IMAD.WIDE R186, R3, 0x4, R182 ;  /* 0x0000000403ba7825 */ /* 0x002fc800078e02b6 */
[----:B------:R-:W-:-:S05]  /*81860*/  IMAD.WIDE R184, R0, 0x4, R4 ;  /* 0x0000000400b87825 */ /* 0x000fca00078e0204 */
[----:B------:R1:W-:Y:S01]  /*81870*/  @P1 STG.E [R184.64], R248 ;  /* 0x000000f8b8001986 */ /* 0x0003e2000c101904 */
[----:B------:R-:W-:Y:S01]  /*81880*/  ISETP.GE.AND P4, PT, R190, c[0x0][0x17c], PT ;  /* 0x00005f00be007a0c */ /* 0x000fe20003f86270 */
[C---:B------:R-:W-:Y:S01]  /*81890*/  IMAD.WIDE R190, R3.reuse, 0x4, R4 ;  /* 0x0000000403be7825 */ /* 0x040fe200078e0204 */
[----:B------:R-:W-:-:S03]  /*818a0*/  IADD3 R0, R3, c[0x0][0x198], RZ ;  /* 0x0000660003007a10 */ /* 0x000fc60007ffe0ff */
[----:B-1----:R-:W-:Y:S01]  /*818b0*/  IMAD.WIDE R184, R3, 0x4, R6 ;  /* 0x0000000403b87825 */ /* 0x002fe200078e0206 */
[----:B------:R-:W3:Y:S04]  /*818c0*/  LDL.LU R248, [R1+0x30] ;  /* 0x0000300001f87983 */ /* 0x000ee80000300800 */
[----:B--2---:R1:W-:Y:S04]  /*818d0*/  @P3 STG.E [R186.64], R246 ;  /* 0x000000f6ba003986 */ /* 0x0043e8000c101904 */
[----:B----4-:R2:W-:Y:S04]  /*818e0*/  @P5 STG.E [R188.64], R245 ;  /* 0x000000f5bc005986 */ /* 0x0105e8000c101904 */
[----:B---3--:R3:W-:Y:S04]  /*818f0*/  @P6 STG.E [R184.64], R244 ;  /* 0x000000f4b8006986 */ /* 0x0087e8000c101904 */
[----:B-1----:R-:W4:Y:S04]  /*81900*/  LDL.LU R246, [R1+0x6d4] ;  /* 0x0006d40001f67983 */ /* 0x002f280000300800 */
[----:B------:R-:W4:Y:S04]  /*81910*/  LDL.LU R194, [R1+0xa4] ;  /* 0x0000a40001c27983 */ /* 0x000f280000300800 */
[----:B--2---:R-:W2:Y:S04]  /*81920*/  LDL.LU R245, [R1+0x34] ;  /* 0x0000340001f57983 */ /* 0x004ea80000300800 */
[----:B---3--:R-:W3:Y:S04]  /*81930*/  LDL.LU R244, [R1+0x4] ;  /* 0x0000040001f47983 */ /* 0x008ee80000300800 */
[----:B------:R-:W2:Y:S04]  /*81940*/  LDL.LU R192, [R1+0x20] ;  /* 0x0000200001c07983 */ /* 0x000ea80000300800 */
[----:B------:R-:W2:Y:S04]  /*81950*/  LDL.LU R195, [R1+0x704] ;  /* 0x0007040001c37983 */ /* 0x000ea80000300800 */
[----:B------:R-:W2:Y:S01]  /*81960*/  LDL.LU R3, [R1+0xa0] ;  /* 0x0000a00001037983 */ /* 0x000ea20000300800 */
[----:B------:R-:W-:-:S02]  /*81970*/  ISETP.LT.AND P2, PT, R119, c[0x0][0x178], !P2 ;  /* 0x00005e0077007a0c */ /* 0x000fc40005741270 */
[----:B------:R-:W-:Y:S02]  /*81980*/  ISETP.LT.AND P5, PT, R227, c[0x0][0x178], !P4 ;  /* 0x00005e00e3007a0c */ /* 0x000fe400067a1270 */
[----:B------:R-:W-:Y:S02]  /*81990*/  ISETP.LT.AND P3, PT, R158, c[0x0][0x178], !P4 ;  /* 0x00005e009e007a0c */ /* 0x000fe40006761270 */
[----:B------:R-:W-:Y:S02]  /*819a0*/  ISETP.LT.AND P1, PT, R159, c[0x0][0x178], !P4 ;  /* 0x00005e009f007a0c */ /* 0x000fe40006721270 */
[----:B------:R-:W-:Y:S02]  /*819b0*/  ISETP.LT.AND P4, PT, R119, c[0x0][0x178], !P4 ;  /* 0x00005e0077007a0c */ /* 0x000fe40006781270 */
[----:B------:R-:W-:Y:S01]  /*819c0*/  IADD3 R186, R123, 0x23, RZ ;  /* 0x000000237bba7810 */ /* 0x000fe20007ffe0ff */
[----:B------:R-:W-:-:S03]  /*819d0*/  IMAD.WIDE R184, R0, 0x4, R182 ;  /* 0x0000000400b87825 */ /* 0x000fc600078e02b6 */
[----:B------:R-:W-:Y:S01]  /*819e0*/  ISETP.GE.AND P6, PT, R186, c[0x0][0x17c], PT ;  /* 0x00005f00ba007a0c */ /* 0x000fe20003fc6270 */
[C---:B------:R-:W-:Y:S01]  /*819f0*/  IMAD.WIDE R186, R0.reuse, 0x4, R180 ;  /* 0x0000000400ba7825 */ /* 0x040fe200078e02b4 */
[----:B------:R1:W-:Y:S03]  /*81a00*/  @P2 STG.E [R190.64], R249 ;  /* 0x000000f9be002986 */ /* 0x0003e6000c101904 */
[C---:B------:R-:W-:Y:S01]  /*81a10*/  IMAD.WIDE R188, R0.reuse, 0x4, R6 ;  /* 0x0000000400bc7825 */ /* 0x040fe200078e0206 */
[----:B------:R1:W-:Y:S03]  /*81a20*/  @P5 STG.E [R184.64], R250 ;  /* 0x000000fab8005986 */ /* 0x0003e6000c101904 */
[----:B-1----:R-:W-:Y:S01]  /*81a30*/  IMAD.WIDE R190, R0, 0x4, R4 ;  /* 0x0000000400be7825 */ /* 0x002fe200078e0204 */
[----:B------:R-:W3:Y:S04]  /*81a40*/  LDL.LU R249, [R1+0x60] ;  /* 0x0000600001f97983 */ /* 0x000ee80000300800 */
[----:B------:R-:W3:Y:S01]  /*81a50*/  LDL.LU R250, [R1+0x21b0] ;  /* 0x0021b00001fa7983 */ /* 0x000ee20000300800 */
[----:B------:R-:W-:-:S03]  /*81a60*/  ISETP.LT.AND P2, PT, R227, c[0x0][0x178], !P6 ;  /* 0x00005e00e3007a0c */ /* 0x000fc60007741270 */
[----:B--2---:R-:W-:Y:S04]  /*81a70*/  @P3 STG.E [R186.64], R3 ;  /* 0x00000003ba003986 */ /* 0x004fe8000c101904 */
[----:B------:R-:W-:Y:S04]  /*81a80*/  @P1 STG.E [R188.64], R248 ;  /* 0x000000f8bc001986 */ /* 0x000fe8000c101904 */
[----:B------:R1:W-:Y:S04]  /*81a90*/  @P4 STG.E [R190.64], R193 ;  /* 0x000000c1be004986 */ /* 0x0003e8000c101904 */
[----:B-1----:R-:W2:Y:S01]  /*81aa0*/  LDL.LU R190, [R1+0x700] ;  /* 0x0007000001be7983 */ /* 0x002ea20000300800 */
[----:B------:R-:W-:-:S02]  /*81ab0*/  IADD3 R3, R0, c[0x0][0x198], RZ ;  /* 0x0000660000037a10 */ /* 0x000fc40007ffe0ff */
[----:B------:R-:W-:Y:S01]  /*81ac0*/  ISETP.LT.AND P4, PT, R158, c[0x0][0x178], !P6 ;  /* 0x00005e009e007a0c */ /* 0x000fe20007781270 */
[----:B------:R-:W2:Y:S01]  /*81ad0*/  LDL.LU R191, [R1+0x3b0] ;  /* 0x0003b00001bf7983 */ /* 0x000ea20000300800 */
[----:B------:R-:W-:Y:S01]  /*81ae0*/  ISETP.LT.AND P3, PT, R159, c[0x0][0x178], !P6 ;  /* 0x00005e009f007a0c */ /* 0x000fe20007761270 */
[----:B------:R-:W-:Y:S01]  /*81af0*/  IMAD.WIDE R188, R3, 0x4, R182 ;  /* 0x0000000403bc7825 */ /* 0x000fe200078e02b6 */
[----:B------:R-:W-:-:S03]  /*81b00*/  ISETP.LT.AND P6, PT, R119, c[0x0][0x178], !P6 ;  /* 0x00005e0077007a0c */ /* 0x000fc600077c1270 */
[C---:B------:R-:W-:Y:S01]  /*81b10*/  IMAD.WIDE R184, R3.reuse, 0x4, R180 ;  /* 0x0000000403b87825 */ /* 0x040fe200078e02b4 */
[----:B----4-:R1:W-:Y:S03]  /*81b20*/  @P2 STG.E [R188.64], R246 ;  /* 0x000000f6bc002986 */ /* 0x0103e6000c101904 */
[C---:B------:R-:W-:Y:S02]  /*81b30*/  IMAD.WIDE R186, R3.reuse, 0x4, R6 ;  /* 0x0000000403ba7825 */ /* 0x040fe400078e0206 */
[----:B------:R-:W-:Y:S04]  /*81b40*/  @P4 STG.E [R184.64], R194 ;  /* 0x000000c2b8004986 */ /* 0x000fe8000c101904 */
[----:B-1----:R-:W4:Y:S01]  /*81b50*/  LDL.LU R246, [R1+0x3b4] ;  /* 0x0003b40001f67983 */ /* 0x002f220000300800 */
[----:B------:R-:W-:-:S03]  /*81b60*/  IMAD.WIDE R188, R3, 0x4, R4 ;  /* 0x0000000403bc7825 */ /* 0x000fc600078e0204 */
[----:B------:R1:W-:Y:S04]  /*81b70*/  @P3 STG.E [R186.64], R245 ;  /* 0x000000f5ba003986 */ /* 0x0003e8000c101904 */
[----:B---3--:R3:W-:Y:S04]  /*81b80*/  @P6 STG.E [R188.64], R244 ;  /* 0x000000f4bc006986 */ /* 0x0087e8000c101904 */
[----:B-1----:R-:W4:Y:S04]  /*81b90*/  LDL.LU R245, [R1+0x64] ;  /* 0x0000640001f57983 */ /* 0x002f280000300800 */
[----:B---3--:R-:W3:Y:S01]  /*81ba0*/  LDL.LU R244, [R1+0x24] ;  /* 0x0000240001f47983 */ /* 0x008ee20000300800 */
[----:B------:R-:W-:-:S02]  /*81bb0*/  IADD3 R0, R123, 0x25, RZ ;  /* 0x000000257b007810 */ /* 0x000fc40007ffe0ff */
[----:B------:R-:W-:Y:S01]  /*81bc0*/  ISETP.LT.AND P5, PT, R227, c[0x0][0x178], !P0 ;  /* 0x00005e00e3007a0c */ /* 0x000fe200047a1270 */
[----:B------:R-:W3:Y:S01]  /*81bd0*/  LDL.LU R248, [R1+0x740] ;  /* 0x0007400001f87983 */ /* 0x000ee20000300800 */
[----:B------:R-:W-:Y:S02]  /*81be0*/  ISETP.GE.AND P1, PT, R0, c[0x0][0x17c], PT ;  /* 0x00005f0000007a0c */ /* 0x000fe40003f26270 */
[----:B------:R-:W-:Y:S01]  /*81bf0*/  IADD3 R0, R3, c[0x0][0x198], RZ ;  /* 0x0000660003007a10 */ /* 0x000fe20007ffe0ff */
[----:B------:R-:W3:Y:S04]  /*81c00*/  LDL.LU R193, [R1+0x6e0] ;  /* 0x0006e00001c17983 */ /* 0x000ee80000300800 */
[----:B------:R-:W-:Y:S01]  /*81c10*/  IMAD.WIDE R184, R0, 0x4, R182 ;  /* 0x0000000400b87825 */ /* 0x000fe200078e02b6 */
[----:B------:R-:W-:Y:S01]  /*81c20*/  ISETP.LT.AND P3, PT, R158, c[0x0][0x178], !P0 ;  /* 0x00005e009e007a0c */ /* 0x000fe20004761270 */
[----:B------:R-:W3:Y:S01]  /*81c30*/  LDL.LU R194, [R1+0xe0] ;  /* 0x0000e00001c27983 */ /* 0x000ee20000300800 */
[----:B------:R-:W-:-:S02]  /*81c40*/  ISETP.LT.AND P4, PT, R159, c[0x0][0x178], !P0 ;  /* 0x00005e009f007a0c */ /* 0x000fc40004781270 */
[----:B------:R-:W-:Y:S01]  /*81c50*/  IADD3 R188, R123, 0x26, RZ ;  /* 0x000000267bbc7810 */ /* 0x000fe20007ffe0ff */
[----:B------:R-:W-:Y:S01]  /*81c60*/  IMAD.WIDE R186, R0, 0x4, R180 ;  /* 0x0000000400ba7825 */ /* 0x000fe200078e02b4 */
[----:B------:R-:W-:Y:S02]  /*81c70*/  ISETP.LT.AND P6, PT, R227, c[0x0][0x178], !P1 ;  /* 0x00005e00e3007a0c */ /* 0x000fe40004fc1270 */
[----:B------:R-:W-:Y:S01]  /*81c80*/  ISETP.GE.AND P2, PT, R188, c[0x0][0x17c], PT ;  /* 0x00005f00bc007a0c */ /* 0x000fe20003f46270 */
[C---:B------:R-:W-:Y:S01]  /*81c90*/  IMAD.WIDE R188, R0.reuse, 0x4, R4 ;  /* 0x0000000400bc7825 */ /* 0x040fe200078e0204 */
[----:B------:R-:W-:Y:S01]  /*81ca0*/  IADD3 R3, R0, c[0x0][0x198], RZ ;  /* 0x0000660000037a10 */ /* 0x000fe20007ffe0ff */
[----:B--2---:R1:W-:Y:S01]  /*81cb0*/  @P5 STG.E [R184.64], R190 ;  /* 0x000000beb8005986 */ /* 0x0043e2000c101904 */
[----:B------:R-:W-:Y:S02]  /*81cc0*/  ISETP.LT.AND P5, PT, R119, c[0x0][0x178], !P0 ;  /* 0x00005e0077007a0c */ /* 0x000fe400047a1270 */
[----:B------:R-:W-:Y:S01]  /*81cd0*/  ISETP.LT.AND P0, PT, R158, c[0x0][0x178], !P1 ;  /* 0x00005e009e007a0c */ /* 0x000fe20004f01270 */
[----:B------:R2:W-:Y:S01]  /*81ce0*/  @P3 STG.E [R186.64], R191 ;  /* 0x000000bfba003986 */ /* 0x0005e2000c101904 */
[----:B-1----:R-:W-:-:S04]  /*81cf0*/  IMAD.WIDE R184, R0, 0x4, R6 ;  /* 0x0000000400b87825 */ /* 0x002fc800078e0206 */
[----:B--2---:R-:W-:Y:S01]  /*81d00*/  IMAD.WIDE R186, R3, 0x4, R182 ;  /* 0x0000000403ba7825 */ /* 0x004fe200078e02b6 */
[----:B------:R1:W-:Y:S04]  /*81d10*/  @P4 STG.E [R184.64], R249 ;  /* 0x000000f9b8004986 */ /* 0x0003e8000c101904 */
[----:B------:R-:W-:Y:S01]  /*81d20*/  @P5 STG.E [R188.64], R192 ;  /* 0x000000c0bc005986 */ /* 0x000fe2000c101904 */
[----:B------:R-:W-:-:S03]  /*81d30*/  ISETP.LT.AND P5, PT, R159, c[0x0][0x178], !P1 ;  /* 0x00005e009f007a0c */ /* 0x000fc60004fa1270 */
[----:B------:R2:W-:Y:S01]  /*81d40*/  @P6 STG.E [R186.64], R195 ;  /* 0x000000c3ba006986 */ /* 0x0005e2000c101904 */
[----:B-1----:R-:W-:Y:S01]  /*81d50*/  IMAD.WIDE R184, R3, 0x4, R180 ;  /* 0x0000000403b87825 */ /* 0x002fe200078e02b4 */
[----:B------:R-:W-:-:S04]  /*81d60*/  ISETP.LT.AND P1, PT, R119, c[0x0][0x178], !P1 ;  /* 0x00005e0077007a0c */ /* 0x000fc80004f21270 */
[----:B----4-:R1:W-:Y:S04]  /*81d70*/  @P0 STG.E [R184.64], R246 ;  /* 0x000000f6b8000986 */ /* 0x0103e8000c101904 */
[----:B--2---:R-:W2:Y:S01]  /*81d80*/  LDL.LU R195, [R1+0x40] ;  /* 0x0000400001c37983 */ /* 0x004ea20000300800 */
[----:B------:R-:W-:-:S03]  /*81d90*/  IMAD.WIDE R186, R3, 0x4, R4 ;  /* 0x0000000403ba7825 */ /* 0x000fc600078e0204 */
[----:B-1----:R-:W4:Y:S01]  /*81da0*/  LDL.LU R246, [R1+0x744] ;  /* 0x0007440001f67983 */ /* 0x002f220000300800 */
[----:B------:R-:W-:-:S03]  /*81db0*/  IMAD.WIDE R184, R3, 0x4, R6 ;  /* 0x0000000403b87825 */ /* 0x000fc600078e0206 */
[----:B------:R-:W4:Y:S04]  /*81dc0*/  LDL.LU R192, [R1+0x6e4] ;  /* 0x0006e40001c07983 */ /* 0x000f280000300800 */
[----:B------:R1:W-:Y:S04]  /*81dd0*/  @P5 STG.E [R184.64], R245 ;  /* 0x000000f5b8005986 */ /* 0x0003e8000c101904 */
[----:B---3--:R3:W-:Y:S04]  /*81de0*/  @P1 STG.E [R186.64], R244 ;  /* 0x000000f4ba001986 */ /* 0x0087e8000c101904 */
[----:B-1----:R-:W4:Y:S04]  /*81df0*/  LDL.LU R245, [R1+0xe4] ;  /* 0x0000e40001f57983 */ /* 0x002f280000300800 */
[----:B---3--:R-:W3:Y:S01]  /*81e00*/  LDL.LU R244, [R1+0x44] ;  /* 0x0000440001f47983 */ /* 0x008ee20000300800 */
[----:B------:R-:W-:-:S02]  /*81e10*/  ISETP.LT.AND P4, PT, R227, c[0x0][0x178], !P2 ;  /* 0x00005e00e3007a0c */ /* 0x000fc40005781270 */
[----:B------:R-:W-:Y:S01]  /*81e20*/  ISETP.LT.AND P6, PT, R158, c[0x0][0x178], !P2 ;  /* 0x00005e009e007a0c */ /* 0x000fe200057c1270 */
[----:B------:R-:W3:Y:S01]  /*81e30*/  LDL.LU R191, [R1+0x760] ;  /* 0x0007600001bf7983 */ /* 0x000ee20000300800 */
[----:B------:R-:W-:Y:S02]  /*81e40*/  ISETP.LT.AND P3, PT, R159, c[0x0][0x178], !P2 ;  /* 0x00005e009f007a0c */ /* 0x000fe40005761270 */
[----:B------:R-:W-:Y:S02]  /*81e50*/  IADD3 R188, R123, 0x27, RZ ;  /* 0x000000277bbc7810 */ /* 0x000fe40007ffe0ff */
[----:B------:R-:W-:Y:S02]  /*81e60*/  IADD3 R0, R3, c[0x0][0x198], RZ ;  /* 0x0000660003007a10 */ /* 0x000fe40007ffe0ff */
[----:B------:R-:W-:Y:S02]  /*81e70*/  IADD3 R189, R123, 0x2e, RZ ;  /* 0x0000002e7bbd7810 */ /* 0x000fe40007ffe0ff */
[----:B------:R-:W-:Y:S01]  /*81e80*/  ISETP.GE.AND P5, PT, R188, c[0x0][0x17c], PT ;  /* 0x00005f00bc007a0c */ /* 0x000fe20003fa6270 */
[----:B------:R-:W-:Y:S01]  /*81e90*/  IMAD.WIDE R184, R0, 0x4, R182 ;  /* 0x0000000400b87825 */ /* 0x000fe200078e02b6 */
[----:B------:R-:W-:-:S02]  /*81ea0*/  ISETP.LT.AND P2, PT, R119, c[0x0][0x178], !P2 ;  /* 0x00005e0077007a0c */ /* 0x000fc40005741270 */
[----:B------:R-:W-:Y:S01]  /*81eb0*/  ISETP.GE.AND P0, PT, R189, c[0x0][0x17c], PT ;  /* 0x00005f00bd007a0c */ /* 0x000fe20003f06270 */
[----:B------:R-:W-:Y:S01]  /*81ec0*/  IMAD.WIDE R186, R0, 0x4, R180 ;  /* 0x0000000400ba7825 */ /* 0x000fe200078e02b4 */
[----:B------:R-:W-:-:S03]  /*81ed0*/  ISETP.LT.AND P1, PT, R227, c[0x0][0x178], !P5 ;  /* 0x00005e00e3007a0c */ /* 0x000fc60006f21270 */
[C---:B------:R-:W-:Y:S01]  /*81ee0*/  IMAD.WIDE R188, R0.reuse, 0x4, R6 ;  /* 0x0000000400bc7825 */ /* 0x040fe200078e0206 */
[----:B------:R1:W-:Y:S01]  /*81ef0*/  @P4 STG.E [R184.64], R248 ;  /* 0x000000f8b8004986 */ /* 0x0003e2000c101904 */
[----:B------:R-:W-:-:S03]  /*81f00*/  IADD3 R3, R0, c[0x0][0x198], RZ ;  /* 0x0000660000037a10 */ /* 0x000fc60007ffe0ff */
[----:B------:R1:W-:Y:S01]  /*81f10*/  @P6 STG.E [R186.64], R193 ;  /* 0x000000c1ba006986 */ /* 0x0003e2000c101904 */
[----:B------:R-:W-:-:S03]  /*81f20*/  ISETP.LT.AND P6, PT, R159, c[0x0][0x178], !P5 ;  /* 0x00005e009f007a0c */ /* 0x000fc60006fc1270 */
[----:B------:R1:W-:Y:S01]  /*81f30*/  @P3 STG.E [R188.64], R194 ;  /* 0x000000c2bc003986 */ /* 0x0003e2000c101904 */
[----:B------:R-:W-:Y:S01]  /*81f40*/  ISETP.LT.AND P3, PT, R158, c[0x0][0x178], !P5 ;  /* 0x00005e009e007a0c */ /* 0x000fe20006f61270 */
[----:B-1----:R-:W-:Y:S02]  /*81f50*/  IMAD.WIDE R184, R0, 0x4, R4 ;  /* 0x0000000400b87825 */ /* 0x002fe400078e0204 */
[----:B------:R-:W3:Y:S02]  /*81f60*/  LDL.LU R193, [R1+0x720] ;  /* 0x0007200001c17983 */ /* 0x000ee40000300800 */
[----:B------:R-:W-:Y:S01]  /*81f70*/  IMAD.WIDE R186, R3, 0x4, R182 ;  /* 0x0000000403ba7825 */ /* 0x000fe200078e02b6 */
[----:B------:R-:W-:Y:S01]  /*81f80*/  ISETP.LT.AND P5, PT, R119, c[0x0][0x178], !P5 ;  /* 0x00005e0077007a0c */ /* 0x000fe20006fa1270 */
[----:B------:R-:W3:Y:S01]  /*81f90*/  LDL.LU R194, [R1+0x3f0] ;  /* 0x0003f00001c27983 */ /* 0x000ee20000300800 */
[----:B------:R-:W-:-:S04]  /*81fa0*/  IADD3 R188, R123, 0x28, RZ ;  /* 0x000000287bbc7810 */ /* 0x000fc80007ffe0ff */
[----:B------:R-:W-:Y:S01]  /*81fb0*/  ISETP.GE.AND P4, PT, R188, c[0x0][0x17c], PT ;  /* 0x00005f00bc007a0c */ /* 0x000fe20003f86270 */
[C---:B------:R-:W-:Y:S01]  /*81fc0*/  IMAD.WIDE R188, R3.reuse, 0x4, R4 ;  /* 0x0000000403bc7825 */ /* 0x040fe200078e0204 */
[----:B--2---:R1:W-:Y:S04]  /*81fd0*/  @P2 STG.E [R184.64], R195 ;  /* 0x000000c3b8002986 */ /* 0x0043e8000c101904 */
[----:B----4-:R2:W-:Y:S04]  /*81fe0*/  @P1 STG.E [R186.64], R246 ;  /* 0x000000f6ba001986 */ /* 0x0105e8000c101904 */
[----:B-1----:R-:W4:Y:S01]  /*81ff0*/  LDL.LU R195, [R1+0xc0] ;  /* 0x0000c00001c37983 */ /* 0x002f220000300800 */
[----:B------:R-:W-:-:S03]  /*82000*/  IMAD.WIDE R184, R3, 0x4, R180 ;  /* 0x0000000403b87825 */ /* 0x000fc600078e02b4 */
[----:B--2---:R-:W2:Y:S01]  /*82010*/  LDL.LU R246, [R1+0x764] ;  /* 0x0007640001f67983 */ /* 0x004ea20000300800 */
[----:B------:R-:W-:-:S03]  /*82020*/  IMAD.WIDE R186, R3, 0x4, R6 ;  /* 0x0000000403ba7825 */ /* 0x000fc600078e0206 */
[----:B------:R-:W-:Y:S04]  /*82030*/  @P3 STG.E [R184.64], R192 ;  /* 0x000000c0b8003986 */ /* 0x000fe8000c101904 */
[----:B------:R1:W-:Y:S04]  /*82040*/  @P6 STG.E [R186.64], R245 ;  /* 0x000000f5ba006986 */ /* 0x0003e8000c101904 */
[----:B---3--:R3:W-:Y:S04]  /*82050*/  @P5 STG.E [R188.64], R244 ;  /* 0x000000f4bc005986 */ /* 0x0087e8000c101904 */
[----:B-1----:R-:W2:Y:S04]  /*82060*/  LDL.LU R245, [R1+0x724] ;  /* 0x0007240001f57983 */ /* 0x002ea80000300800 */
[----:B------:R-:W2:Y:S04]  /*82070*/  LDL.LU R249, [R1+0x3f4] ;  /* 0x0003f40001f97983 */ /* 0x000ea80000300800 */
[----:B---3--:R-:W3:Y:S01]  /*82080*/  LDL.LU R244, [R1+0xc4] ;  /* 0x0000c40001f47983 */ /* 0x008ee20000300800 */
[----:B------:R-:W-:-:S02]  /*82090*/  IADD3 R0, R123, 0x29, RZ ;  /* 0x000000297b007810 */ /* 0x000fc40007ffe0ff */
[----:B------:R-:W-:Y:S01]  /*820a0*/  ISETP.LT.AND P1, PT, R227, c[0x0][0x178], !P4 ;  /* 0x00005e00e3007a0c */ /* 0x000fe20006721270 */
[----:B------:R-:W3:Y:S01]  /*820b0*/  LDL.LU R248, [R1+0x790] ;  /* 0x0007900001f87983 */ /* 0x000ee20000300800 */
[----:B------:R-:W-:Y:S02]  /*820c0*/  ISETP.GE.AND P2, PT, R0, c[0x0][0x17c], PT ;  /* 0x00005f0000007a0c */ /* 0x000fe40003f46270 */
[----:B------:R-:W-:Y:S01]  /*820d0*/  IADD3 R0, R3, c[0x0][0x198], RZ ;  /* 0x0000660003007a10 */ /* 0x000fe20007ffe0ff */
[----:B------:R-:W3:Y:S01]  /*820e0*/  LDL.LU R192, [R1+0x750] ;  /* 0x0007500001c07983 */ /* 0x000ee20000300800 */
[----:B------:R-:W-:Y:S02]  /*820f0*/  ISETP.LT.AND P3, PT, R158, c[0x0][0x178], !P4 ;  /* 0x00005e009e007a0c */ /* 0x000fe40006761270 */
[----:B------:R-:W-:Y:S01]  /*82100*/  ISETP.LT.AND P6, PT, R159, c[0x0][0x178], !P4 ;  /* 0x00005e009f007a0c */ /* 0x000fe200067c1270 */
[----:B------:R-:W-:Y:S01]  /*82110*/  IMAD.WIDE R184, R0, 0x4, R182 ;  /* 0x0000000400b87825 */ /* 0x000fe200078e02b6 */
[----:B------:R-:W-:-:S02]  /*82120*/  ISETP.LT.AND P4, PT, R119, c[0x0][0x178], !P4 ;  /* 0x00005e0077007a0c */ /* 0x000fc40006781270 */
[----:B------:R-:W-:Y:S01]  /*82130*/  IADD3 R3, R123, 0x2a, RZ ;  /* 0x0000002a7b037810 */ /* 0x000fe20007ffe0ff */
[C---:B------:R-:W-:Y:S01]  /*82140*/  IMAD.WIDE R186, R0.reuse, 0x4, R180 ;  /* 0x0000000400ba7825 */ /* 0x040fe200078e02b4 */
[----:B------:R-:W-:Y:S01]  /*82150*/  ISETP.LT.AND P5, PT, R227, c[0x0][0x178], !P2 ;  /* 0x00005e00e3007a0c */ /* 0x000fe200057a1270 */
[----:B------:R1:W-:Y:S01]  /*82160*/  @P1 STG.E [R184.64], R191 ;  /* 0x000000bfb8001986 */ /* 0x0003e2000c101904 */
[----:B------:R-:W-:Y:S02]  /*82170*/  ISETP.GE.AND P1, PT, R3, c[0x0][0x17c], PT ;  /* 0x00005f0003007a0c */ /* 0x000fe40003f26270 */
[C---:B------:R-:W-:Y:S01]  /*82180*/  IADD3 R3, R0.reuse, c[0x0][0x198], RZ ;  /* 0x0000660000037a10 */ /* 0x040fe20007ffe0ff */
[----:B------:R-:W-:Y:S01]  /*82190*/  IMAD.WIDE R188, R0, 0x4, R4 ;  /* 0x0000000400bc7825 */ /* 0x000fe200078e0204 */
[----:B------:R1:W-:Y:S01]  /*821a0*/  @P3 STG.E [R186.64], R193 ;  /* 0x000000c1ba003986 */ /* 0x0003e2000c101904 */
[----:B------:R-:W-:Y:S02]  /*821b0*/  ISETP.LT.AND P3, PT, R158, c[0x0][0x178], !P2 ;  /* 0x00005e009e007a0c */ /* 0x000fe40005761270 */
[----:B-1----:R-:W-:-:S04]  /*821c0*/  IMAD.WIDE R184, R0, 0x4, R6 ;  /* 0x0000000400b87825 */ /* 0x002fc800078e0206 */
[C---:B------:R-:W-:Y:S01]  /*821d0*/  IMAD.WIDE R186, R3.reuse, 0x4, R182 ;  /* 0x0000000403ba7825 */ /* 0x040fe200078e02b6 */
[----:B------:R1:W-:Y:S04]  /*821e0*/  @P6 STG.E [R184.64], R194 ;  /* 0x000000c2b8006986 */ /* 0x0003e8000c101904 */
[----:B------:R-:W3:Y:S04]  /*821f0*/  LDL.LU R193, [R1+0x6f0] ;  /* 0x0006f00001c17983 */ /* 0x000ee80000300800 */
[----:B-1----:R-:W3:Y:S01]  /*82200*/  LDL.LU R194, [R1+0x180] ;  /* 0x0001800001c27983 */ /* 0x002ee20000300800 */
[----:B------:R-:W-:-:S03]  /*82210*/  IMAD.WIDE R184, R3, 0x4, R6 ;  /* 0x0000000403b87825 */ /* 0x000fc600078e0206 */
[----:B----4-:R1:W-:Y:S01]  /*82220*/  @P4 STG.E [R188.64], R195 ;  /* 0x000000c3bc004986 */ /* 0x0103e2000c101904 */
[----:B------:R-:W-:Y:S02]  /*82230*/  ISETP.LT.AND P4, PT, R159, c[0x0][0x178], !P2 ;  /* 0x00005e009f007a0c */ /* 0x000fe40005781270 */
[----:B------:R-:W-:Y:S01]  /*82240*/  ISETP.LT.AND P2, PT, R119, c[0x0][0x178], !P2 ;  /* 0x00005e0077007a0c */ /* 0x000fe20005741270 */
[----:B--2---:R2:W-:Y:S04]  /*82250*/  @P5 STG.E [R186.64], R246 ;  /* 0x000000f6ba005986 */ /* 0x0045e8000c101904 */
[----:B-1----:R-:W4:Y:S01]  /*82260*/  LDL.LU R195, [R1+0x794] ;  /* 0x0007940001c37983 */ /* 0x002f220000300800 */
[----:B------:R-:W-:-:S04]  /*82270*/  IMAD.WIDE R188, R3, 0x4, R4 ;  /* 0x0000000403bc7825 */ /* 0x000fc800078e0204 */
[----:B--2---:R-:W-:Y:S01]  /*82280*/  IMAD.WIDE R186, R3, 0x4, R180 ;  /* 0x0000000403ba7825 */ /* 0x004fe200078e02b4 */
[----:B------:R-:W2:Y:S04]  /*82290*/  LDL.LU R246, [R1+0x754] ;  /* 0x0007540001f67983 */ /* 0x000ea80000300800 */
[----:B------:R1:W-:Y:S04]  /*822a0*/  @P3 STG.E [R186.64], R245 ;  /* 0x000000f5ba003986 */ /* 0x0003e8000c101904 */
[----:B------:R-:W-:Y:S04]  /*822b0*/  @P4 STG.E [R184.64], R249 ;  /* 0x000000f9b8004986 */ /* 0x000fe8000c101904 */
[----:B-1----:R-:W2:Y:S04]  /*822c0*/  LDL.LU R245, [R1+0x6f4] ;  /* 0x0006f40001f57983 */ /* 0x002ea80000300800 */
[----:B---3--:R1:W-:Y:S04]  /*822d0*/  @P2 STG.E [R188.64], R244 ;  /* 0x000000f4bc002986 */ /* 0x0083e8000c101904 */
[----:B-1----:R-:W3:Y:S01]  /*822e0*/  LDL.LU R244, [R1+0x184] ;  /* 0x0001840001f47983 */ /* 0x002ee20000300800 */
[----:B------:R-:W-:-:S02]  /*822f0*/  ISETP.LT.AND P5, PT, R227, c[0x0][0x178], !P1 ;  /* 0x00005e00e3007a0c */ /* 0x000fc40004fa1270 */
[----:B------:R-:W-:Y:S02]  /*82300*/  ISETP.LT.AND P6, PT, R158, c[0x0][0x178], !P1 ;  /* 0x00005e009e007a0c */ /* 0x000fe40004fc1270 */
[----:B------:R-:W-:Y:S02]  /*82310*/  IADD3 R0, R3, c[0x0][0x198], RZ ;  /* 0x0000660003007a10 */ /* 0x000fe40007ffe0ff */
[----:B------:R-:W-:-:S03]  /*82320*/  IADD3 R190, R123, 0x2b, RZ ;  /* 0x0000002b7bbe7810 */ /* 0x000fc60007ffe0ff */
[----:B------:R-:W-:Y:S01]  /*82330*/  IMAD.WIDE R186, R0, 0x4, R182 ;  /* 0x0000000400ba7825 */ /* 0x000fe200078e02b6 */
[----:B------:R-:W-:Y:S02]  /*82340*/  ISETP.GE.AND P3, PT, R190, c[0x0][0x17c], PT ;  /* 0x00005f00be007a0c */ /* 0x000fe40003f66270 */
[----:B------:R-:W-:Y:S01]  /*82350*/  ISETP.LT.AND P2, PT, R159, c[0x0][0x178], !P1 ;  /* 0x00005e009f007a0c */ /* 0x000fe20004f41270 */
[----:B------:R-:W-:Y:S01]  /*82360*/  IMAD.WIDE R184, R0, 0x4, R180 ;  /* 0x0000000400b87825 */ /* 0x000fe200078e02b4 */
[----:B------:R1:W-:Y:S01]  /*82370*/  @P5 STG.E [R186.64], R248 ;  /* 0x000000f8ba005986 */ /* 0x0003e2000c101904 */
[----:B------:R-:W-:Y:S02]  /*82380*/  ISETP.LT.AND P1, PT, R119, c[0x0][0x178], !P1 ;  /* 0x00005e0077007a0c */ /* 0x000fe40004f21270 */
[----:B------:R-:W-:Y:S01]  /*82390*/  ISETP.LT.AND P5, PT, R227, c[0x0][0x178], !P3 ;  /* 0x00005e00e3007a0c */ /* 0x000fe20005fa1270 */
[----:B------:R1:W-:Y:S01]  /*823a0*/  @P6 STG.E [R184.64], R192 ;  /* 0x000000c0b8006986 */ /* 0x0003e2000c101904 */
[----:B------:R-:W-:-:S02]  /*823b0*/  ISETP.LT.AND P4, PT, R158, c[0x0][0x178], !P3 ;  /* 0x00005e009e007a0c */ /* 0x000fc40005f81270 */
[----:B------:R-:W-:Y:S02]  /*823c0*/  ISETP.LT.AND P6, PT, R159, c[0x0][0x178], !P3 ;  /* 0x00005e009f007a0c */ /* 0x000fe40005fc1270 */
[C---:B------:R-:W-:Y:S02]  /*823d0*/  IADD3 R3, R0.reuse, c[0x0][0x198], RZ ;  /* 0x0000660000037a10 */ /* 0x040fe40007ffe0ff */
[----:B------:R-:W-:Y:S01]  /*823e0*/  ISETP.LT.AND P3, PT, R119, c[0x0][0x178], !P3 ;  /* 0x00005e0077007a0c */ /* 0x000fe20005f61270 */
[----:B-1----:R-:W-:-:S04]  /*823f0*/  IMAD.WIDE R186, R0, 0x4, R4 ;  /* 0x0000000400ba7825 */ /* 0x002fc800078e0204 */
[----:B------:R-:W-:-:S04]  /*82400*/  IMAD.WIDE R184, R0, 0x4, R6 ;  /* 0x0000000400b87825 */ /* 0x000fc800078e0206 */
[C---:B------:R-:W-:Y:S01]  /*82410*/  IMAD.WIDE R188, R3.reuse, 0x4, R182 ;  /* 0x0000000403bc7825 */ /* 0x040fe200078e02b6 */
[----:B------:R1:W-:Y:S03]  /*82420*/  @P2 STG.E [R184.64], R193 ;  /* 0x000000c1b8002986 */ /* 0x0003e6000c101904 */
[C---:B------:R-:W-:Y:S01]  /*82430*/  IMAD.WIDE R190, R3.reuse, 0x4, R180 ;  /* 0x0000000403be7825 */ /* 0x040fe200078e02b4 */
[----:B------:R1:W-:Y:S03]  /*82440*/  @P1 STG.E [R186.64], R194 ;  /* 0x000000c2ba001986 */ /* 0x0003e6000c101904 */
[C---:B-1----:R-:W-:Y:S01]  /*82450*/  IMAD.WIDE R184, R3.reuse, 0x4, R6 ;  /* 0x0000000403b87825 */ /* 0x042fe200078e0206 */
[----:B------:R-:W3:Y:S01]  /*82460*/  LDL.LU R193, [R1+0x7c4] ;  /* 0x0007c40001c17983 */ /* 0x000ee20000300800 */
[----:B------:R-:W-:-:S03]  /*82470*/  IADD3 R0, R3, c[0x0][0x198], RZ ;  /* 0x0000660003007a10 */ /* 0x000fc60007ffe0ff */
[----:B------:R-:W3:Y:S04]  /*82480*/  LDL.LU R194, [R1+0x784] ;  /* 0x0007840001c27983 */ /* 0x000ee80000300800 */
[----:B----4-:R1:W-:Y:S04]  /*82490*/  @P5 STG.E [R188.64], R195 ;  /* 0x000000c3bc005986 */ /* 0x0103e8000c101904 */
[----:B--2---:R2:W-:Y:S04]  /*824a0*/  @P4 STG.E [R190.64], R246 ;  /* 0x000000f6be004986 */ /* 0x0045e8000c101904 */
[----:B-1----:R-:W4:Y:S04]  /*824b0*/  LDL.LU R195, [R1+0x734] ;  /* 0x0007340001c37983 */ /* 0x002f280000300800 */
[----:B--2---:R-:W2:Y:S04]  /*824c0*/  LDL.LU R246, [R1+0x534] ;  /* 0x0005340001f67983 */ /* 0x004ea80000300800 */
[----:B------:R1:W-:Y:S02]  /*824d0*/  @P6 STG.E [R184.64], R245 ;  /* 0x000000f5b8006986 */ /* 0x0003e4000c101904 */
[----:B-1----:R-:W-:-:S02]  /*824e0*/  IMAD.WIDE R184, R3, 0x4, R4 ;  /* 0x0000000403b87825 */ /* 0x002fc400078e0204 */
[----:B------:R-:W2:Y:S04]  /*824f0*/  LDL.LU R3, [R1+0x730] ;  /* 0x0007300001037983 */ /* 0x000ea80000300800 */
[----:B---3--:R1:W-:Y:S04]  /*82500*/  @P3 STG.E [R184.64], R244 ;  /* 0x000000f4b8003986 */ /* 0x0083e8000c101904 */
[----:B-1----:R-:W3:Y:S01]  /*82510*/  LDL.LU R184, [R1+0x7c0] ;  /* 0x0007c00001b87983 */ /* 0x002ee20000300800 */
[----:B------:R-:W-:Y:S01]  /*82520*/  IADD3 R192, R123, 0x2c, RZ ;  /* 0x0000002c7bc07810 */ /* 0x000fe20007ffe0ff */
[----:B------:R-:W-:-:S02]  /*82530*/  IMAD.WIDE R186, R0, 0x4, R182 ;  /* 0x0000000400ba7825 */ /* 0x000fc400078e02b6 */
[----:B------:R-:W2:Y:S01]  /*82540*/  LDL.LU R185, [R1+0x780] ;  /* 0x0007800001b97983 */ /* 0x000ea20000300800 */
[----:B------:R-:W-:-:S04]  /*82550*/  ISETP.GE.AND P2, PT, R192, c[0x0][0x17c], PT ;  /* 0x00005f00c0007a0c */ /* 0x000fc80003f46270 */
[----:B------:R-:W-:Y:S02]  /*82560*/  ISETP.LT.AND P5, PT, R227, c[0x0][0x178], !P2 ;  /* 0x00005e00e3007a0c */ /* 0x000fe400057a1270 */
[----:B------:R-:W-:-:S04]  /*82570*/  IADD3 R192, R123, 0x2d, RZ ;  /* 0x0000002d7bc07810 */ /* 0x000fc80007ffe0ff */
[----:B------:R-:W-:Y:S02]  /*82580*/  ISETP.GE.AND P6, PT, R192, c[0x0][0x17c], PT ;  /* 0x00005f00c0007a0c */ /* 0x000fe40003fc6270 */
[----:B------:R-:W2:Y:S04]  /*82590*/  LDL.LU R192, [R1+0x7d0] ;  /* 0x0007d00001c07983 */ /* 0x000ea80000300800 */
[----:B------:R-:W2:Y:S04]  /*825a0*/  LDL.LU R249, [R1+0x7a0] ;  /* 0x0007a00001f97983 */ /* 0x000ea80000300800 */
[----:B------:R-:W2:Y:S04]  /*825b0*/  LDL.LU R248, [R1+0x770] ;  /* 0x0007700001f87983 */ /* 0x000ea80000300800 */
[----:B------:R-:W4:Y:S04]  /*825c0*/  LDL.LU R245, [R1+0x7d4] ;  /* 0x0007d40001f57983 */ /* 0x000f280000300800 */
[----:B------:R-:W4:Y:S04]  /*825d0*/  LDL.LU R244, [R1+0x7a4] ;  /* 0x0007a40001f47983 */ /* 0x000f280000300800 */
[----:B---3--:R1:W-:Y:S04]  /*825e0*/  @P5 STG.E [R186.64], R184 ;  /* 0x000000b8ba005986 */ /* 0x0083e8000c101904 */
[----:B-1----:R-:W3:Y:S01]  /*825f0*/  LDL.LU R187, [R1+0x530] ;  /* 0x0005300001bb7983 */ /* 0x002ee20000300800 */
[----:B------:R-:W-:-:S02]  /*82600*/  ISETP.LT.AND P4, PT, R158, c[0x0][0x178], !P2 ;  /* 0x00005e009e007a0c */ /* 0x000fc40005781270 */
[----:B------:R-:W-:Y:S02]  /*82610*/  ISETP.LT.AND P1, PT, R159, c[0x0][0x178], !P2 ;  /* 0x00005e009f007a0c */ /* 0x000fe40005721270 */
[----:B------:R-:W-:Y:S01]  /*82620*/  ISETP.LT.AND P2, PT, R119, c[0x0][0x178], !P2 ;  /* 0x00005e0077007a0c */ /* 0x000fe20005741270 */
[----:B------:R-:W-:Y:S01]  /*82630*/  IMAD.WIDE R188, R0, 0x4, R180 ;  /* 0x0000000400bc7825 */ /* 0x000fe200078e02b4 */
[----:B------:R-:W-:-:S03]  /*82640*/  ISETP.LT.AND P3, PT, R227, c[0x0][0x178], !P6 ;  /* 0x00005e00e3007a0c */ /* 0x000fc60007761270 */
[----:B------:R-:W-:-:S04]  /*82650*/  IMAD.WIDE R190, R0, 0x4, R6 ;  /* 0x0000000400be7825 */ /* 0x000fc800078e0206 */
[----:B--2---:R1:W-:Y:S01]  /*82660*/  @P4 STG.E [R188.64], R185 ;  /* 0x000000b9bc004986 */ /* 0x0043e2000c101904 */
[----:B------:R-:W-:-:S03]  /*82670*/  ISETP.LT.AND P5, PT, R159, c[0x0][0x178], !P6 ;  /* 0x00005e009f007a0c */ /* 0x000fc600077a1270 */
[----:B------:R2:W-:Y:S01]  /*82680*/  @P1 STG.E [R190.64], R3 ;  /* 0x00000003be001986 */ /* 0x0005e2000c101904 */
[----:B------:R-:W-:Y:S02]  /*82690*/  ISETP.LT.AND P1, PT, R158, c[0x0][0x178], !P6 ;  /* 0x00005e009e007a0c */ /* 0x000fe40007721270 */
[----:B------:R-:W-:Y:S01]  /*826a0*/  ISETP.LT.AND P6, PT, R119, c[0x0][0x178], !P6 ;  /* 0x00005e0077007a0c */ /* 0x000fe200077c1270 */
[C---:B-1----:R-:W-:Y:S01]  /*826b0*/  IMAD.WIDE R184, R0.reuse, 0x4, R4 ;  /* 0x0000000400b87825 */ /* 0x042fe200078e0204 */
[----:B--2---:R-:W-:Y:S02]  /*826c0*/  IADD3 R3, R0, c[0x0][0x198], RZ ;  /* 0x0000660000037a10 */ /* 0x004fe40007ffe0ff */
[----:B------:R-:W-:Y:S02]  /*826d0*/  IADD3 R186, R123, 0x2f, RZ ;  /* 0x0000002f7bba7810 */ /* 0x000fe40007ffe0ff */
[C---:B------:R-:W-:Y:S01]  /*826e0*/  IADD3 R0, R3.reuse, c[0x0][0x198], RZ ;  /* 0x0000660003007a10 */ /* 0x040fe20007ffe0ff */
[----:B------:R-:W-:Y:S01]  /*826f0*/  IMAD.WIDE R190, R3, 0x4, R182 ;  /* 0x0000000403be7825 */ /* 0x000fe200078e02b6 */
[----:B------:R-:W-:-:S03]  /*82700*/  ISETP.GE.AND P4, PT, R186, c[0x0][0x17c], PT ;  /* 0x00005f00ba007a0c */ /* 0x000fc60003f86270 */
[----:B------:R-:W-:Y:S01]  /*82710*/  IMAD.WIDE R188, R3, 0x4, R180 ;  /* 0x0000000403bc7825 */ /* 0x000fe200078e02b4 */
[----:B---3--:R1:W-:Y:S01]  /*82720*/  @P2 STG.E [R184.64], R187 ;  /* 0x000000bbb8002986 */ /* 0x0083e2000c101904 */
[----:B------:R-:W-:-:S03]  /*82730*/  ISETP.LT.AND P2, PT, R227, c[0x0][0x178], !P0 ;  /* 0x00005e00e3007a0c */ /* 0x000fc60004741270 */
[----:B------:R2:W-:Y:S01]  /*82740*/  @P3 STG.E [R190.64], R193 ;  /* 0x000000c1be003986 */ /* 0x0005e2000c101904 */
[----:B------:R-:W-:-:S03]  /*82750*/  ISETP.LT.AND P3, PT, R158, c[0x0][0x178], !P0 ;  /* 0x00005e009e007a0c */ /* 0x000fc60004761270 */
[----:B------:R-:W-:Y:S01]  /*82760*/  @P1 STG.E [R188.64], R194 ;  /* 0x000000c2bc001986 */ /* 0x000fe2000c101904 */
[----:B-1----:R-:W-:-:S04]  /*82770*/  IMAD.WIDE R186, R3, 0x4, R6 ;  /* 0x0000000403ba7825 */ /* 0x002fc800078e0206 */
[----:B------:R-:W-:Y:S01]  /*82780*/  IMAD.WIDE R184, R3, 0x4, R4 ;  /* 0x0000000403b87825 */ /* 0x000fe200078e0204 */
[----:B----4-:R-:W-:Y:S03]  /*82790*/  @P5 STG.E [R186.64], R195 ;  /* 0x000000c3ba005986 */ /* 0x010fe6000c101904 */
[----:B--2---:R-:W-:Y:S01]  /*827a0*/  IMAD.WIDE R190, R0, 0x4, R182 ;  /* 0x0000000400be7825 */ /* 0x004fe200078e02b6 */
[----:B------:R1:W-:Y:S04]  /*827b0*/  @P6 STG.E [R184.64], R246 ;  /* 0x000000f6b8006986 */ /* 0x0003e8000c101904 */
[----:B------:R2:W-:Y:S01]  /*827c0*/  @P2 STG.E [R190.64], R192 ;  /* 0x000000c0be002986 */ /* 0x0005e2000c101904 */
[----:B------:R-:W-:-:S02]  /*827d0*/  ISETP.LT.AND P2, PT, R159, c[0x0][0x178], !P0 ;  /* 0x00005e009f007a0c */ /* 0x000fc40004741270 */
[----:B------:R-:W-:Y:S01]  /*827e0*/  ISETP.LT.AND P0, PT, R119, c[0x0][0x178], !P0 ;  /* 0x00005e0077007a0c */ /* 0x000fe20004701270 */
[----:B-1----:R-:W3:Y:S01]  /*827f0*/  LDL.LU R246, [R1+0x774] ;  /* 0x0007740001f67983 */ /* 0x002ee20000300800 */
[----:B------:R-:W-:Y:S01]  /*82800*/  IADD3 R184, R123, 0x30, RZ ;  /* 0x000000307bb87810 */ /* 0x000fe20007ffe0ff */
[----:B------:R-:W-:Y:S02]  /*82810*/  IMAD.WIDE R186, R0, 0x4, R180 ;  /* 0x0000000400ba7825 */ /* 0x000fe400078e02b4 */
[----:B------:R-:W4:Y:S01]  /*82820*/  LDL.LU R193, [R1+0x128] ;  /* 0x0001280001c17983 */ /* 0x000f220000300800 */
[----:B------:R-:W-:Y:S01]  /*82830*/  ISETP.GE.AND P1, PT, R184, c[0x0][0x17c], PT ;  /* 0x00005f00b8007a0c */ /* 0x000fe20003f26270 */
[C---:B------:R-:W-:Y:S02]  /*82840*/  IMAD.WIDE R184, R0.reuse, 0x4, R6 ;  /* 0x0000000400b87825 */ /* 0x040fe400078e0206 */
[----:B------:R-:W4:Y:S02]  /*82850*/  LDL.LU R194, [R1+0x58] ;  /* 0x0000580001c27983 */ /* 0x000f240000300800 */
[----:B------:R-:W-:-:S02]  /*82860*/  IMAD.WIDE R188, R0, 0x4, R4 ;  /* 0x0000000400bc7825 */ /* 0x000fc400078e0204 */
[----:B------:R-:W4:Y:S01]  /*82870*/  LDL.LU R195, [R1+0x18] ;  /* 0x0000180001c37983 */ /* 0x000f220000300800 */
[----:B------:R-:W-:-:S03]  /*82880*/  ISETP.LT.AND P6, PT, R227, c[0x0][0x178], !P4 ;  /* 0x00005e00e3007a0c */ /* 0x000fc600067c1270 */
[----:B------:R-:W-:Y:S01]  /*82890*/  @P3 STG.E [R186.64], R249 ;  /* 0x000000f9ba003986 */ /* 0x000fe2000c101904 */
[----:B------:R-:W-:-:S03]  /*828a0*/  IADD3 R3, R0, c[0x0][0x198], RZ ;  /* 0x0000660000037a10 */ /* 0x000fc60007ffe0ff */
[----:B------:R-:W-:Y:S01]  /*828b0*/  @P2 STG.E [R184.64], R248 ;  /* 0x000000f8b8002986 */ /* 0x000fe2000c101904 */
[----:B------:R-:W-:-:S03]  /*828c0*/  ISETP.LT.AND P5, PT, R158, c[0x0][0x178], !P4 ;  /* 0x00005e009e007a0c */ /* 0x000fc600067a1270 */
[----:B------:R1:W-:Y:S01]  /*828d0*/  @P0 STG.E [R188.64], R250 ;  /* 0x000000fabc000986 */ /* 0x0003e2000c101904 */
[----:B--2---:R-:W-:-:S03]  /*828e0*/  IMAD.WIDE R190, R3, 0x4, R182 ;  /* 0x0000000403be7825 */ /* 0x004fc600078e02b6 */
[----:B-1----:R-:W2:Y:S01]  /*828f0*/  LDL.LU R250, [R1+0x21ac] ;  /* 0x0021ac0001fa7983 */ /* 0x002ea20000300800 */
[----:B------:R-:W-:-:S03]  /*82900*/  IMAD.WIDE R186, R3, 0x4, R180 ;  /* 0x0000000403ba7825 */ /* 0x000fc600078e02b4 */
[----:B------:R1:W-:Y:S04]  /*82910*/  @P6 STG.E [R190.64], R245 ;  /* 0x000000f5be006986 */ /* 0x0003e8000c101904 */
[----:B------:R1:W-:Y:S04]  /*82920*/  @P5 STG.E [R186.64], R244 ;  /* 0x000000f4ba005986 */ /* 0x0003e8000c101904 */
[----:B-1----:R-:W2:Y:S04]  /*82930*/  LDL.LU R245, [R1+0x12c] ;  /* 0x00012c0001f57983 */ /* 0x002ea80000300800 */
[----:B------:R-:W2:Y:S01]  /*82940*/  LDL.LU R244, [R1+0x5c] ;  /* 0x00005c0001f47983 */ /* 0x000ea20000300800 */
[----:B------:R-:W-:-:S02]  /*82950*/  ISETP.LT.AND P6, PT, R159, c[0x0][0x178], !P4 ;  /* 0x00005e009f007a0c */ /* 0x000fc400067c1270 */
[----:B------:R-:W-:Y:S02]  /*82960*/  ISETP.LT.AND P4, PT, R119, c[0x0][0x178], !P4 ;  /* 0x00005e0077007a0c */ /* 0x000fe40006781270 */
[----:B------:R-:W-:Y:S01]  /*82970*/  ISETP.LT.AND P5, PT, R227, c[0x0][0x178], !P1 ;  /* 0x00005e00e3007a0c */ /* 0x000fe20004fa1270 */
[----:B------:R-:W-:Y:S01]  /*82980*/  IMAD.WIDE R184, R3, 0x4, R6 ;  /* 0x0000000403b87825 */ /* 0x000fe200078e0206 */
[----:B------:R-:W-:Y:S02]  /*82990*/  ISETP.LT.AND P3, PT, R158, c[0x0][0x178], !P1 ;  /* 0x00005e009e007a0c */ /* 0x000fe40004f61270 */
[----:B------:R-:W-:Y:S01]  /*829a0*/  ISETP.LT.AND P0, PT, R159, c[0x0][0x178], !P1 ;  /* 0x00005e009f007a0c */ /* 0x000fe20004f01270 */
[C---:B------:R-:W-:Y:S01]  /*829b0*/  IMAD.WIDE R186, R3.reuse, 0x4, R4 ;  /* 0x0000000403ba7825 */ /* 0x040fe200078e0204 */
[----:B------:R-:W-:Y:S02]  /*829c0*/  IADD3 R0, R3, c[0x0][0x198], RZ ;  /* 0x0000660003007a10 */ /* 0x000fe40007ffe0ff */
[----:B------:R-:W-:-:S03]  /*829d0*/  ISETP.LT.AND P1, PT, R119, c[0x0][0x178], !P1 ;  /* 0x00005e0077007a0c */ /* 0x000fc60004f21270 */
[C---:B------:R-:W-:Y:S01]  /*829e0*/  IMAD.WIDE R188, R0.reuse, 0x4, R182 ;  /* 0x0000000400bc7825 */ /* 0x040fe200078e02b6 */
[C---:B------:R-:W-:Y:S02]  /*829f0*/  IADD3 R190, R123.reuse, 0x31, RZ ;  /* 0x000000317bbe7810 */ /* 0x040fe40007ffe0ff */
[----:B------:R-:W-:Y:S02]  /*82a00*/  IADD3 R191, R123, 0x33, RZ ;  /* 0x000000337bbf7810 */ /* 0x000fe40007ffe0ff */
[----:B------:R-:W-:Y:S02]  /*82a10*/  IADD3 R3, R0, c[0x0][0x198], RZ ;  /* 0x0000660000037a10 */ /* 0x000fe40007ffe0ff */
[----:B------:R-:W-:Y:S01]  /*82a20*/  ISETP.GE.AND P2, PT, R191, c[0x0][0x17c], PT ;  /* 0x00005f00bf007a0c */ /* 0x000fe20003f46270 */
[----:B---3--:R1:W-:Y:S04]  /*82a30*/  @P6 STG.E [R184.64], R246 ;  /* 0x000000f6b8006986 */ /* 0x0083e8000c101904 */
[----:B------:R3:W-:Y:S01]  /*82a40*/  @P4 STG.E [R186.64], R251 ;  /* 0x000000fbba004986 */ /* 0x0007e2000c101904 */
[----:B------:R-:W-:-:S03]  /*82a50*/  ISETP.GE.AND P6, PT, R190, c[0x0][0x17c], PT ;  /* 0x00005f00be007a0c */ /* 0x000fc60003fc6270 */
[----:B----4-:R-:W-:Y:S01]  /*82a60*/  @P5 STG.E [R188.64], R193 ;  /* 0x000000c1bc005986 */ /* 0x010fe2000c101904 */
[----:B-1----:R-:W-:-:S04]  /*82a70*/  IMAD.WIDE R184, R0, 0x4, R6 ;  /* 0x0000000400b87825 */ /* 0x002fc800078e0206 */
[----:B---3--:R-:W-:Y:S01]  /*82a80*/  IMAD.WIDE R186, R0, 0x4, R180 ;  /* 0x0000000400ba7825 */ /* 0x008fe200078e02b4 */
[----:B------:R-:W3:Y:S01]  /*82a90*/  LDL.LU R251, [R1+0x21a8] ;  /* 0x0021a80001fb7983 */ /* 0x000ee20000300800 */
[----:B------:R-:W-:-:S03]  /*82aa0*/  IADD3 R190, R123, 0x32, RZ ;  /* 0x000000327bbe7810 */ /* 0x000fc60007ffe0ff */
[----:B------:R-:W-:Y:S01]  /*82ab0*/  @P3 STG.E [R186.64], R194 ;  /* 0x000000c2ba003986 */ /* 0x000fe2000c101904 */
[----:B------:R-:W-:-:S03]  /*82ac0*/  ISETP.LT.AND P4, PT, R227, c[0x0][0x178], !P6 ;  /* 0x00005e00e3007a0c */ /* 0x000fc60007781270 */
[----:B------:R-:W4:Y:S04]  /*82ad0*/  LDL.LU R246, [R1+0x1c] ;  /* 0x00001c0001f67983 */ /* 0x000f280000300800 */
[----:B------:R1:W-:Y:S01]  /*82ae0*/  @P0 STG.E [R184.64], R195 ;  /* 0x000000c3b8000986 */ /* 0x0003e2000c101904 */
[----:B------:R-:W-:-:S03]  /*82af0*/  ISETP.GE.AND P3, PT, R190, c[0x0][0x17c], PT ;  /* 0x00005f00be007a0c */ /* 0x000fc60003f66270 */
[----:B------:R-:W3:Y:S01]  /*82b00*/  LDL.LU R191, [R1+0x38] ;  /* 0x0000380001bf7983 */ /* 0x000ee20000300800 */
[----:B------:R-:W-:-:S03]  /*82b10*/  ISETP.LT.AND P5, PT, R158, c[0x0][0x178], !P6 ;  /* 0x00005e009e007a0c */ /* 0x000fc600077a1270 */
[----:B------:R-:W3:Y:S01]  /*82b20*/  LDL.LU R190, [R1+0xa8] ;  /* 0x0000a80001be7983 */ /* 0x000ee20000300800 */
[----:B-1----:R-:W-:-:S05]  /*82b30*/  IMAD.WIDE R184, R0, 0x4, R4 ;  /* 0x0000000400b87825 */ /* 0x002fca00078e0204 */
[----:B--2---:R1:W-:Y:S01]  /*82b40*/  @P1 STG.E [R184.64], R250 ;  /* 0x000000fab8001986 */ /* 0x0043e2000c101904 */
[----:B------:R-:W-:-:S03]  /*82b50*/  IMAD.WIDE R186, R3, 0x4, R182 ;  /* 0x0000000403ba7825 */ /* 0x000fc600078e02b6 */
[----:B-1----:R-:W2:Y:S01]  /*82b60*/  LDL.LU R250, [R1+0x6d8] ;  /* 0x0006d80001fa7983 */ /* 0x002ea20000300800 */
[----:B------:R-:W-:-:S03]  /*82b70*/  IMAD.WIDE R188, R3, 0x4, R180 ;  /* 0x0000000403bc7825 */ /* 0x000fc600078e02b4 */
[----:B------:R1:W-:Y:S04]  /*82b80*/  @P4 STG.E [R186.64], R245 ;  /* 0x000000f5ba004986 */ /* 0x0003e8000c101904 */
[----:B------:R-:W2:Y:S04]  /*82b90*/  LDL.LU R192, [R1+0x8] ;  /* 0x0000080001c07983 */ /* 0x000ea80000300800 */
[----:B------:R1:W-:Y:S04]  /*82ba0*/  @P5 STG.E [R188.64], R244 ;  /* 0x000000f4bc005986 */ /* 0x0003e8000c101904 */
[----:B-1----:R-:W2:Y:S04]  /*82bb0*/  LDL.LU R245, [R1+0x6dc] ;  /* 0x0006dc0001f57983 */ /* 0x002ea80000300800 */
[----:B------:R-:W2:Y:S04]  /*82bc0*/  LDL.LU R244, [R1+0xac] ;  /* 0x0000ac0001f47983 */ /* 0x000ea80000300800 */
[----:B------:R-:W2:Y:S01]  /*82bd0*/  LDL.LU R195, [R1+0x3c] ;  /* 0x00003c0001c37983 */ /* 0x000ea20000300800 */
[----:B------:R-:W-:-:S02]  /*82be0*/  ISETP.LT.AND P0, PT, R159, c[0x0][0x178], !P6 ;  /* 0x00005e009f007a0c */ /* 0x000fc40007701270 */
[----:B------:R-:W-:Y:S01]  /*82bf0*/  ISETP.LT.AND P6, PT, R119, c[0x0][0x178], !P6 ;  /* 0x00005e0077007a0c */ /* 0x000fe200077c1270 */
[----:B------:R-:W-:Y:S01]  /*82c00*/  IMAD.WIDE R184, R3, 0x4, R6 ;  /* 0x0000000403b87825 */ /* 0x000fe200078e0206 */
[----:B------:R-:W-:Y:S02]  /*82c10*/  ISETP.LT.AND P5, PT, R227, c[0x0][0x178], !P3 ;  /* 0x00005e00e3007a0c */ /* 0x000fe40005fa1270 */
[----:B------:R-:W-:Y:S01]  /*82c20*/  ISETP.LT.AND P1, PT, R158, c[0x0][0x178], !P3 ;  /* 0x00005e009e007a0c */ /* 0x000fe20005f21270 */
[----:B------:R-:W-:Y:S01]  /*82c30*/  IMAD.WIDE R186, R3, 0x4, R4 ;  /* 0x0000000403ba7825 */ /* 0x000fe200078e0204 */
[----:B------:R-:W-:Y:S02]  /*82c40*/  IADD3 R188, R123, 0x36, RZ ;  /* 0x000000367bbc7810 */ /* 0x000fe40007ffe0ff */
[----:B------:R-:W-:Y:S02]  /*82c50*/  IADD3 R0, R3, c[0x0][0x198], RZ ;  /* 0x0000660003007a10 */ /* 0x000fe40007ffe0ff */
[----:B------:R-:W-:-:S02]  /*82c60*/  ISETP.LT.AND P4, PT, R159, c[0x0][0x178], !P3 ;  /* 0x00005e009f007a0c */ /* 0x000fc40005f81270 */
[----:B------:R-:W-:Y:S02]  /*82c70*/  ISETP.LT.AND P3, PT, R119, c[0x0][0x178], !P3 ;  /* 0x00005e0077007a0c */ /* 0x000fe40005f61270 */
[----:B------:R-:W-:Y:S01]  /*82c80*/  IADD3 R3, R0, c[0x0][0x198], RZ ;  /* 0x0000660000037a10 */ /* 0x000fe20007ffe0ff */
[----:B----4-:R1:W-:Y:S01]  /*82c90*/  @P0 STG.E [R184.64], R246 ;  /* 0x000000f6b8000986 */ /* 0x0103e2000c101904 */
[----:B------:R-:W-:Y:S01]  /*82ca0*/  ISETP.GE.AND P0, PT, R188, c[0x0][0x17c], PT ;  /* 0x00005f00bc007a0c */ /* 0x000fe20003f06270 */
[----:B------:R-:W-:Y:S02]  /*82cb0*/  IMAD.WIDE R188, R0, 0x4, R182 ;  /* 0x0000000400bc7825 */ /* 0x000fe400078e02b6 */
[----:B---3--:R3:W-:Y:S01]  /*82cc0*/  @P6 STG.E [R186.64], R251 ;  /* 0x000000fbba006986 */ /* 0x0087e2000c101904 */
[----:B------:R-:W-:-:S03]  /*82cd0*/  ISETP.LT.AND P6, PT, R227, c[0x0][0x178], !P2 ;  /* 0x00005e00e3007a0c */ /* 0x000fc600057c1270 */
[----:B-1----:R-:W4:Y:S01]  /*82ce0*/  LDL.LU R246, [R1+0xc] ;  /* 0x00000c0001f67983 */ /* 0x002f220000300800 */
[----:B------:R-:W-:-:S03]  /*82cf0*/  IMAD.WIDE R184, R0, 0x4, R180 ;  /* 0x0000000400b87825 */ /* 0x000fc600078e02b4 */
[----:B------:R-:W4:Y:S01]  /*82d00*/  LDL.LU R249, [R1+0x708] ;  /* 0x0007080001f97983 */ /* 0x000f220000300800 */
[----:B---3--:R-:W-:-:S03]  /*82d10*/  IMAD.WIDE R186, R0, 0x4, R6 ;  /* 0x0000000400ba7825 */ /* 0x008fc600078e0206 */
[----:B------:R-:W3:Y:S04]  /*82d20*/  LDL.LU R248, [R1+0x3b8] ;  /* 0x0003b80001f87983 */ /* 0x000ee80000300800 */
[----:B------:R-:W3:Y:S04]  /*82d30*/  LDL.LU R193, [R1+0x68] ;  /* 0x0000680001c17983 */ /* 0x000ee80000300800 */
[----:B------:R-:W3:Y:S04]  /*82d40*/  LDL.LU R194, [R1+0x28] ;  /* 0x0000280001c27983 */ /* 0x000ee80000300800 */
[----:B--2---:R-:W-:Y:S01]  /*82d50*/  @P5 STG.E [R188.64], R250 ;  /* 0x000000fabc005986 */ /* 0x004fe2000c101904 */
[----:B------:R-:W-:-:S03]  /*82d60*/  ISETP.LT.AND P5, PT, R158, c[0x0][0x178], !P2 ;  /* 0x00005e009e007a0c */ /* 0x000fc600057a1270 */
[----:B------:R1:W-:Y:S01]  /*82d70*/  @P1 STG.E [R184.64], R190 ;  /* 0x000000beb8001986 */ /* 0x0003e2000c101904 */
[----:B------:R-:W-:-:S03]  /*82d80*/  ISETP.LT.AND P1, PT, R159, c[0x0][0x178], !P2 ;  /* 0x00005e009f007a0c */ /* 0x000fc60005721270 */
[----:B------:R2:W-:Y:S01]  /*82d90*/  @P4 STG.E [R186.64], R191 ;  /* 0x000000bfba004986 */ /* 0x0005e2000c101904 */
[----:B-1----:R-:W-:-:S04]  /*82da0*/  IMAD.WIDE R184, R0, 0x4, R4 ;  /* 0x0000000400b87825 */ /* 0x002fc800078e0204 */
[C---:B--2---:R-:W-:Y:S01]  /*82db0*/  IMAD.WIDE R186, R3.reuse, 0x4, R182 ;  /* 0x0000000403ba7825 */ /* 0x044fe200078e02b6 */
[----:B------:R-:W-:Y:S03]  /*82dc0*/  @P3 STG.E [R184.64], R192 ;  /* 0x000000c0b8003986 */ /* 0x000fe6000c101904 */
[C---:B------:R-:W-:Y:S01]  /*82dd0*/  IMAD.WIDE R188, R3.reuse, 0x4, R180 ;  /* 0x0000000403bc7825 */ /* 0x040fe200078e02b4 */
[----:B------:R1:W-:Y:S04]  /*82de0*/  @P6 STG.E [R186.64], R245 ;  /* 0x000000f5ba006986 */ /* 0x0003e8000c101904 */
[----:B------:R2:W-:Y:S04]  /*82df0*/  @P5 STG.E [R188.64], R244 ;  /* 0x000000f4bc005986 */ /* 0x0005e8000c101904 */
[----:B-1----:R-:W3:Y:S01]  /*82e00*/  LDL.LU R245, [R1+0x70c] ;  /* 0x00070c0001f57983 */ /* 0x002ee20000300800 */
[----:B------:R-:W-:-:S03]  /*82e10*/  IMAD.WIDE R186, R3, 0x4, R6 ;  /* 0x0000000403ba7825 */ /* 0x000fc600078e0206 */
[----:B--2---:R-:W3:Y:S04]  /*82e20*/  LDL.LU R244, [R1+0x3bc] ;  /* 0x0003bc0001f47983 */ /* 0x004ee80000300800 */
[----:B------:R1:W-:Y:S04]  /*82e30*/  @P1 STG.E [R186.64], R195 ;  /* 0x000000c3ba001986 */ /* 0x0003e8000c101904 */
[----:B-1----:R-:W3:Y:S01]  /*82e40*/  LDL.LU R195, [R1+0x6c] ;  /* 0x00006c0001c37983 */ /* 0x002ee20000300800 */
[----:B------:R-:W-:-:S04]  /*82e50*/  IADD3 R190, R123, 0x34, RZ ;  /* 0x000000347bbe7810 */ /* 0x000fc80007ffe0ff */
[----:B------:R-:W-:Y:S02]  /*82e60*/  ISETP.GE.AND P4, PT, R190, c[0x0][0x17c], PT ;  /* 0x00005f00be007a0c */ /* 0x000fe40003f86270 */
[----:B------:R-:W-:Y:S02]  /*82e70*/  ISETP.LT.AND P2, PT, R119, c[0x0][0x178], !P2 ;  /* 0x00005e0077007a0c */ /* 0x000fe40005741270 */
[----:B------:R-:W-:Y:S02]  /*82e80*/  ISETP.LT.AND P6, PT, R227, c[0x0][0x178], !P4 ;  /* 0x00005e00e3007a0c */ /* 0x000fe400067c1270 */
[----:B------:R-:W-:Y:S02]  /*82e90*/  IADD3 R0, R3, c[0x0][0x198], RZ ;  /* 0x0000660003007a10 */ /* 0x000fe40007ffe0ff */
[----:B------:R-:W-:Y:S02]  /*82ea0*/  ISETP.LT.AND P3, PT, R158, c[0x0][0x178], !P4 ;  /* 0x00005e009e007a0c */ /* 0x000fe40006761270 */
[----:B------:R-:W-:Y:S01]  /*82eb0*/  ISETP.LT.AND P5, PT, R159, c[0x0][0x178], !P4 ;  /* 0x00005e009f007a0c */ /* 0x000fe200067a1270 */
[----:B------:R-:W-:Y:S01]  /*82ec0*/  IMAD.WIDE R184, R3, 0x4, R4 ;  /* 0x0000000403b87825 */ /* 0x000fe200078e0204 */
[----:B------:R-:W-:-:S02]  /*82ed0*/  IADD3 R190, R123, 0x35, RZ ;  /* 0x000000357bbe7810 */ /* 0x000fc40007ffe0ff */
[----:B------:R-:W-:Y:S01]  /*82ee0*/  ISETP.LT.AND P4, PT, R119, c[0x0][0x178], !P4 ;  /* 0x00005e0077007a0c */ /* 0x000fe20006781270 */
[----:B------:R-:W-:Y:S01]  /*82ef0*/  IMAD.WIDE R188, R0, 0x4, R182 ;  /* 0x0000000400bc7825 */ /* 0x000fe200078e02b6 */
[----:B------:R-:W-:-:S03]  /*82f00*/  ISETP.GE.AND P1, PT, R190, c[0x0][0x17c], PT ;  /* 0x00005f00be007a0c */ /* 0x000fc60003f26270 */
[C---:B------:R-:W-:Y:S01]  /*82f10*/  IMAD.WIDE R186, R0.reuse, 0x4, R180 ;  /* 0x0000000400ba7825 */ /* 0x040fe200078e02b4 */
[----:B------:R-:W-:Y:S01]  /*82f20*/  IADD3 R3, R0, c[0x0][0x198], RZ ;  /* 0x0000660000037a10 */ /* 0x000fe20007ffe0ff */
[----:B----4-:R1:W-:Y:S01]  /*82f30*/  @P2 STG.E [R184.64], R246 ;  /* 0x000000f6b8002986 */ /* 0x0103e2000c101904 */
[----:B------:R-:W-:-:S03]  /*82f40*/  ISETP.LT.AND P2, PT, R227, c[0x0][0x178], !P1 ;  /* 0x00005e00e3007a0c */ /* 0x000fc60004f41270 */
[----:B------:R4:W-:Y:S04]  /*82f50*/  @P6 STG.E [R188.64], R249 ;  /* 0x000000f9bc006986 */ /* 0x0009e8000c101904 */
[----:B---3--:R3:W-:Y:S01]  /*82f60*/  @P3 STG.E [R186.64], R248 ;  /* 0x000000f8ba003986 */ /* 0x0087e2000c101904 */
[----:B-1----:R-:W-:-:S03]  /*82f70*/  IMAD.WIDE R184, R0, 0x4, R6 ;  /* 0x0000000400b87825 */ /* 0x002fc600078e0206 */
[----:B------:R-:W2:Y:S01]  /*82f80*/  LDL.LU R246, [R1+0x2c] ;  /* 0x00002c0001f67983 */ /* 0x000ea20000300800 */
[----:B----4-:R-:W-:-:S03]  /*82f90*/  IMAD.WIDE R188, R0, 0x4, R4 ;  /* 0x0000000400bc7825 */ /* 0x010fc600078e0204 */
[----:B------:R1:W-:Y:S01]  /*82fa0*/  @P5 STG.E [R184.64], R193 ;  /* 0x000000c1b8005986 */ /* 0x0003e2000c101904 */
[----:B------:R-:W-:-:S03]  /*82fb0*/  ISETP.LT.AND P3, PT, R158, c[0x0][0x178], !P1 ;  /* 0x00005e009e007a0c */ /* 0x000fc60004f61270 */
[----:B------:R-:W-:Y:S01]  /*82fc0*/  @P4 STG.E [R188.64], R194 ;  /* 0x000000c2bc004986 */ /* 0x000fe2000c101904 */
[----:B------:R-:W-:Y:S01]  /*82fd0*/  ISETP.LT.AND P4, PT, R159, c[0x0][0x178], !P1 ;  /* 0x00005e009f007a0c */ /* 0x000fe20004f81270 */
[C---:B---3--:R-:W-:Y:S02]  /*82fe0*/  IMAD.WIDE R186, R3.reuse, 0x4, R180 ;  /* 0x0000000403ba7825 */ /* 0x048fe400078e02b4 */
[----:B------:R-:W3:Y:S02]  /*82ff0*/  LDL.LU R251, [R1+0xe8] ;  /* 0x0000e80001fb7983 */ /* 0x000ee40000300800 */
[C---:B-1----:R-:W-:Y:S02]  /*83000*/  IMAD.WIDE R184, R3.reuse, 0x4, R182 ;  /* 0x0000000403b87825 */ /* 0x042fe400078e02b6 */
[----:B------:R-:W4:Y:S01]  /*83010*/  LDL.LU R250, [R1+0x48] ;  /* 0x0000480001fa7983 */ /* 0x000f220000300800 */
[----:B------:R-:W-:-:S03]  /*83020*/  IADD3 R0, R3, c[0x0][0x198], RZ ;  /* 0x0000660003007a10 */ /* 0x000fc60007ffe0ff */
[----:B------:R-:W3:Y:S04]  /*83030*/  LDL.LU R192, [R1+0x74c] ;  /* 0x00074c0001c07983 */ /* 0x000ee80000300800 */
[----:B------:R1:W-:Y:S04]  /*83040*/  @P2 STG.E [R184.64], R245 ;  /* 0x000000f5b8002986 */ /* 0x0003e8000c101904 */
[----:B------:R1:W-:Y:S02]  /*83050*/  @P3 STG.E [R186.64], R244 ;  /* 0x000000f4ba003986 */ /* 0x0003e4000c101904 */
[----:B-1----:R-:W-:-:S02]  /*83060*/  IMAD.WIDE R184, R3, 0x4, R6 ;  /* 0x0000000403b87825 */ /* 0x002fc400078e0206 */
[----:B------:R-:W3:Y:S02]  /*83070*/  LDL.LU R245, [R1+0x6ec] ;  /* 0x0006ec0001f57983 */ /* 0x000ee40000300800 */
[----:B------:R-:W-:Y:S02]  /*83080*/  IMAD.WIDE R186, R3, 0x4, R4 ;  /* 0x0000000403ba7825 */ /* 0x000fe400078e0204 */
[----:B------:R-:W3:Y:S04]  /*83090*/  LDL.LU R244, [R1+0xec] ;  /* 0x0000ec0001f47983 */ /* 0x000ee80000300800 */
[----:B------:R-:W3:Y:S04]  /*830a0*/  LDL.LU R3, [R1+0x6e8] ;  /* 0x0006e80001037983 */ /* 0x000ee80000300800 */
[----:B------:R1:W-:Y:S04]  /*830b0*/  @P4 STG.E [R184.64], R195 ;  /* 0x000000c3b8004986 */ /* 0x0003e8000c101904 */
[----:B-1----:R-:W3:Y:S01]  /*830c0*/  LDL.LU R185, [R1+0x748] ;  /* 0x0007480001b97983 */ /* 0x002ee20000300800 */
[----:B------:R-:W-:-:S02]  /*830d0*/  ISETP.LT.AND P1, PT, R119, c[0x0][0x178], !P1 ;  /* 0x00005e0077007a0c */ /* 0x000fc40004f21270 */
[----:B------:R-:W-:Y:S02]  /*830e0*/  ISETP.LT.AND P6, PT, R227, c[0x0][0x178], !P0 ;  /* 0x00005e00e3007a0c */ /* 0x000fe400047c1270 */
[----:B------:R-:W-:Y:S02]  /*830f0*/  ISETP.LT.AND P5, PT, R158, c[0x0][0x178], !P0 ;  /* 0x00005e009e007a0c */ /* 0x000fe400047a1270 */
[----:B------:R-:W-:Y:S01]  /*83100*/  IADD3 R188, R123, 0x37, RZ ;  /* 0x000000377bbc7810 */ /* 0x000fe20007ffe0ff */
[----:B------:R-:W-:Y:S01]  /*83110*/  IMAD.WIDE R190, R0, 0x4, R180 ;  /* 0x0000000400be7825 */ /* 0x000fe200078e02b4 */
[C---:B------:R-:W-:Y:S01]  /*83120*/  ISETP.LT.AND P3, PT, R159.reuse, c[0x0][0x178], !P0 ;  /* 0x00005e009f007a0c */ /* 0x040fe20004761270 */
[----:B------:R-:W4:Y:S01]  /*83130*/  LDL.LU R195, [R1+0x4c] ;  /* 0x00004c0001c37983 */ /* 0x000f220000300800 */
[----:B------:R-:W-:Y:S01]  /*83140*/  ISETP.GE.AND P2, PT, R188, c[0x0][0x17c], PT ;  /* 0x00005f00bc007a0c */ /* 0x000fe20003f46270 */
[----:B------:R-:W-:Y:S02]  /*83150*/  IMAD.WIDE R188, R0, 0x4, R182 ;  /* 0x0000000400bc7825 */ /* 0x000fe400078e02b6 */
[----:B------:R-:W4:Y:S01]  /*83160*/  LDL.LU R249, [R1+0x768] ;  /* 0x0007680001f97983 */ /* 0x000f220000300800 */
[----:B------:R-:W-:-:S03]  /*83170*/  ISETP.LT.AND P4, PT, R159, c[0x0][0x178], !P2 ;  /* 0x00005e009f007a0c */ /* 0x000fc60005781270 */
[----:B------:R-:W4:Y:S04]  /*83180*/  LDL.LU R248, [R1+0x728] ;  /* 0x0007280001f87983 */ /* 0x000f280000300800 */
[----:B------:R-:W4:Y:S04]  /*83190*/  LDL.LU R193, [R1+0x3f8] ;  /* 0x0003f80001c17983 */ /* 0x000f280000300800 */
[----:B------:R-:W4:Y:S04]  /*831a0*/  LDL.LU R194, [R1+0xc8] ;  /* 0x0000c80001c27983 */ /* 0x000f280000300800 */
[----:B--2---:R1:W-:Y:S01]  /*831b0*/  @P1 STG.E [R186.64], R246 ;  /* 0x000000f6ba001986 */ /* 0x0043e2000c101904 */
[----:B------:R-:W-:-:S02]  /*831c0*/  ISETP.LT.AND P1, PT, R119, c[0x0][0x178], !P0 ;  /* 0x00005e0077007a0c */ /* 0x000fc40004721270 */
[----:B-1----:R-:W-:Y:S01]  /*831d0*/  IADD3 R186, R123, 0x39, RZ ;  /* 0x000000397bba7810 */ /* 0x002fe20007ffe0ff */
[----:B------:R-:W2:Y:S03]  /*831e0*/  LDL.LU R246, [R1+0x76c] ;  /* 0x00076c0001f67983 */ /* 0x000ea60000300800 */
[----:B------:R-:W-:Y:S01]  /*831f0*/  ISETP.GE.AND P0, PT, R186, c[0x0][0x17c], PT ;  /* 0x00005f00ba007a0c */ /* 0x000fe20003f06270 */
[----:B---3--:R1:W-:Y:S01]  /*83200*/  @P6 STG.E [R188.64], R185 ;  /* 0x000000b9bc006986 */ /* 0x0083e2000c101904 */
[----:B------:R-:W-:-:S03]  /*83210*/  ISETP.LT.AND P6, PT, R227, c[0x0][0x178], !P2 ;  /* 0x00005e00e3007a0c */ /* 0x000fc600057c1270 */
[----:B------:R3:W-:Y:S01]  /*83220*/  @P5 STG.E [R190.64], R3 ;  /* 0x00000003be005986 */ /* 0x0007e2000c101904 */
[----:B------:R-:W-:Y:S01]  /*83230*/  ISETP.LT.AND P5, PT, R158, c[0x0][0x178], !P2 ;  /* 0x00005e009e007a0c */ /* 0x000fe200057a1270 */
[C---:B-1----:R-:W-:Y:S01]  /*83240*/  IMAD.WIDE R184, R0.reuse, 0x4, R6 ;  /* 0x0000000400b87825 */ /* 0x042fe200078e0206 */
[----:B------:R-:W-:Y:S02]  /*83250*/  IADD3 R188, R123, 0x38, RZ ;  /* 0x000000387bbc7810 */ /* 0x000fe40007ffe0ff */
[----:B---3--:R-:W-:Y:S02]  /*83260*/  IADD3 R3, R0, c[0x0][0x198], RZ ;  /* 0x0000660000037a10 */ /* 0x008fe40007ffe0ff */
[----:B------:R1:W-:Y:S01]  /*83270*/  @P3 STG.E [R184.64], R251 ;  /* 0x000000fbb8003986 */ /* 0x0003e2000c101904 */
[----:B------:R-:W-:Y:S02]  /*83280*/  ISETP.GE.AND P3, PT, R188, c[0x0][0x17c], PT ;  /* 0x00005f00bc007a0c */ /* 0x000fe40003f66270 */
[----:B------:R-:W-:-:S04]  /*83290*/  IMAD.WIDE R186, R3, 0x4, R182 ;  /* 0x0000000403ba7825 */ /* 0x000fc800078e02b6 */
[----:B------:R-:W-:-:S04]  /*832a0*/  IMAD.WIDE R188, R3, 0x4, R180 ;  /* 0x0000000403bc7825 */ /* 0x000fc800078e02b4 */
[----:B-1----:R-:W-:-:S04]  /*832b0*/  IMAD.WIDE R184, R0, 0x4, R4 ;  /* 0x0000000400b87825 */ /* 0x002fc800078e0204 */
[----:B------:R-:W-:Y:S01]  /*832c0*/  IMAD.WIDE R190, R3, 0x4, R6 ;  /* 0x0000000403be7825 */ /* 0x000fe200078e0206 */
[----:B----4-:R-:W-:Y:S04]  /*832d0*/  @P1 STG.E [R184.64], R250 ;  /* 0x000000fab8001986 */ /* 0x010fe8000c101904 */
[----:B------:R-:W-:Y:S04]  /*832e0*/  @P6 STG.E [R186.64], R192 ;  /* 0x000000c0ba006986 */ /* 0x000fe8000c101904 */
[----:B------:R1:W-:Y:S04]  /*832f0*/  @P5 STG.E [R188.64], R245 ;  /* 0x000000f5bc005986 */ /* 0x0003e8000c101904 */
[----:B------:R3:W-:Y:S04]  /*83300*/  @P4 STG.E [R190.64], R244 ;  /* 0x000000f4be004986 */ /* 0x0007e8000c101904 */
[----:B-1----:R-:W4:Y:S04]  /*83310*/  LDL.LU R245, [R1+0x72c] ;  /* 0x00072c0001f57983 */ /* 0x002f280000300800 */
[----:B---3--:R-:W3:Y:S01]  /*83320*/  LDL.LU R244, [R1+0x3fc] ;  /* 0x0003fc0001f47983 */ /* 0x008ee20000300800 */
[----:B------:R-:W-:-:S02]  /*83330*/  ISETP.LT.AND P2, PT, R119, c[0x0][0x178], !P2 ;  /* 0x00005e0077007a0c */ /* 0x000fc40005741270 */
[----:B------:R-:W-:Y:S02]  /*83340*/  ISETP.LT.AND P4, PT, R227, c[0x0][0x178], !P3 ;  /* 0x00005e00e3007a0c */ /* 0x000fe40005f81270 */
        /* <DEDUP_REMOVED lines=11> */
[----:B------:R-:W-:-:S03]  /*83400*/  ISETP.GE.AND P2, PT, R0, c[0x0][0x17c], PT ;  /* 0x00005f0000007a0c */ /* 0x000fc60003f46270 */
[----:B------:R1:W-:Y:S01]  /*83410*/  @P6 STG.E [R188.64], R248 ;  /* 0x000000f8bc006986 */ /* 0x0003e2000c101904 */
[----:B------:R-:W-:Y:S02]  /*83420*/  ISETP.LT.AND P6, PT, R158, c[0x0][0x178], !P0 ;  /* 0x00005e009e007a0c */ /* 0x000fe400047c1270 */
[----:B------:R-:W-:Y:S01]  /*83430*/  ISETP.LT.AND P4, PT, R159, c[0x0][0x178], !P0 ;  /* 0x00005e009f007a0c */ /* 0x000fe20004781270 */
[C---:B-1----:R-:W-:Y:S01]  /*83440*/  IMAD.WIDE R184, R190.reuse, 0x4, R6 ;  /* 0x00000004beb87825 */ /* 0x042fe200078e0206 */
[C---:B------:R-:W-:Y:S01]  /*83450*/  IADD3 R0, R190.reuse, c[0x0][0x198], RZ ;  /* 0x00006600be007a10 */ /* 0x040fe20007ffe0ff */
[----:B------:R-:W3:Y:S02]  /*83460*/  LDL.LU R195, [R1+0xcc] ;  /* 0x0000cc0001c37983 */ /* 0x000ee40000300800 */
[----:B------:R-:W-:Y:S02]  /*83470*/  IMAD.WIDE R186, R190, 0x4, R4 ;  /* 0x00000004beba7825 */ /* 0x000fe400078e0204 */
[----:B------:R1:W-:Y:S02]  /*83480*/  @P3 STG.E [R184.64], R193 ;  /* 0x000000c1b8003986 */ /* 0x0003e4000c101904 */
[----:B------:R-:W-:-:S02]  /*83490*/  IMAD.WIDE R188, R0, 0x4, R182 ;  /* 0x0000000400bc7825 */ /* 0x000fc400078e02b6 */
[----:B------:R1:W-:Y:S01]  /*834a0*/  @P1 STG.E [R186.64], R194 ;  /* 0x000000c2ba001986 */ /* 0x0003e2000c101904 */
[----:B------:R-:W-:-:S03]  /*834b0*/  IADD3 R3, R123, 0x3d, RZ ;  /* 0x0000003d7b037810 */ /* 0x000fc60007ffe0ff */
[----:B------:R-:W3:Y:S01]  /*834c0*/  LDL.LU R191, [R1+0x758] ;  /* 0x0007580001bf7983 */ /* 0x000ee20000300800 */
[----:B-1----:R-:W-:-:S03]  /*834d0*/  IMAD.WIDE R184, R0, 0x4, R180 ;  /* 0x0000000400b87825 */ /* 0x002fc600078e02b4 */
[----:B------:R-:W3:Y:S01]  /*834e0*/  LDL.LU R251, [R1+0x6f8] ;  /* 0x0006f80001fb7983 */ /* 0x000ee20000300800 */
[----:B------:R-:W-:-:S03]  /*834f0*/  IMAD.WIDE R186, R0, 0x4, R6 ;  /* 0x0000000400ba7825 */ /* 0x000fc600078e0206 */
[----:B------:R-:W3:Y:S01]  /*83500*/  LDL.LU R249, [R1+0x188] ;  /* 0x0001880001f97983 */ /* 0x000ee20000300800 */
[----:B------:R-:W-:-:S03]  /*83510*/  ISETP.LT.AND P1, PT, R119, c[0x0][0x178], !P0 ;  /* 0x00005e0077007a0c */ /* 0x000fc60004721270 */
[----:B------:R-:W3:Y:S01]  /*83520*/  LDL.LU R248, [R1+0x79c] ;  /* 0x00079c0001f87983 */ /* 0x000ee20000300800 */
[----:B------:R-:W-:Y:S02]  /*83530*/  ISETP.GE.AND P0, PT, R3, c[0x0][0x17c], PT ;  /* 0x00005f0003007a0c */ /* 0x000fe40003f06270 */
[C---:B------:R-:W-:Y:S01]  /*83540*/  IADD3 R3, R0.reuse, c[0x0][0x198], RZ ;  /* 0x0000660000037a10 */ /* 0x040fe20007ffe0ff */
[----:B--2---:R1:W-:Y:S04]  /*83550*/  @P5 STG.E [R188.64], R246 ;  /* 0x000000f6bc005986 */ /* 0x0043e8000c101904 */
[----:B-1----:R-:W2:Y:S04]  /*83560*/  LDL.LU R246, [R1+0x75c] ;  /* 0x00075c0001f67983 */ /* 0x002ea80000300800 */
[----:B----4-:R1:W-:Y:S04]  /*83570*/  @P6 STG.E [R184.64], R245 ;  /* 0x000000f5b8006986 */ /* 0x0103e8000c101904 */
[----:B---3--:R3:W-:Y:S04]  /*83580*/  @P4 STG.E [R186.64], R244 ;  /* 0x000000f4ba004986 */ /* 0x0087e8000c101904 */
[----:B-1----:R-:W4:Y:S01]  /*83590*/  LDL.LU R245, [R1+0x6fc] ;  /* 0x0006fc0001f57983 */ /* 0x002f220000300800 */
[----:B------:R-:W-:-:S03]  /*835a0*/  IMAD.WIDE R184, R0, 0x4, R4 ;  /* 0x0000000400b87825 */ /* 0x000fc600078e0204 */
[----:B---3--:R-:W3:Y:S04]  /*835b0*/  LDL.LU R244, [R1+0x18c] ;  /* 0x00018c0001f47983 */ /* 0x008ee80000300800 */
[----:B------:R-:W2:Y:S01]  /*835c0*/  LDL.LU R0, [R1+0x798] ;  /* 0x0007980001007983 */ /* 0x000ea20000300800 */
[----:B------:R-:W-:Y:S02]  /*835d0*/  ISETP.LT.AND P3, PT, R227, c[0x0][0x178], !P2 ;  /* 0x00005e00e3007a0c */ /* 0x000fe40005761270 */
[----:B------:R-:W-:Y:S01]  /*835e0*/  ISETP.LT.AND P5, PT, R158, c[0x0][0x178], !P2 ;  /* 0x00005e009e007a0c */ /* 0x000fe200057a1270 */
[----:B------:R-:W-:Y:S01]  /*835f0*/  IMAD.WIDE R186, R3, 0x4, R182 ;  /* 0x0000000403ba7825 */ /* 0x000fe200078e02b6 */
[----:B------:R-:W-:Y:S01]  /*83600*/  IADD3 R190, R123, 0x3b, RZ ;  /* 0x0000003b7bbe7810 */ /* 0x000fe20007ffe0ff */
[----:B------:R-:W3:Y:S01]  /*83610*/  LDL.LU R250, [R1+0x7c8] ;  /* 0x0007c80001fa7983 */ /* 0x000ee20000300800 */
[----:B------:R-:W-:Y:S01]  /*83620*/  ISETP.LT.AND P6, PT, R159, c[0x0][0x178], !P2 ;  /* 0x00005e009f007a0c */ /* 0x000fe200057c1270 */
[----:B------:R-:W-:Y:S01]  /*83630*/  IMAD.WIDE R188, R3, 0x4, R180 ;  /* 0x0000000403bc7825 */ /* 0x000fe200078e02b4 */
[----:B------:R-:W-:Y:S01]  /*83640*/  ISETP.GE.AND P4, PT, R190, c[0x0][0x17c], PT ;  /* 0x00005f00be007a0c */ /* 0x000fe20003f86270 */
[----:B------:R-:W3:Y:S01]  /*83650*/  LDL.LU R192, [R1+0x788] ;  /* 0x0007880001c07983 */ /* 0x000ee20000300800 */
[----:B------:R-:W-:-:S03]  /*83660*/  ISETP.LT.AND P2, PT, R119, c[0x0][0x178], !P2 ;  /* 0x00005e0077007a0c */ /* 0x000fc60005741270 */
        /* <DEDUP_REMOVED lines=9> */
[----:B------:R-:W-:-:S03]  /*83700*/  ISETP.LT.AND P5, PT, R227, c[0x0][0x178], !P4 ;  /* 0x00005e00e3007a0c */ /* 0x000fc600067a1270 */
[----:B------:R4:W-:Y:S01]  /*83710*/  @P6 STG.E [R184.64], R251 ;  /* 0x000000fbb8006986 */ /* 0x0009e2000c101904 */
[----:B-1----:R-:W-:Y:S02]  /*83720*/  IADD3 R0, R3, c[0x0][0x198], RZ ;  /* 0x0000660003007a10 */ /* 0x002fe40007ffe0ff */
[----:B------:R-:W-:Y:S01]  /*83730*/  IADD3 R186, R123, 0x3c, RZ ;  /* 0x0000003c7bba7810 */ /* 0x000fe20007ffe0ff */
[----:B--2---:R-:W-:-:S03]  /*83740*/  IMAD.WIDE R190, R3, 0x4, R4 ;  /* 0x0000000403be7825 */ /* 0x004fc600078e0204 */
[----:B------:R-:W-:Y:S01]  /*83750*/  ISETP.GE.AND P6, PT, R186, c[0x0][0x17c], PT ;  /* 0x00005f00ba007a0c */ /* 0x000fe20003fc6270 */
[C---:B----4-:R-:W-:Y:S01]  /*83760*/  IMAD.WIDE R184, R0.reuse, 0x4, R182 ;  /* 0x0000000400b87825 */ /* 0x050fe200078e02b6 */
[----:B------:R-:W-:Y:S03]  /*83770*/  @P2 STG.E [R190.64], R249 ;  /* 0x000000f9be002986 */ /* 0x000fe6000c101904 */
[C---:B------:R-:W-:Y:S01]  /*83780*/  IMAD.WIDE R186, R0.reuse, 0x4, R180 ;  /* 0x0000000400ba7825 */ /* 0x040fe200078e02b4 */
[----:B------:R-:W-:Y:S03]  /*83790*/  @P5 STG.E [R184.64], R248 ;  /* 0x000000f8b8005986 */ /* 0x000fe6000c101904 */
[C---:B------:R-:W-:Y:S01]  /*837a0*/  IMAD.WIDE R188, R0.reuse, 0x4, R6 ;  /* 0x0000000400bc7825 */ /* 0x040fe200078e0206 */
[----:B------:R1:W-:Y:S04]  /*837b0*/  @P3 STG.E [R186.64], R246 ;  /* 0x000000f6ba003986 */ /* 0x0003e8000c101904 */
[----:B------:R2:W-:Y:S04]  /*837c0*/  @P1 STG.E [R188.64], R245 ;  /* 0x000000f5bc001986 */ /* 0x0005e8000c101904 */
[----:B-1----:R-:W4:Y:S04]  /*837d0*/  LDL.LU R246, [R1+0x78c] ;  /* 0x00078c0001f67983 */ /* 0x002f280000300800 */
[----:B--2---:R-:W2:Y:S01]  /*837e0*/  LDL.LU R245, [R1+0x73c] ;  /* 0x00073c0001f57983 */ /* 0x004ea20000300800 */
[----:B------:R-:W-:Y:S01]  /*837f0*/  ISETP.LT.AND P4, PT, R119, c[0x0][0x178], !P4 ;  /* 0x00005e0077007a0c */ /* 0x000fe20006781270 */
[----:B------:R-:W-:-:S12]  /*83800*/  IMAD.WIDE R190, R0, 0x4, R4 ;  /* 0x0000000400be7825 */ /* 0x000fd800078e0204 */
[----:B---3--:R1:W-:Y:S04]  /*83810*/  @P4 STG.E [R190.64], R244 ;  /* 0x000000f4be004986 */ /* 0x0083e8000c101904 */
[----:B-1----:R-:W3:Y:S01]  /*83820*/  LDL.LU R244, [R1+0x53c] ;  /* 0x00053c0001f47983 */ /* 0x002ee20000300800 */
[----:B------:R-:W-:Y:S02]  /*83830*/  ISETP.LT.AND P2, PT, R227, c[0x0][0x178], !P6 ;  /* 0x00005e00e3007a0c */ /* 0x000fe40007741270 */
[----:B------:R-:W-:Y:S01]  /*83840*/  ISETP.LT.AND P4, PT, R158, c[0x0][0x178], !P6 ;  /* 0x00005e009e007a0c */ /* 0x000fe20007781270 */
[----:B------:R-:W3:Y:S01]  /*83850*/  LDL.LU R249, [R1+0x7d8] ;  /* 0x0007d80001f97983 */ /* 0x000ee20000300800 */
[----:B------:R-:W-:Y:S02]  /*83860*/  ISETP.LT.AND P3, PT, R159, c[0x0][0x178], !P6 ;  /* 0x00005e009f007a0c */ /* 0x000fe40007761270 */
[----:B------:R-:W-:Y:S01]  /*83870*/  IADD3 R3, R0, c[0x0][0x198], RZ ;  /* 0x0000660000037a10 */ /* 0x000fe20007ffe0ff */
[----:B------:R-:W3:Y:S01]  /*83880*/  LDL.LU R248, [R1+0x7a8] ;  /* 0x0007a80001f87983 */ /* 0x000ee20000300800 */
[----:B------:R-:W-:-:S03]  /*83890*/  IADD3 R0, R123, 0x3e, RZ ;  /* 0x0000003e7b007810 */ /* 0x000fc60007ffe0ff */
[----:B------:R-:W-:Y:S01]  /*838a0*/  IMAD.WIDE R188, R3, 0x4, R182 ;  /* 0x0000000403bc7825 */ /* 0x000fe200078e02b6 */
[----:B------:R-:W-:-:S03]  /*838b0*/  ISETP.LT.AND P6, PT, R119, c[0x0][0x178], !P6 ;  /* 0x00005e0077007a0c */ /* 0x000fc600077c1270 */
[----:B------:R-:W-:Y:S01]  /*838c0*/  IMAD.WIDE R184, R3, 0x4, R180 ;  /* 0x0000000403b87825 */ /* 0x000fe200078e02b4 */
[----:B------:R-:W-:-:S03]  /*838d0*/  ISETP.LT.AND P5, PT, R227, c[0x0][0x178], !P0 ;  /* 0x00005e00e3007a0c */ /* 0x000fc600047a1270 */
[C---:B------:R-:W-:Y:S01]  /*838e0*/  IMAD.WIDE R186, R3.reuse, 0x4, R6 ;  /* 0x0000000403ba7825 */ /* 0x040fe200078e0206 */
[----:B------:R-:W-:Y:S01]  /*838f0*/  ISETP.GE.AND P1, PT, R0, c[0x0][0x17c], PT ;  /* 0x00005f0000007a0c */ /* 0x000fe20003f26270 */
[----:B------:R1:W-:Y:S01]  /*83900*/  @P2 STG.E [R188.64], R250 ;  /* 0x000000fabc002986 */ /* 0x0003e2000c101904 */
[----:B------:R-:W-:-:S03]  /*83910*/  IADD3 R0, R3, c[0x0][0x198], RZ ;  /* 0x0000660003007a10 */ /* 0x000fc60007ffe0ff */
[----:B------:R1:W-:Y:S01]  /*83920*/  @P4 STG.E [R184.64], R192 ;  /* 0x000000c0b8004986 */ /* 0x0003e2000c101904 */
[----:B------:R-:W-:-:S03]  /*83930*/  ISETP.LT.AND P4, PT, R159, c[0x0][0x178], !P0 ;  /* 0x00005e009f007a0c */ /* 0x000fc60004781270 */
[----:B------:R1:W-:Y:S01]  /*83940*/  @P3 STG.E [R186.64], R193 ;  /* 0x000000c1ba003986 */ /* 0x0003e2000c101904 */
[----:B------:R-:W-:Y:S01]  /*83950*/  ISETP.LT.AND P3, PT, R158, c[0x0][0x178], !P0 ;  /* 0x00005e009e007a0c */ /* 0x000fe20004761270 */
[----:B-1----:R-:W-:-:S04]  /*83960*/  IMAD.WIDE R188, R3, 0x4, R4 ;  /* 0x0000000403bc7825 */ /* 0x002fc800078e0204 */
[C---:B------:R-:W-:Y:S01]  /*83970*/  IMAD.WIDE R184, R0.reuse, 0x4, R182 ;  /* 0x0000000400b87825 */ /* 0x040fe200078e02b6 */
[----:B------:R1:W-:Y:S03]  /*83980*/  @P6 STG.E [R188.64], R194 ;  /* 0x000000c2bc006986 */ /* 0x0003e6000c101904 */
[C---:B------:R-:W-:Y:S01]  /*83990*/  IMAD.WIDE R186, R0.reuse, 0x4, R180 ;  /* 0x0000000400ba7825 */ /* 0x040fe200078e02b4 */
[----:B------:R-:W3:Y:S04]  /*839a0*/  LDL.LU R193, [R1+0x778] ;  /* 0x0007780001c17983 */ /* 0x000ee80000300800 */
[----:B------:R1:W-:Y:S04]  /*839b0*/  @P5 STG.E [R184.64], R195 ;  /* 0x000000c3b8005986 */ /* 0x0003e8000c101904 */
[----:B-1----:R-:W3:Y:S01]  /*839c0*/  LDL.LU R194, [R1+0x718] ;  /* 0x0007180001c27983 */ /* 0x002ee20000300800 */
[----:B------:R-:W-:-:S03]  /*839d0*/  IMAD.WIDE R184, R0, 0x4, R6 ;  /* 0x0000000400b87825 */ /* 0x000fc600078e0206 */
[----:B------:R-:W3:Y:S01]  /*839e0*/  LDL.LU R195, [R1+0x7dc] ;  /* 0x0007dc0001c37983 */ /* 0x000ee20000300800 */
[----:B------:R-:W-:Y:S02]  /*839f0*/  ISETP.LT.AND P5, PT, R119, c[0x0][0x178], !P0 ;  /* 0x00005e0077007a0c */ /* 0x000fe400047a1270 */
[----:B------:R-:W-:-:S04]  /*83a00*/  IADD3 R188, R123, 0x3f, RZ ;  /* 0x0000003f7bbc7810 */ /* 0x000fc80007ffe0ff */
[----:B------:R-:W-:Y:S01]  /*83a10*/  ISETP.GE.AND P2, PT, R188, c[0x0][0x17c], PT ;  /* 0x00005f00bc007a0c */ /* 0x000fe20003f46270 */
[----:B------:R-:W-:Y:S01]  /*83a20*/  IMAD.WIDE R188, R0, 0x4, R4 ;  /* 0x0000000400bc7825 */ /* 0x000fe200078e0204 */
[----:B----4-:R1:W-:Y:S04]  /*83a30*/  @P3 STG.E [R186.64], R246 ;  /* 0x000000f6ba003986 */ /* 0x0103e8000c101904 */
[----:B--2---:R2:W-:Y:S04]  /*83a40*/  @P4 STG.E [R184.64], R245 ;  /* 0x000000f5b8004986 */ /* 0x0045e8000c101904 */
[----:B-1----:R-:W4:Y:S04]  /*83a50*/  LDL.LU R246, [R1+0x7ac] ;  /* 0x0007ac0001f67983 */ /* 0x002f280000300800 */
[----:B--2---:R-:W2:Y:S04]  /*83a60*/  LDL.LU R245, [R1+0x77c] ;  /* 0x00077c0001f57983 */ /* 0x004ea80000300800 */
[----:B---3--:R1:W-:Y:S04]  /*83a70*/  @P5 STG.E [R188.64], R244 ;  /* 0x000000f4bc005986 */ /* 0x0083e8000c101904 */
[----:B-1----:R-:W3:Y:S01]  /*83a80*/  LDL.LU R244, [R1+0x71c] ;  /* 0x00071c0001f47983 */ /* 0x002ee20000300800 */
[----:B------:R-:W-:-:S02]  /*83a90*/  ISETP.LT.AND P6, PT, R227, c[0x0][0x178], !P1 ;  /* 0x00005e00e3007a0c */ /* 0x000fc40004fc1270 */
[----:B------:R-:W-:Y:S01]  /*83aa0*/  ISETP.LT.AND P0, PT, R158, c[0x0][0x178], !P1 ;  /* 0x00005e009e007a0c */ /* 0x000fe20004f01270 */
[----:B------:R-:W3:Y:S01]  /*83ab0*/  LDL.LU R191, [R1+0x240] ;  /* 0x0002400001bf7983 */ /* 0x000ee20000300800 */
[----:B------:R-:W-:Y:S02]  /*83ac0*/  IADD3 R3, R0, c[0x0][0x198], RZ ;  /* 0x0000660000037a10 */ /* 0x000fe40007ffe0ff */
[----:B------:R-:W-:Y:S01]  /*83ad0*/  ISETP.LT.AND P5, PT, R159, c[0x0][0x178], !P1 ;  /* 0x00005e009f007a0c */ /* 0x000fe20004fa1270 */
[----:B------:R-:W3:Y:S01]  /*83ae0*/  LDL.LU R251, [R1+0x110] ;  /* 0x0001100001fb7983 */ /* 0x000ee20000300800 */
[----:B------:R-:W-:Y:S01]  /*83af0*/  ISETP.LT.AND P1, PT, R119, c[0x0][0x178], !P1 ;  /* 0x00005e0077007a0c */ /* 0x000fe20004f21270 */
[----:B------:R-:W-:Y:S01]  /*83b00*/  IMAD.WIDE R186, R3, 0x4, R182 ;  /* 0x0000000403ba7825 */ /* 0x000fe200078e02b6 */
[----:B------:R-:W-:Y:S01]  /*83b10*/  ISETP.LT.AND P4, PT, R227, c[0x0][0x178], !P2 ;  /* 0x00005e00e3007a0c */ /* 0x000fe20005781270 */
[----:B------:R-:W3:Y:S02]  /*83b20*/  LDL.LU R250, [R1+0xb0] ;  /* 0x0000b00001fa7983 */ /* 0x000ee40000300800 */
[----:B------:R-:W-:-:S02]  /*83b30*/  IMAD.WIDE R184, R3, 0x4, R180 ;  /* 0x0000000403b87825 */ /* 0x000fc400078e02b4 */
[----:B------:R1:W-:Y:S01]  /*83b40*/  @P6 STG.E [R186.64], R249 ;  /* 0x000000f9ba006986 */ /* 0x0003e2000c101904 */
[----:B------:R-:W-:Y:S02]  /*83b50*/  ISETP.LT.AND P6, PT, R158, c[0x0][0x178], !P2 ;  /* 0x00005e009e007a0c */ /* 0x000fe400057c1270 */
[----:B------:R-:W-:Y:S01]  /*83b60*/  ISETP.LT.AND P3, PT, R159, c[0x0][0x178], !P2 ;  /* 0x00005e009f007a0c */ /* 0x000fe20005761270 */
[----:B------:R1:W-:Y:S01]  /*83b70*/  @P0 STG.E [R184.64], R248 ;  /* 0x000000f8b8000986 */ /* 0x0003e2000c101904 */
[----:B------:R-:W-:Y:S01]  /*83b80*/  IADD3 R188, R123, 0x47, RZ ;  /* 0x000000477bbc7810 */ /* 0x000fe20007ffe0ff */
[----:B-1----:R-:W-:-:S04]  /*83b90*/  IMAD.WIDE R186, R3, 0x4, R4 ;  /* 0x0000000403ba7825 */ /* 0x002fc800078e0204 */
[C-C-:B------:R-:W-:Y:S01]  /*83ba0*/  IMAD.WIDE R184, R3.reuse, 0x4, R6.reuse ;  /* 0x0000000403b87825 */ /* 0x140fe200078e0206 */
[----:B------:R-:W-:Y:S02]  /*83bb0*/  IADD3 R3, R3, c[0x0][0x198], RZ ;  /* 0x0000660003037a10 */ /* 0x000fe40007ffe0ff */
[----:B------:R-:W-:Y:S02]  /*83bc0*/  ISETP.GE.AND P0, PT, R188, c[0x0][0x17c], PT ;  /* 0x00005f00bc007a0c */ /* 0x000fe40003f06270 */
[----:B------:R1:W-:Y:S01]  /*83bd0*/  @P5 STG.E [R184.64], R193 ;  /* 0x000000c1b8005986 */ /* 0x0003e2000c101904 */
[----:B------:R-:W-:-:S03]  /*83be0*/  IMAD.WIDE R188, R3, 0x4, R6 ;  /* 0x0000000403bc7825 */ /* 0x000fc600078e0206 */
[----:B------:R1:W-:Y:S02]  /*83bf0*/  @P1 STG.E [R186.64], R194 ;  /* 0x000000c2ba001986 */ /* 0x0003e4000c101904 */
[----:B-1----:R-:W-:-:S04]  /*83c00*/  IMAD.WIDE R184, R3, 0x4, R182 ;  /* 0x0000000403b87825 */ /* 0x002fc800078e02b6 */
[----:B------:R-:W-:Y:S01]  /*83c10*/  IMAD.WIDE R186, R3, 0x4, R180 ;  /* 0x0000000403ba7825 */ /* 0x000fe200078e02b4 */
[----:B------:R1:W-:Y:S01]  /*83c20*/  @P4 STG.E [R184.64], R195 ;  /* 0x000000c3b8004986 */ /* 0x0003e2000c101904 */
[----:B------:R-:W-:Y:S02]  /*83c30*/  ISETP.LT.AND P2, PT, R119, c[0x0][0x178], !P2 ;  /* 0x00005e0077007a0c */ /* 0x000fe40005741270 */
[----:B-1----:R-:W-:Y:S01]  /*83c40*/  IMAD.WIDE R184, R3, 0x4, R4 ;  /* 0x0000000403b87825 */ /* 0x002fe200078e0204 */
[----:B----4-:R1:W-:Y:S04]  /*83c50*/  @P6 STG.E [R186.64], R246 ;  /* 0x000000f6ba006986 */ /* 0x0103e8000c101904 */
[----:B--2---:R2:W-:Y:S04]  /*83c60*/  @P3 STG.E [R188.64], R245 ;  /* 0x000000f5bc003986 */ /* 0x0045e8000c101904 */
[----:B-1----:R-:W4:Y:S04]  /*83c70*/  LDL.LU R246, [R1+0x70] ;  /* 0x0000700001f67983 */ /* 0x002f280000300800 */
[----:B--2---:R-:W2:Y:S04]  /*83c80*/  LDL.LU R245, [R1+0x244] ;  /* 0x0002440001f57983 */ /* 0x004ea80000300800 */
[----:B------:R-:W2:Y:S04]  /*83c90*/  LDL.LU R192, [R1+0x114] ;  /* 0x0001140001c07983 */ /* 0x000ea80000300800 */
[----:B------:R-:W2:Y:S04]  /*83ca0*/  LDL.LU R195, [R1+0xb4] ;  /* 0x0000b40001c37983 */ /* 0x000ea80000300800 */
[----:B---3--:R1:W-:Y:S04]  /*83cb0*/  @P2 STG.E [R184.64], R244 ;  /* 0x000000f4b8002986 */ /* 0x0083e8000c101904 */
[----:B-1----:R-:W3:Y:S01]  /*83cc0*/  LDL.LU R244, [R1+0x74] ;  /* 0x0000740001f47983 */ /* 0x002ee20000300800 */
[----:B------:R-:W-:-:S02]  /*83cd0*/  IADD3 R0, R123, 0x40, RZ ;  /* 0x000000407b007810 */ /* 0x000fc40007ffe0ff */
[----:B------:R-:W-:Y:S01]  /*83ce0*/  IADD3 R188, R123, 0x41, RZ ;  /* 0x000000417bbc7810 */ /* 0x000fe20007ffe0ff */
[----:B------:R-:W3:Y:S01]  /*83cf0*/  LDL.LU R249, [R1+0x250] ;  /* 0x0002500001f97983 */ /* 0x000ee20000300800 */
[----:B------:R-:W-:Y:S02]  /*83d00*/  ISETP.GE.AND P5, PT, R0, c[0x0][0x17c], PT ;  /* 0x00005f0000007a0c */ /* 0x000fe40003fa6270 */
[----:B------:R-:W-:Y:S01]  /*83d10*/  ISETP.GE.AND P4, PT, R188, c[0x0][0x17c], PT ;  /* 0x00005f00bc007a0c */ /* 0x000fe20003f86270 */
[----:B------:R-:W3:Y:S01]  /*83d20*/  LDL.LU R248, [R1+0x150] ;  /* 0x0001500001f87983 */ /* 0x000ee20000300800 */
[----:B------:R-:W-:Y:S02]  /*83d30*/  ISETP.LT.AND P1, PT, R227, c[0x0][0x178], !P5 ;  /* 0x00005e00e3007a0c */ /* 0x000fe40006f21270 */
[----:B------:R-:W-:Y:S01]  /*83d40*/  IADD3 R0, R3, c[0x0][0x198], RZ ;  /* 0x0000660003007a10 */ /* 0x000fe20007ffe0ff */
[----:B------:R-:W3:Y:S01]  /*83d50*/  LDL.LU R193, [R1+0xd0] ;  /* 0x0000d00001c17983 */ /* 0x000ee20000300800 */
[----:B------:R-:W-:-:S02]  /*83d60*/  ISETP.LT.AND P3, PT, R158, c[0x0][0x178], !P5 ;  /* 0x00005e009e007a0c */ /* 0x000fc40006f61270 */
[----:B------:R-:W-:Y:S01]  /*83d70*/  ISETP.LT.AND P6, PT, R159, c[0x0][0x178], !P5 ;  /* 0x00005e009f007a0c */ /* 0x000fe20006fc1270 */
[C---:B------:R-:W-:Y:S01]  /*83d80*/  IMAD.WIDE R186, R0.reuse, 0x4, R182 ;  /* 0x0000000400ba7825 */ /* 0x040fe200078e02b6 */
[----:B------:R-:W-:Y:S01]  /*83d90*/  IADD3 R3, R123, 0x42, RZ ;  /* 0x000000427b037810 */ /* 0x000fe20007ffe0ff */
[----:B------:R-:W3:Y:S01]  /*83da0*/  LDL.LU R194, [R1+0x80] ;  /* 0x0000800001c27983 */ /* 0x000ee20000300800 */
[----:B------:R-:W-:Y:S01]  /*83db0*/  ISETP.LT.AND P5, PT, R119, c[0x0][0x178], !P5 ;  /* 0x00005e0077007a0c */ /* 0x000fe20006fa1270 */
[----:B------:R-:W-:Y:S02]  /*83dc0*/  IMAD.WIDE R184, R0, 0x4, R6 ;  /* 0x0000000400b87825 */ /* 0x000fe400078e0206 */
[----:B------:R1:W-:Y:S01]  /*83dd0*/  @P1 STG.E [R186.64], R191 ;  /* 0x000000bfba001986 */ /* 0x0003e2000c101904 */
[----:B------:R-:W-:Y:S02]  /*83de0*/  ISETP.LT.AND P1, PT, R227, c[0x0][0x178], !P4 ;  /* 0x00005e00e3007a0c */ /* 0x000fe40006721270 */
[----:B------:R-:W-:-:S02]  /*83df0*/  ISETP.GE.AND P2, PT, R3, c[0x0][0x17c], PT ;  /* 0x00005f0003007a0c */ /* 0x000fc40003f46270 */
[C---:B------:R-:W-:Y:S01]  /*83e00*/  IADD3 R3, R0.reuse, c[0x0][0x198], RZ ;  /* 0x0000660000037a10 */ /* 0x040fe20007ffe0ff */
[----:B-1----:R-:W-:-:S05]  /*83e10*/  IMAD.WIDE R186, R0, 0x4, R180 ;  /* 0x0000000400ba7825 */ /* 0x002fca00078e02b4 */
[----:B------:R-:W-:Y:S01]  /*83e20*/  @P3 STG.E [R186.64], R251 ;  /* 0x000000fbba003986 */ /* 0x000fe2000c101904 */
[----:B------:R-:W-:Y:S01]  /*83e30*/  ISETP.LT.AND P3, PT, R158, c[0x0][0x178], !P4 ;  /* 0x00005e009e007a0c */ /* 0x000fe20006761270 */
[----:B------:R-:W-:Y:S02]  /*83e40*/  IMAD.WIDE R188, R0, 0x4, R4 ;  /* 0x0000000400bc7825 */ /* 0x000fe400078e0204 */
[----:B------:R1:W-:Y:S01]  /*83e50*/  @P6 STG.E [R184.64], R250 ;  /* 0x000000fab8006986 */ /* 0x0003e2000c101904 */
[----:B------:R-:W-:Y:S01]  /*83e60*/  ISETP.LT.AND P6, PT, R159, c[0x0][0x178], !P4 ;  /* 0x00005e009f007a0c */ /* 0x000fe200067c1270 */
[----:B-1----:R-:W-:-:S04]  /*83e70*/  IMAD.WIDE R184, R3, 0x4, R182 ;  /* 0x0000000403b87825 */ /* 0x002fc800078e02b6 */
[----:B------:R-:W-:Y:S01]  /*83e80*/  IMAD.WIDE R186, R3, 0x4, R180 ;  /* 0x0000000403ba7825 */ /* 0x000fe200078e02b4 */
[----:B------:R-:W-:Y:S01]  /*83e90*/  ISETP.LT.AND P4, PT, R119, c[0x0][0x178], !P4 ;  /* 0x00005e0077007a0c */ /* 0x000fe20006781270 */
[----:B----4-:R1:W-:Y:S04]  /*83ea0*/  @P5 STG.E [R188.64], R246 ;  /* 0x000000f6bc005986 */ /* 0x0103e8000c101904 */
[----:B--2---:R2:W-:Y:S04]  /*83eb0*/  @P1 STG.E [R184.64], R245 ;  /* 0x000000f5b8001986 */ /* 0x0045e8000c101904 */
[----:B-1----:R-:W4:Y:S04]  /*83ec0*/  LDL.LU R246, [R1+0x254] ;  /* 0x0002540001f67983 */ /* 0x002f280000300800 */
[----:B--2---:R-:W2:Y:S01]  /*83ed0*/  LDL.LU R245, [R1+0x154] ;  /* 0x0001540001f57983 */ /* 0x004ea20000300800 */
[----:B------:R-:W-:-:S03]  /*83ee0*/  IMAD.WIDE R184, R3, 0x4, R6 ;  /* 0x0000000403b87825 */ /* 0x000fc600078e0206 */
[----:B------:R-:W-:Y:S04]  /*83ef0*/  @P3 STG.E [R186.64], R192 ;  /* 0x000000c0ba003986 */ /* 0x000fe8000c101904 */
[----:B------:R1:W-:Y:S04]  /*83f00*/  @P6 STG.E [R184.64], R195 ;  /* 0x000000c3b8006986 */ /* 0x0003e8000c101904 */
[----:B-1----:R-:W2:Y:S01]  /*83f10*/  LDL.LU R195, [R1+0xd4] ;  /* 0x0000d40001c37983 */ /* 0x002ea20000300800 */
[----:B------:R-:W-:-:S05]  /*83f20*/  IMAD.WIDE R188, R3, 0x4, R4 ;  /* 0x0000000403bc7825 */ /* 0x000fca00078e0204 */
[----:B---3--:R1:W-:Y:S04]  /*83f30*/  @P4 STG.E [R188.64], R244 ;  /* 0x000000f4bc004986 */ /* 0x0083e8000c101904 */
[----:B-1----:R-:W3:Y:S01]  /*83f40*/  LDL.LU R244, [R1+0x84] ;  /* 0x0000840001f47983 */ /* 0x002ee20000300800 */
[----:B------:R-:W-:Y:S02]  /*83f50*/  IADD3 R0, R123, 0x43, RZ ;  /* 0x000000437b007810 */ /* 0x000fe40007ffe0ff */
[----:B------:R-:W-:Y:S02]  /*83f60*/  ISETP.LT.AND P5, PT, R227, c[0x0][0x178], !P2 ;  /* 0x00005e00e3007a0c */ /* 0x000fe400057a1270 */
[----:B------:R-:W-:Y:S02]  /*83f70*/  ISETP.GE.AND P1, PT, R0, c[0x0][0x17c], PT ;  /* 0x00005f0000007a0c */ /* 0x000fe40003f26270 */
[----:B------:R-:W-:-:S02]  /*83f80*/  IADD3 R0, R3, c[0x0][0x198], RZ ;  /* 0x0000660003007a10 */ /* 0x000fc40007ffe0ff */
[----:B------:R-:W-:Y:S02]  /*83f90*/  ISETP.LT.AND P3, PT, R158, c[0x0][0x178], !P2 ;  /* 0x00005e009e007a0c */ /* 0x000fe40005761270 */
[----:B------:R-:W-:Y:S01]  /*83fa0*/  ISETP.LT.AND P4, PT, R159, c[0x0][0x178], !P2 ;  /* 0x00005e009f007a0c */ /* 0x000fe20005781270 */
[----:B------:R-:W-:Y:S01]  /*83fb0*/  IMAD.WIDE R186, R0, 0x4, R182 ;  /* 0x0000000400ba7825 */ /* 0x000fe200078e02b6 */
[----:B------:R-:W-:-:S04]  /*83fc0*/  ISETP.LT.AND P2, PT, R119, c[0x0][0x178], !P2 ;  /* 0x00005e0077007a0c */ /* 0x000fc80005741270 */
[----:B------:R1:W-:Y:S01]  /*83fd0*/  @P5 STG.E [R186.64], R249 ;  /* 0x000000f9ba005986 */ /* 0x0003e2000c101904 */
[----:B------:R-:W-:Y:S01]  /*83fe0*/  ISETP.LT.AND P5, PT, R227, c[0x0][0x178], !P1 ;  /* 0x00005e00e3007a0c */ /* 0x000fe20004fa1270 */
[----:B------:R-:W-:Y:S01]  /*83ff0*/  IMAD.WIDE R184, R0, 0x4, R6 ;  /* 0x0000000400b87825 */ /* 0x000fe200078e0206 */
[----:B------:R-:W-:-:S03]  /*84000*/  ISETP.LT.AND P6, PT, R158, c[0x0][0x178], !P1 ;  /* 0x00005e009e007a0c */ /* 0x000fc60004fc1270 */
[C---:B------:R-:W-:Y:S01]  /*84010*/  IMAD.WIDE R188, R0.reuse, 0x4, R4 ;  /* 0x0000000400bc7825 */ /* 0x040fe200078e0204 */
[----:B------:R-:W-:-:S03]  /*84020*/  IADD3 R3, R0, c[0x0][0x198], RZ ;  /* 0x0000660000037a10 */ /* 0x000fc60007ffe0ff */
[----:B-1----:R-:W-:Y:S01]  /*84030*/  IMAD.WIDE R186, R0, 0x4, R180 ;  /* 0x0000000400ba7825 */ /* 0x002fe200078e02b4 */
[----:B------:R-:W3:Y:S04]  /*84040*/  LDL.LU R249, [R1+0x90] ;  /* 0x0000900001f97983 */ /* 0x000ee80000300800 */
[----:B------:R1:W-:Y:S04]  /*84050*/  @P3 STG.E [R186.64], R248 ;  /* 0x000000f8ba003986 */ /* 0x0003e8000c101904 */
[----:B------:R1:W-:Y:S04]  /*84060*/  @P4 STG.E [R184.64], R193 ;  /* 0x000000c1b8004986 */ /* 0x0003e8000c101904 */
[----:B------:R-:W-:Y:S01]  /*84070*/  @P2 STG.E [R188.64], R194 ;  /* 0x000000c2bc002986 */ /* 0x000fe2000c101904 */
[----:B------:R-:W-:Y:S01]  /*84080*/  ISETP.LT.AND P2, PT, R159, c[0x0][0x178], !P1 ;  /* 0x00005e009f007a0c */ /* 0x000fe20004f41270 */
[----:B-1----:R-:W-:-:S02]  /*84090*/  IMAD.WIDE R186, R3, 0x4, R182 ;  /* 0x0000000403ba7825 */ /* 0x002fc400078e02b6 */
[----:B------:R-:W3:Y:S02]  /*840a0*/  LDL.LU R248, [R1+0x264] ;  /* 0x0002640001f87983 */ /* 0x000ee40000300800 */
[C---:B------:R-:W-:Y:S01]  /*840b0*/  IMAD.WIDE R184, R3.reuse, 0x4, R180 ;  /* 0x0000000403b87825 */ /* 0x040fe200078e02b4 */
[----:B------:R-:W-:Y:S02]  /*840c0*/  IADD3 R0, R3, c[0x0][0x198], RZ ;  /* 0x0000660003007a10 */ /* 0x000fe40007ffe0ff */
[----:B------:R-:W-:Y:S02]  /*840d0*/  IADD3 R192, R123, 0x45, RZ ;  /* 0x000000457bc07810 */ /* 0x000fe40007ffe0ff */
[----:B------:R-:W-:Y:S01]  /*840e0*/  ISETP.LT.AND P1, PT, R119, c[0x0][0x178], !P1 ;  /* 0x00005e0077007a0c */ /* 0x000fe20004f21270 */
[----:B----4-:R1:W-:Y:S04]  /*840f0*/  @P5 STG.E [R186.64], R246 ;  /* 0x000000f6ba005986 */ /* 0x0103e8000c101904 */
[----:B--2---:R2:W-:Y:S04]  /*84100*/  @P6 STG.E [R184.64], R245 ;  /* 0x000000f5b8006986 */ /* 0x0045e8000c101904 */
[----:B-1----:R-:W4:Y:S01]  /*84110*/  LDL.LU R246, [R1+0x1e4] ;  /* 0x0001e40001f67983 */ /* 0x002f220000300800 */
[----:B--2---:R-:W-:-:S03]  /*84120*/  IMAD.WIDE R184, R3, 0x4, R6 ;  /* 0x0000000403b87825 */ /* 0x004fc600078e0206 */
[----:B------:R-:W2:Y:S01]  /*84130*/  LDL.LU R245, [R1+0x134] ;  /* 0x0001340001f57983 */ /* 0x000ea20000300800 */
[----:B------:R-:W-:-:S03]  /*84140*/  IMAD.WIDE R186, R3, 0x4, R4 ;  /* 0x0000000403ba7825 */ /* 0x000fc600078e0204 */
[----:B------:R-:W2:Y:S04]  /*84150*/  LDL.LU R3, [R1+0x1e0] ;  /* 0x0001e00001037983 */ /* 0x000ea80000300800 */
[----:B------:R1:W-:Y:S01]  /*84160*/  @P2 STG.E [R184.64], R195 ;  /* 0x000000c3b8002986 */ /* 0x0003e2000c101904 */
[----:B------:R-:W-:-:S03]  /*84170*/  ISETP.GE.AND P2, PT, R192, c[0x0][0x17c], PT ;  /* 0x00005f00c0007a0c */ /* 0x000fc60003f46270 */
[----:B-1----:R-:W2:Y:S04]  /*84180*/  LDL.LU R185, [R1+0x260] ;  /* 0x0002600001b97983 */ /* 0x002ea80000300800 */
[----:B------:R-:W4:Y:S04]  /*84190*/  LDL.LU R192, [R1+0x130] ;  /* 0x0001300001c07983 */ /* 0x000f280000300800 */
[----:B---3--:R1:W-:Y:S04]  /*841a0*/  @P1 STG.E [R186.64], R244 ;  /* 0x000000f4ba001986 */ /* 0x0083e8000c101904 */
[----:B-1----:R-:W3:Y:S01]  /*841b0*/  LDL.LU R244, [R1+0x94] ;  /* 0x0000940001f47983 */ /* 0x002ee20000300800 */
[----:B------:R-:W-:Y:S01]  /*841c0*/  IADD3 R190, R123, 0x44, RZ ;  /* 0x000000447bbe7810 */ /* 0x000fe20007ffe0ff */
[----:B------:R-:W-:-:S02]  /*841d0*/  IMAD.WIDE R188, R0, 0x4, R182 ;  /* 0x0000000400bc7825 */ /* 0x000fc400078e02b6 */
[----:B------:R-:W3:Y:S01]  /*841e0*/  LDL.LU R251, [R1+0x370] ;  /* 0x0003700001fb7983 */ /* 0x000ee20000300800 */
[----:B------:R-:W-:-:S03]  /*841f0*/  ISETP.GE.AND P3, PT, R190, c[0x0][0x17c], PT ;  /* 0x00005f00be007a0c */ /* 0x000fc60003f66270 */
[----:B------:R-:W3:Y:S01]  /*84200*/  LDL.LU R250, [R1+0x1f0] ;  /* 0x0001f00001fa7983 */ /* 0x000ee20000300800 */
[----:B------:R-:W-:Y:S02]  /*84210*/  ISETP.LT.AND P5, PT, R227, c[0x0][0x178], !P3 ;  /* 0x00005e00e3007a0c */ /* 0x000fe40005fa1270 */
[----:B------:R-:W-:Y:S01]  /*84220*/  ISETP.LT.AND P4, PT, R158, c[0x0][0x178], !P3 ;  /* 0x00005e009e007a0c */ /* 0x000fe20005f81270 */
[----:B------:R-:W-:Y:S01]  /*84230*/  IMAD.WIDE R190, R0, 0x4, R180 ;  /* 0x0000000400be7825 */ /* 0x000fe200078e02b4 */
[----:B------:R-:W-:Y:S01]  /*84240*/  ISETP.LT.AND P6, PT, R159, c[0x0][0x178], !P3 ;  /* 0x00005e009f007a0c */ /* 0x000fe20005fc1270 */
[----:B------:R-:W3:Y:S01]  /*84250*/  LDL.LU R193, [R1+0x140] ;  /* 0x0001400001c17983 */ /* 0x000ee20000300800 */
[----:B------:R-:W-:Y:S02]  /*84260*/  ISETP.LT.AND P3, PT, R119, c[0x0][0x178], !P3 ;  /* 0x00005e0077007a0c */ /* 0x000fe40005f61270 */
[----:B------:R-:W-:Y:S01]  /*84270*/  ISETP.LT.AND P1, PT, R159, c[0x0][0x178], !P2 ;  /* 0x00005e009f007a0c */ /* 0x000fe20005721270 */
[----:B------:R-:W3:Y:S04]  /*84280*/  LDL.LU R194, [R1+0xf0] ;  /* 0x0000f00001c27983 */ /* 0x000ee80000300800 */
[----:B------:R-:W3:Y:S04]  /*84290*/  LDL.LU R195, [R1+0x374] ;  /* 0x0003740001c37983 */ /* 0x000ee80000300800 */
[----:B--2---:R1:W-:Y:S01]  /*842a0*/  @P5 STG.E [R188.64], R185 ;  /* 0x000000b9bc005986 */ /* 0x0043e2000c101904 */
[----:B------:R-:W-:-:S03]  /*842b0*/  ISETP.LT.AND P5, PT, R227, c[0x0][0x178], !P2 ;  /* 0x00005e00e3007a0c */ /* 0x000fc600057a1270 */
[----:B------:R2:W-:Y:S01]  /*842c0*/  @P4 STG.E [R190.64], R3 ;  /* 0x00000003be004986 */ /* 0x0005e2000c101904 */
[----:B------:R-:W-:Y:S01]  /*842d0*/  ISETP.LT.AND P4, PT, R158, c[0x0][0x178], !P2 ;  /* 0x00005e009e007a0c */ /* 0x000fe20005781270 */
[C---:B-1----:R-:W-:Y:S01]  /*842e0*/  IMAD.WIDE R184, R0.reuse, 0x4, R6 ;  /* 0x0000000400b87825 */ /* 0x042fe200078e0206 */
[----:B--2---:R-:W-:-:S04]  /*842f0*/  IADD3 R3, R0, c[0x0][0x198], RZ ;  /* 0x0000660000037a10 */ /* 0x004fc80007ffe0ff */
[----:B----4-:R1:W-:Y:S01]  /*84300*/  @P6 STG.E [R184.64], R192 ;  /* 0x000000c0b8006986 */ /* 0x0103e2000c101904 */
[----:B------:R-:W-:Y:S01]  /*84310*/  ISETP.LT.AND P2, PT, R119, c[0x0][0x178], !P2 ;  /* 0x00005e0077007a0c */ /* 0x000fe20005741270 */
[----:B------:R-:W-:-:S04]  /*84320*/  IMAD.WIDE R186, R3, 0x4, R182 ;  /* 0x0000000403ba7825 */ /* 0x000fc800078e02b6 */
[----:B------:R-:W-:-:S04]  /*84330*/  IMAD.WIDE R188, R3, 0x4, R180 ;  /* 0x0000000403bc7825 */ /* 0x000fc800078e02b4 */
[----:B-1----:R-:W-:-:S04]  /*84340*/  IMAD.WIDE R184, R0, 0x4, R4 ;  /* 0x0000000400b87825 */ /* 0x002fc800078e0204 */
[C---:B------:R-:W-:Y:S01]  /*84350*/  IMAD.WIDE R190, R3.reuse, 0x4, R6 ;  /* 0x0000000403be7825 */ /* 0x040fe200078e0206 */
[----:B------:R1:W-:Y:S04]  /*84360*/  @P3 STG.E [R184.64], R249 ;  /* 0x000000f9b8003986 */ /* 0x0003e8000c101904 */
[----:B------:R-:W-:Y:S04]  /*84370*/  @P5 STG.E [R186.64], R248 ;  /* 0x000000f8ba005986 */ /* 0x000fe8000c101904 */
[----:B------:R2:W-:Y:S04]  /*84380*/  @P4 STG.E [R188.64], R246 ;  /* 0x000000f6bc004986 */ /* 0x0005e8000c101904 */
[----:B------:R4:W-:Y:S01]  /*84390*/  @P1 STG.E [R190.64], R245 ;  /* 0x000000f5be001986 */ /* 0x0009e2000c101904 */
[----:B-1----:R-:W-:-:S03]  /*843a0*/  IMAD.WIDE R184, R3, 0x4, R4 ;  /* 0x0000000403b87825 */ /* 0x002fc600078e0204 */
[----:B--2---:R-:W2:Y:S04]  /*843b0*/  LDL.LU R246, [R1+0x1f4] ;  /* 0x0001f40001f67983 */ /* 0x004ea80000300800 */
[----:B----4-:R-:W4:Y:S04]  /*843c0*/  LDL.LU R245, [R1+0x144] ;  /* 0x0001440001f57983 */ /* 0x010f280000300800 */
[----:B---3--:R1:W-:Y:S04]  /*843d0*/  @P2 STG.E [R184.64], R244 ;  /* 0x000000f4b8002986 */ /* 0x0083e8000c101904 */
[----:B-1----:R-:W3:Y:S01]  /*843e0*/  LDL.LU R244, [R1+0xf4] ;  /* 0x0000f40001f47983 */ /* 0x002ee20000300800 */
[----:B------:R-:W-:-:S02]  /*843f0*/  IADD3 R192, R123, 0x46, RZ ;  /* 0x000000467bc07810 */ /* 0x000fc40007ffe0ff */
[----:B------:R-:W-:Y:S01]  /*84400*/  IADD3 R3, R3, c[0x0][0x198], RZ ;  /* 0x0000660003037a10 */ /* 0x000fe20007ffe0ff */
[----:B------:R-:W3:Y:S01]  /*84410*/  LDL.LU R249, [R1+0x3e0] ;  /* 0x0003e00001f97983 */ /* 0x000ee20000300800 */
[----:B------:R-:W-:Y:S02]  /*84420*/  ISETP.GE.AND P6, PT, R192, c[0x0][0x17c], PT ;  /* 0x00005f00c0007a0c */ /* 0x000fe40003fc6270 */
[----:B------:R-:W-:Y:S02]  /*84430*/  IADD3 R0, R123, 0x48, RZ ;  /* 0x000000487b007810 */ /* 0x000fe40007ffe0ff */
[----:B------:R-:W-:Y:S01]  /*84440*/  ISETP.LT.AND P2, PT, R227, c[0x0][0x178], !P0 ;  /* 0x00005e00e3007a0c */ /* 0x000fe20004741270 */
[----:B------:R-:W-:Y:S01]  /*84450*/  IMAD.WIDE R190, R3, 0x4, R182 ;  /* 0x0000000403be7825 */ /* 0x000fe200078e02b6 */
[----:B------:R-:W-:Y:S01]  /*84460*/  ISETP.LT.AND P3, PT, R227, c[0x0][0x178], !P6 ;  /* 0x00005e00e3007a0c */ /* 0x000fe20007761270 */
[----:B------:R-:W3:Y:S01]  /*84470*/  LDL.LU R248, [R1+0x200] ;  /* 0x0002000001f87983 */ /* 0x000ee20000300800 */
[----:B------:R-:W-:-:S02]  /*84480*/  ISETP.LT.AND P1, PT, R158, c[0x0][0x178], !P6 ;  /* 0x00005e009e007a0c */ /* 0x000fc40007721270 */
[----:B------:R-:W-:Y:S02]  /*84490*/  ISETP.LT.AND P5, PT, R159, c[0x0][0x178], !P6 ;  /* 0x00005e009f007a0c */ /* 0x000fe400077a1270 */
[----:B------:R-:W-:Y:S02]  /*844a0*/  ISETP.LT.AND P6, PT, R119, c[0x0][0x178], !P6 ;  /* 0x00005e0077007a0c */ /* 0x000fe400077c1270 */
[----:B------:R-:W-:Y:S02]  /*844b0*/  ISETP.GE.AND P4, PT, R0, c[0x0][0x17c], PT ;  /* 0x00005f0000007a0c */ /* 0x000fe40003f86270 */
[C---:B------:R-:W-:Y:S01]  /*844c0*/  IADD3 R0, R3.reuse, c[0x0][0x198], RZ ;  /* 0x0000660003007a10 */ /* 0x040fe20007ffe0ff */
[C---:B------:R-:W-:Y:S02]  /*844d0*/  IMAD.WIDE R188, R3.reuse, 0x4, R180 ;  /* 0x0000000403bc7825 */ /* 0x040fe400078e02b4 */
[----:B------:R1:W-:Y:S02]  /*844e0*/  @P3 STG.E [R190.64], R251 ;  /* 0x000000fbbe003986 */ /* 0x0003e4000c101904 */
[----:B------:R-:W-:-:S04]  /*844f0*/  IMAD.WIDE R186, R3, 0x4, R6 ;  /* 0x0000000403ba7825 */ /* 0x000fc800078e0206 */
[----:B------:R-:W-:Y:S01]  /*84500*/  IMAD.WIDE R184, R3, 0x4, R4 ;  /* 0x0000000403b87825 */ /* 0x000fe200078e0204 */
[----:B------:R-:W-:Y:S03]  /*84510*/  @P1 STG.E [R188.64], R250 ;  /* 0x000000fabc001986 */ /* 0x000fe6000c101904 */
[----:B-1----:R-:W-:Y:S01]  /*84520*/  IMAD.WIDE R190, R0, 0x4, R182 ;  /* 0x0000000400be7825 */ /* 0x002fe200078e02b6 */
[----:B------:R1:W-:Y:S01]  /*84530*/  @P5 STG.E [R186.64], R193 ;  /* 0x000000c1ba005986 */ /* 0x0003e2000c101904 */
[----:B------:R-:W-:-:S03]  /*84540*/  ISETP.LT.AND P3, PT, R158, c[0x0][0x178], !P0 ;  /* 0x00005e009e007a0c */ /* 0x000fc60004761270 */
[----:B------:R1:W-:Y:S04]  /*84550*/  @P6 STG.E [R184.64], R194 ;  /* 0x000000c2b8006986 */ /* 0x0003e8000c101904 */
[----:B------:R1:W-:Y:S01]  /*84560*/  @P2 STG.E [R190.64], R195 ;  /* 0x000000c3be002986 */ /* 0x0003e2000c101904 */
[----:B------:R-:W-:-:S03]  /*84570*/  ISETP.LT.AND P2, PT, R159, c[0x0][0x178], !P0 ;  /* 0x00005e009f007a0c */ /* 0x000fc60004741270 */
[----:B-1----:R-:W3:Y:S01]  /*84580*/  LDL.LU R193, [R1+0x170] ;  /* 0x0001700001c17983 */ /* 0x002ee20000300800 */
[----:B------:R-:W-:-:S03]  /*84590*/  IADD3 R184, R123, 0x49, RZ ;  /* 0x000000497bb87810 */ /* 0x000fc60007ffe0ff */
[----:B------:R-:W3:Y:S01]  /*845a0*/  LDL.LU R194, [R1+0x100] ;  /* 0x0001000001c27983 */ /* 0x000ee20000300800 */
[----:B------:R-:W-:Y:S01]  /*845b0*/  IMAD.WIDE R186, R0, 0x4, R180 ;  /* 0x0000000400ba7825 */ /* 0x000fe200078e02b4 */
[----:B------:R-:W-:Y:S02]  /*845c0*/  ISETP.LT.AND P0, PT, R119, c[0x0][0x178], !P0 ;  /* 0x00005e0077007a0c */ /* 0x000fe40004701270 */
[----:B------:R-:W-:Y:S01]  /*845d0*/  ISETP.GE.AND P1, PT, R184, c[0x0][0x17c], PT ;  /* 0x00005f00b8007a0c */ /* 0x000fe20003f26270 */
[C---:B------:R-:W-:Y:S01]  /*845e0*/  IMAD.WIDE R184, R0.reuse, 0x4, R6 ;  /* 0x0000000400b87825 */ /* 0x040fe200078e0206 */
[----:B------:R-:W3:Y:S03]  /*845f0*/  LDL.LU R195, [R1+0x3e4] ;  /* 0x0003e40001c37983 */ /* 0x000ee60000300800 */
[----:B------:R-:W-:Y:S01]  /*84600*/  IMAD.WIDE R188, R0, 0x4, R4 ;  /* 0x0000000400bc7825 */ /* 0x000fe200078e0204 */
[----:B--2---:R1:W-:Y:S04]  /*84610*/  @P3 STG.E [R186.64], R246 ;  /* 0x000000f6ba003986 */ /* 0x0043e8000c101904 */
[----:B----4-:R2:W-:Y:S04]  /*84620*/  @P2 STG.E [R184.64], R245 ;  /* 0x000000f5b8002986 */ /* 0x0105e8000c101904 */
[----:B-1----:R-:W4:Y:S04]  /*84630*/  LDL.LU R246, [R1+0x204] ;  /* 0x0002040001f67983 */ /* 0x002f280000300800 */
[----:B--2---:R-:W2:Y:S04]  /*84640*/  LDL.LU R245, [R1+0x174] ;  /* 0x0001740001f57983 */ /* 0x004ea80000300800 */
[----:B---3--:R1:W-:Y:S04]  /*84650*/  @P0 STG.E [R188.64], R244 ;  /* 0x000000f4bc000986 */ /* 0x0083e8000c101904 */
[----:B-1----:R-:W3:Y:S01]  /*84660*/  LDL.LU R244, [R1+0x104] ;  /* 0x0001040001f47983 */ /* 0x002ee20000300800 */
[----:B------:R-:W-:-:S02]  /*84670*/  ISETP.LT.AND P6, PT, R227, c[0x0][0x178], !P4 ;  /* 0x00005e00e3007a0c */ /* 0x000fc400067c1270 */
[----:B------:R-:W-:Y:S01]  /*84680*/  IADD3 R3, R0, c[0x0][0x198], RZ ;  /* 0x0000660000037a10 */ /* 0x000fe20007ffe0ff */
[----:B------:R-:W3:Y:S01]  /*84690*/  LDL.LU R192, [R1+0x7f0] ;  /* 0x0007f00001c07983 */ /* 0x000ee20000300800 */
[----:B------:R-:W-:-:S03]  /*846a0*/  ISETP.LT.AND P5, PT, R158, c[0x0][0x178], !P4 ;  /* 0x00005e009e007a0c */ /* 0x000fc600067a1270 */
[C---:B------:R-:W-:Y:S01]  /*846b0*/  IMAD.WIDE R190, R3.reuse, 0x4, R182 ;  /* 0x0000000403be7825 */ /* 0x040fe200078e02b6 */
[----:B------:R-:W3:Y:S03]  /*846c0*/  LDL.LU R251, [R1+0x210] ;  /* 0x0002100001fb7983 */ /* 0x000ee60000300800 */
[C---:B------:R-:W-:Y:S01]  /*846d0*/  IMAD.WIDE R186, R3.reuse, 0x4, R180 ;  /* 0x0000000403ba7825 */ /* 0x040fe200078e02b4 */
[----:B------:R-:W-:Y:S01]  /*846e0*/  IADD3 R0, R3, c[0x0][0x198], RZ ;  /* 0x0000660003007a10 */ /* 0x000fe20007ffe0ff */
[----:B------:R-:W-:Y:S01]  /*846f0*/  @P6 STG.E [R190.64], R249 ;  /* 0x000000f9be006986 */ /* 0x000fe2000c101904 */
[----:B------:R-:W-:Y:S02]  /*84700*/  ISETP.LT.AND P6, PT, R159, c[0x0][0x178], !P4 ;  /* 0x00005e009f007a0c */ /* 0x000fe400067c1270 */
[----:B------:R-:W-:Y:S01]  /*84710*/  ISETP.LT.AND P4, PT, R119, c[0x0][0x178], !P4 ;  /* 0x00005e0077007a0c */ /* 0x000fe20006781270 */
[----:B------:R1:W-:Y:S01]  /*84720*/  @P5 STG.E [R186.64], R248 ;  /* 0x000000f8ba005986 */ /* 0x0003e2000c101904 */
[----:B------:R-:W-:Y:S01]  /*84730*/  ISETP.LT.AND P5, PT, R227, c[0x0][0x178], !P1 ;  /* 0x00005e00e3007a0c */ /* 0x000fe20004fa1270 */
[----:B------:R-:W-:Y:S01]  /*84740*/  IMAD.WIDE R184, R3, 0x4, R6 ;  /* 0x0000000403b87825 */ /* 0x000fe200078e0206 */
[----:B------:R-:W-:Y:S01]  /*84750*/  ISETP.LT.AND P3, PT, R158, c[0x0][0x178], !P1 ;  /* 0x00005e009e007a0c */ /* 0x000fe20004f61270 */
[----:B------:R-:W3:Y:S01]  /*84760*/  LDL.LU R250, [R1+0x1b0] ;  /* 0x0001b00001fa7983 */ /* 0x000ee20000300800 */
[----:B------:R-:W-:Y:S01]  /*84770*/  ISETP.LT.AND P0, PT, R159, c[0x0][0x178], !P1 ;  /* 0x00005e009f007a0c */ /* 0x000fe20004f01270 */
[----:B------:R-:W-:-:S04]  /*84780*/  IMAD.WIDE R188, R0, 0x4, R182 ;  /* 0x0000000400bc7825 */ /* 0x000fc800078e02b6 */
[----:B-1----:R-:W-:Y:S01]  /*84790*/  IMAD.WIDE R186, R3, 0x4, R4 ;  /* 0x0000000403ba7825 */ /* 0x002fe200078e0204 */
[----:B------:R-:W-:Y:S01]  /*847a0*/  ISETP.LT.AND P1, PT, R119, c[0x0][0x178], !P1 ;  /* 0x00005e0077007a0c */ /* 0x000fe20004f21270 */
[----:B------:R1:W-:Y:S04]  /*847b0*/  @P6 STG.E [R184.64], R193 ;  /* 0x000000c1b8006986 */ /* 0x0003e8000c101904 */
[----:B------:R1:W-:Y:S04]  /*847c0*/  @P4 STG.E [R186.64], R194 ;  /* 0x000000c2ba004986 */ /* 0x0003e8000c101904 */
[----:B------:R1:W-:Y:S02]  /*847d0*/  @P5 STG.E [R188.64], R195 ;  /* 0x000000c3bc005986 */ /* 0x0003e4000c101904 */
[----:B-1----:R-:W-:-:S02]  /*847e0*/  IMAD.WIDE R184, R0, 0x4, R6 ;  /* 0x0000000400b87825 */ /* 0x002fc400078e0206 */
[----:B------:R-:W3:Y:S02]  /*847f0*/  LDL.LU R193, [R1+0x160] ;  /* 0x0001600001c17983 */ /* 0x000ee40000300800 */
[C---:B------:R-:W-:Y:S02]  /*84800*/  IMAD.WIDE R186, R0.reuse, 0x4, R180 ;  /* 0x0000000400ba7825 */ /* 0x040fe400078e02b4 */
[----:B------:R-:W3:Y:S04]  /*84810*/  LDL.LU R195, [R1+0x7f4] ;  /* 0x0007f40001c37983 */ /* 0x000ee80000300800 */
[----:B----4-:R-:W-:Y:S04]  /*84820*/  @P3 STG.E [R186.64], R246 ;  /* 0x000000f6ba003986 */ /* 0x010fe8000c101904 */
[----:B--2---:R1:W-:Y:S04]  /*84830*/  @P0 STG.E [R184.64], R245 ;  /* 0x000000f5b8000986 */ /* 0x0043e8000c101904 */
[----:B-1----:R-:W2:Y:S01]  /*84840*/  LDL.LU R245, [R1+0x214] ;  /* 0x0002140001f57983 */ /* 0x002ea20000300800 */
[----:B------:R-:W-:-:S03]  /*84850*/  IMAD.WIDE R184, R0, 0x4, R4 ;  /* 0x0000000400b87825 */ /* 0x000fc600078e0204 */
[----:B------:R-:W4:Y:S04]  /*84860*/  LDL.LU R246, [R1+0x1b4] ;  /* 0x0001b40001f67983 */ /* 0x000f280000300800 */
[----:B---3--:R1:W-:Y:S04]  /*84870*/  @P1 STG.E [R184.64], R244 ;  /* 0x000000f4b8001986 */ /* 0x0083e8000c101904 */
[----:B-1----:R-:W3:Y:S01]  /*84880*/  LDL.LU R244, [R1+0x164] ;  /* 0x0001640001f47983 */ /* 0x002ee20000300800 */
[C---:B------:R-:W-:Y:S02]  /*84890*/  IADD3 R191, R123.reuse, 0x4a, RZ ;  /* 0x0000004a7bbf7810 */ /* 0x040fe40007ffe0ff */
[----:B------:R-:W-:Y:S01]  /*848a0*/  IADD3 R190, R123, 0x4c, RZ ;  /* 0x0000004c7bbe7810 */ /* 0x000fe20007ffe0ff */
[----:B------:R-:W3:Y:S01]  /*848b0*/  LDL.LU R249, [R1+0x830] ;  /* 0x0008300001f97983 */ /* 0x000ee20000300800 */
[----:B------:R-:W-:-:S02]  /*848c0*/  ISETP.GE.AND P6, PT, R191, c[0x0][0x17c], PT ;  /* 0x00005f00bf007a0c */ /* 0x000fc40003fc6270 */
[----:B------:R-:W-:Y:S01]  /*848d0*/  IADD3 R3, R0, c[0x0][0x198], RZ ;  /* 0x0000660000037a10 */ /* 0x000fe20007ffe0ff */
[----:B------:R-:W3:Y:S01]  /*848e0*/  LDL.LU R248, [R1+0x7e0] ;  /* 0x0007e00001f87983 */ /* 0x000ee20000300800 */
[----:B------:R-:W-:Y:S02]  /*848f0*/  ISETP.LT.AND P4, PT, R227, c[0x0][0x178], !P6 ;  /* 0x00005e00e3007a0c */ /* 0x000fe40007781270 */
[----:B------:R-:W-:Y:S02]  /*84900*/  ISETP.LT.AND P5, PT, R158, c[0x0][0x178], !P6 ;  /* 0x00005e009e007a0c */ /* 0x000fe400077a1270 */
[----:B------:R-:W-:Y:S01]  /*84910*/  ISETP.GE.AND P2, PT, R190, c[0x0][0x17c], PT ;  /* 0x00005f00be007a0c */ /* 0x000fe20003f46270 */
[----:B------:R-:W-:Y:S01]  /*84920*/  IMAD.WIDE R186, R3, 0x4, R182 ;  /* 0x0000000403ba7825 */ /* 0x000fe200078e02b6 */
[----:B------:R-:W-:Y:S01]  /*84930*/  IADD3 R190, R123, 0x4b, RZ ;  /* 0x0000004b7bbe7810 */ /* 0x000fe20007ffe0ff */
[----:B------:R-:W3:Y:S01]  /*84940*/  LDL.LU R194, [R1+0x1d0] ;  /* 0x0001d00001c27983 */ /* 0x000ee20000300800 */
[----:B------:R-:W-:Y:S01]  /*84950*/  ISETP.LT.AND P0, PT, R159, c[0x0][0x178], !P6 ;  /* 0x00005e009f007a0c */ /* 0x000fe20007701270 */
[----:B------:R-:W-:Y:S01]  /*84960*/  IMAD.WIDE R188, R3, 0x4, R180 ;  /* 0x0000000403bc7825 */ /* 0x000fe200078e02b4 */
[----:B------:R-:W-:-:S02]  /*84970*/  ISETP.GE.AND P3, PT, R190, c[0x0][0x17c], PT ;  /* 0x00005f00be007a0c */ /* 0x000fc40003f66270 */
[----:B------:R-:W-:Y:S01]  /*84980*/  ISETP.LT.AND P6, PT, R119, c[0x0][0x178], !P6 ;  /* 0x00005e0077007a0c */ /* 0x000fe200077c1270 */
[----:B------:R1:W-:Y:S01]  /*84990*/  @P4 STG.E [R186.64], R192 ;  /* 0x000000c0ba004986 */ /* 0x0003e2000c101904 */
[----:B------:R-:W-:-:S03]  /*849a0*/  IMAD.WIDE R184, R3, 0x4, R6 ;  /* 0x0000000403b87825 */ /* 0x000fc600078e0206 */
[----:B------:R1:W-:Y:S01]  /*849b0*/  @P5 STG.E [R188.64], R251 ;  /* 0x000000fbbc005986 */ /* 0x0003e2000c101904 */
[----:B------:R-:W-:Y:S02]  /*849c0*/  ISETP.LT.AND P5, PT, R227, c[0x0][0x178], !P3 ;  /* 0x00005e00e3007a0c */ /* 0x000fe40005fa1270 */
[----:B------:R-:W-:Y:S02]  /*849d0*/  IADD3 R0, R3, c[0x0][0x198], RZ ;  /* 0x0000660003007a10 */ /* 0x000fe40007ffe0ff */
[----:B------:R-:W-:Y:S01]  /*849e0*/  ISETP.LT.AND P1, PT, R158, c[0x0][0x178], !P3 ;  /* 0x00005e009e007a0c */ /* 0x000fe20005f21270 */
[----:B------:R1:W-:Y:S01]  /*849f0*/  @P0 STG.E [R184.64], R250 ;  /* 0x000000fab8000986 */ /* 0x0003e2000c101904 */
[----:B------:R-:W-:Y:S01]  /*84a00*/  ISETP.LT.AND P4, PT, R159, c[0x0][0x178], !P3 ;  /* 0x00005e009f007a0c */ /* 0x000fe20005f81270 */
[----:B-1----:R-:W-:Y:S01]  /*84a10*/  IMAD.WIDE R186, R3, 0x4, R4 ;  /* 0x0000000403ba7825 */ /* 0x002fe200078e0204 */
[----:B------:R-:W-:-:S04]  /*84a20*/  IADD3 R188, R123, 0x4f, RZ ;  /* 0x0000004f7bbc7810 */ /* 0x000fc80007ffe0ff */
[----:B------:R-:W-:Y:S01]  /*84a30*/  ISETP.GE.AND P0, PT, R188, c[0x0][0x17c], PT ;  /* 0x00005f00bc007a0c */ /* 0x000fe20003f06270 */
[C---:B------:R-:W-:Y:S01]  /*84a40*/  IMAD.WIDE R188, R0.reuse, 0x4, R182 ;  /* 0x0000000400bc7825 */ /* 0x040fe200078e02b6 */
[----:B------:R1:W-:Y:S01]  /*84a50*/  @P6 STG.E [R186.64], R193 ;  /* 0x000000c1ba006986 */ /* 0x0003e2000c101904 */
[----:B------:R-:W-:Y:S02]  /*84a60*/  ISETP.LT.AND P3, PT, R119, c[0x0][0x178], !P3 ;  /* 0x00005e0077007a0c */ /* 0x000fe40005f61270 */
[C---:B------:R-:W-:Y:S01]  /*84a70*/  IMAD.WIDE R184, R0.reuse, 0x4, R180 ;  /* 0x0000000400b87825 */ /* 0x040fe200078e02b4 */
[----:B------:R1:W-:Y:S03]  /*84a80*/  @P5 STG.E [R188.64], R195 ;  /* 0x000000c3bc005986 */ /* 0x0003e6000c101904 */
[C---:B-1----:R-:W-:Y:S01]  /*84a90*/  IMAD.WIDE R186, R0.reuse, 0x4, R6 ;  /* 0x0000000400ba7825 */ /* 0x042fe200078e0206 */
[----:B------:R-:W3:Y:S04]  /*84aa0*/  LDL.LU R195, [R1+0x1a0] ;  /* 0x0001a00001c37983 */ /* 0x000ee80000300800 */
[----:B--2---:R1:W-:Y:S04]  /*84ab0*/  @P1 STG.E [R184.64], R245 ;  /* 0x000000f5b8001986 */ /* 0x0043e8000c101904 */
[----:B----4-:R2:W-:Y:S04]  /*84ac0*/  @P4 STG.E [R186.64], R246 ;  /* 0x000000f6ba004986 */ /* 0x0105e8000c101904 */
[----:B-1----:R-:W4:Y:S01]  /*84ad0*/  LDL.LU R245, [R1+0x834] ;  /* 0x0008340001f57983 */ /* 0x002f220000300800 */
[----:B------:R-:W-:-:S03]  /*84ae0*/  IMAD.WIDE R184, R0, 0x4, R4 ;  /* 0x0000000400b87825 */ /* 0x000fc600078e0204 */
[----:B------:R-:W4:Y:S04]  /*84af0*/  LDL.LU R193, [R1+0x7e4] ;  /* 0x0007e40001c17983 */ /* 0x000f280000300800 */
[----:B--2---:R-:W2:Y:S04]  /*84b00*/  LDL.LU R246, [R1+0x1d4] ;  /* 0x0001d40001f67983 */ /* 0x004ea80000300800 */
[----:B---3--:R1:W-:Y:S04]  /*84b10*/  @P3 STG.E [R184.64], R244 ;  /* 0x000000f4b8003986 */ /* 0x0083e8000c101904 */
[----:B-1----:R-:W3:Y:S01]  /*84b20*/  LDL.LU R244, [R1+0x1a4] ;  /* 0x0001a40001f47983 */ /* 0x002ee20000300800 */
[----:B------:R-:W-:-:S02]  /*84b30*/  ISETP.LT.AND P6, PT, R227, c[0x0][0x178], !P2 ;  /* 0x00005e00e3007a0c */ /* 0x000fc400057c1270 */
[----:B------:R-:W-:Y:S01]  /*84b40*/  ISETP.LT.AND P5, PT, R158, c[0x0][0x178], !P2 ;  /* 0x00005e009e007a0c */ /* 0x000fe200057a1270 */
[----:B------:R-:W3:Y:S01]  /*84b50*/  LDL.LU R192, [R1+0x850] ;  /* 0x0008500001c07983 */ /* 0x000ee20000300800 */
[----:B------:R-:W-:Y:S02]  /*84b60*/  IADD3 R3, R0, c[0x0][0x198], RZ ;  /* 0x0000660000037a10 */ /* 0x000fe40007ffe0ff */
[----:B------:R-:W-:Y:S01]  /*84b70*/  IADD3 R190, R123, 0x4d, RZ ;  /* 0x0000004d7bbe7810 */ /* 0x000fe20007ffe0ff */
[----:B------:R-:W3:Y:S01]  /*84b80*/  LDL.LU R251, [R1+0x800] ;  /* 0x0008000001fb7983 */ /* 0x000ee20000300800 */
[----:B------:R-:W-:Y:S01]  /*84b90*/  ISETP.LT.AND P1, PT, R159, c[0x0][0x178], !P2 ;  /* 0x00005e009f007a0c */ /* 0x000fe20005721270 */
[----:B------:R-:W-:Y:S01]  /*84ba0*/  IMAD.WIDE R186, R3, 0x4, R182 ;  /* 0x0000000403ba7825 */ /* 0x000fe200078e02b6 */
[----:B------:R-:W-:Y:S02]  /*84bb0*/  ISETP.GE.AND P4, PT, R190, c[0x0][0x17c], PT ;  /* 0x00005f00be007a0c */ /* 0x000fe40003f86270 */
[----:B------:R-:W-:Y:S01]  /*84bc0*/  ISETP.LT.AND P2, PT, R119, c[0x0][0x178], !P2 ;  /* 0x00005e0077007a0c */ /* 0x000fe20005741270 */
[----:B------:R-:W-:Y:S01]  /*84bd0*/  IMAD.WIDE R188, R3, 0x4, R180 ;  /* 0x0000000403bc7825 */ /* 0x000fe200078e02b4 */
[----:B------:R1:W-:Y:S01]  /*84be0*/  @P6 STG.E [R186.64], R249 ;  /* 0x000000f9ba006986 */ /* 0x0003e2000c101904 */
[----:B------:R-:W-:-:S02]  /*84bf0*/  ISETP.LT.AND P6, PT, R227, c[0x0][0x178], !P4 ;  /* 0x00005e00e3007a0c */ /* 0x000fc400067c1270 */
[----:B------:R-:W-:Y:S01]  /*84c00*/  ISETP.LT.AND P3, PT, R158, c[0x0][0x178], !P4 ;  /* 0x00005e009e007a0c */ /* 0x000fe20006761270 */
[----:B------:R1:W-:Y:S01]  /*84c10*/  @P5 STG.E [R188.64], R248 ;  /* 0x000000f8bc005986 */ /* 0x0003e2000c101904 */
[----:B------:R-:W-:Y:S01]  /*84c20*/  ISETP.LT.AND P5, PT, R159, c[0x0][0x178], !P4 ;  /* 0x00005e009f007a0c */ /* 0x000fe200067a1270 */
[C---:B------:R-:W-:Y:S01]  /*84c30*/  IMAD.WIDE R184, R3.reuse, 0x4, R4 ;  /* 0x0000000403b87825 */ /* 0x040fe200078e0204 */
[----:B------:R-:W-:-:S03]  /*84c40*/  IADD3 R0, R3, c[0x0][0x198], RZ ;  /* 0x0000660003007a10 */ /* 0x000fc60007ffe0ff */
[----:B-1----:R-:W-:Y:S01]  /*84c50*/  IMAD.WIDE R186, R3, 0x4, R6 ;  /* 0x0000000403ba7825 */ /* 0x002fe200078e0206 */
[----:B------:R-:W3:Y:S01]  /*84c60*/  LDL.LU R249, [R1+0x230] ;  /* 0x0002300001f97983 */ /* 0x000ee20000300800 */
[----:B------:R-:W-:Y:S02]  /*84c70*/  ISETP.LT.AND P4, PT, R119, c[0x0][0x178], !P4 ;  /* 0x00005e0077007a0c */ /* 0x000fe40006781270 */
[C---:B------:R-:W-:Y:S01]  /*84c80*/  IMAD.WIDE R188, R0.reuse, 0x4, R182 ;  /* 0x0000000400bc7825 */ /* 0x040fe200078e02b6 */
[----:B------:R1:W-:Y:S04]  /*84c90*/  @P1 STG.E [R186.64], R194 ;  /* 0x000000c2ba001986 */ /* 0x0003e8000c101904 */
[----:B-1----:R-:W3:Y:S01]  /*84ca0*/  LDL.LU R194, [R1+0x1c0] ;  /* 0x0001c00001c27983 */ /* 0x002ee20000300800 */
[----:B------:R-:W-:-:S03]  /*84cb0*/  IMAD.WIDE R186, R0, 0x4, R180 ;  /* 0x0000000400ba7825 */ /* 0x000fc600078e02b4 */
[----:B------:R1:W-:Y:S02]  /*84cc0*/  @P2 STG.E [R184.64], R195 ;  /* 0x000000c3b8002986 */ /* 0x0003e4000c101904 */
[C---:B-1----:R-:W-:Y:S02]  /*84cd0*/  IMAD.WIDE R184, R0.reuse, 0x4, R6 ;  /* 0x0000000400b87825 */ /* 0x042fe400078e0206 */
[----:B------:R-:W3:Y:S04]  /*84ce0*/  LDL.LU R195, [R1+0x854] ;  /* 0x0008540001c37983 */ /* 0x000ee80000300800 */
[----:B----4-:R1:W-:Y:S04]  /*84cf0*/  @P6 STG.E [R188.64], R245 ;  /* 0x000000f5bc006986 */ /* 0x0103e8000c101904 */
[----:B------:R-:W-:Y:S04]  /*84d00*/  @P3 STG.E [R186.64], R193 ;  /* 0x000000c1ba003986 */ /* 0x000fe8000c101904 */
[----:B--2---:R2:W-:Y:S04]  /*84d10*/  @P5 STG.E [R184.64], R246 ;  /* 0x000000f6b8005986 */ /* 0x0045e8000c101904 */
[----:B-1----:R-:W4:Y:S01]  /*84d20*/  LDL.LU R245, [R1+0x804] ;  /* 0x0008040001f57983 */ /* 0x002f220000300800 */
[----:B------:R-:W-:-:S03]  /*84d30*/  IMAD.WIDE R188, R0, 0x4, R4 ;  /* 0x0000000400bc7825 */ /* 0x000fc600078e0204 */
[----:B--2---:R-:W2:Y:S04]  /*84d40*/  LDL.LU R246, [R1+0x234] ;  /* 0x0002340001f67983 */ /* 0x004ea80000300800 */
[----:B---3--:R1:W-:Y:S04]  /*84d50*/  @P4 STG.E [R188.64], R244 ;  /* 0x000000f4bc004986 */ /* 0x0083e8000c101904 */
[----:B-1----:R-:W3:Y:S01]  /*84d60*/  LDL.LU R244, [R1+0x1c4] ;  /* 0x0001c40001f47983 */ /* 0x002ee20000300800 */
[----:B------:R-:W-:Y:S02]  /*84d70*/  IADD3 R190, R123, 0x4e, RZ ;  /* 0x0000004e7bbe7810 */ /* 0x000fe40007ffe0ff */
[----:B------:R-:W-:Y:S01]  /*84d80*/  IADD3 R3, R0, c[0x0][0x198], RZ ;  /* 0x0000660000037a10 */ /* 0x000fe20007ffe0ff */
[----:B------:R-:W3:Y:S01]  /*84d90*/  LDL.LU R250, [R1+0x248] ;  /* 0x0002480001fa7983 */ /* 0x000ee20000300800 */
[----:B------:R-:W-:-:S03]  /*84da0*/  ISETP.GE.AND P1, PT, R190, c[0x0][0x17c], PT ;  /* 0x00005f00be007a0c */ /* 0x000fc60003f26270 */
[----:B------:R-:W-:Y:S01]  /*84db0*/  IMAD.WIDE R184, R3, 0x4, R182 ;  /* 0x0000000403b87825 */ /* 0x000fe200078e02b6 */
[----:B------:R-:W-:Y:S01]  /*84dc0*/  ISETP.LT.AND P2, PT, R227, c[0x0][0x178], !P1 ;  /* 0x00005e00e3007a0c */ /* 0x000fe20004f41270 */
[----:B------:R-:W3:Y:S01]  /*84dd0*/  LDL.LU R248, [R1+0x118] ;  /* 0x0001180001f87983 */ /* 0x000ee20000300800 */
[C---:B------:R-:W-:Y:S02]  /*84de0*/  ISETP.LT.AND P3, PT, R158.reuse, c[0x0][0x178], !P1 ;  /* 0x00005e009e007a0c */ /* 0x040fe40004f61270 */
[----:B------:R-:W-:Y:S01]  /*84df0*/  ISETP.LT.AND P4, PT, R159, c[0x0][0x178], !P1 ;  /* 0x00005e009f007a0c */ /* 0x000fe20004f81270 */
[----:B------:R-:W-:Y:S01]  /*84e00*/  IMAD.WIDE R186, R3, 0x4, R180 ;  /* 0x0000000403ba7825 */ /* 0x000fe200078e02b4 */
[----:B------:R-:W-:Y:S01]  /*84e10*/  ISETP.LT.AND P1, PT, R119, c[0x0][0x178], !P1 ;  /* 0x00005e0077007a0c */ /* 0x000fe20004f21270 */
[----:B------:R-:W3:Y:S01]  /*84e20*/  LDL.LU R193, [R1+0xb8] ;  /* 0x0000b80001c17983 */ /* 0x000ee20000300800 */
[----:B------:R-:W-:Y:S02]  /*84e30*/  ISETP.LT.AND P6, PT, R227, c[0x0][0x178], !P0 ;  /* 0x00005e00e3007a0c */ /* 0x000fe400047c1270 */
[----:B------:R-:W-:-:S03]  /*84e40*/  ISETP.LT.AND P5, PT, R158, c[0x0][0x178], !P0 ;  /* 0x00005e009e007a0c */ /* 0x000fc600047a1270 */
[----:B------:R1:W-:Y:S01]  /*84e50*/  @P2 STG.E [R184.64], R192 ;  /* 0x000000c0b8002986 */ /* 0x0003e2000c101904 */
[----:B------:R-:W-:-:S03]  /*84e60*/  IADD3 R188, R123, 0x50, RZ ;  /* 0x000000507bbc7810 */ /* 0x000fc60007ffe0ff */
[----:B------:R1:W-:Y:S01]  /*84e70*/  @P3 STG.E [R186.64], R251 ;  /* 0x000000fbba003986 */ /* 0x0003e2000c101904 */
[----:B------:R-:W-:Y:S02]  /*84e80*/  ISETP.LT.AND P3, PT, R159, c[0x0][0x178], !P0 ;  /* 0x00005e009f007a0c */ /* 0x000fe40004761270 */
[C---:B------:R-:W-:Y:S01]  /*84e90*/  IADD3 R0, R3.reuse, c[0x0][0x198], RZ ;  /* 0x0000660003007a10 */ /* 0x040fe20007ffe0ff */
[----:B-1----:R-:W-:-:S04]  /*84ea0*/  IMAD.WIDE R184, R3, 0x4, R6 ;  /* 0x0000000403b87825 */ /* 0x002fc800078e0206 */
[----:B------:R-:W-:Y:S01]  /*84eb0*/  IMAD.WIDE R186, R3, 0x4, R4 ;  /* 0x0000000403ba7825 */ /* 0x000fe200078e0204 */
[----:B------:R1:W-:Y:S01]  /*84ec0*/  @P4 STG.E [R184.64], R249 ;  /* 0x000000f9b8004986 */ /* 0x0003e2000c101904 */
[----:B------:R-:W-:Y:S02]  /*84ed0*/  ISETP.GE.AND P2, PT, R188, c[0x0][0x17c], PT ;  /* 0x00005f00bc007a0c */ /* 0x000fe40003f46270 */
[C---:B------:R-:W-:Y:S01]  /*84ee0*/  IMAD.WIDE R188, R0.reuse, 0x4, R182 ;  /* 0x0000000400bc7825 */ /* 0x040fe200078e02b6 */
[----:B------:R1:W-:Y:S01]  /*84ef0*/  @P1 STG.E [R186.64], R194 ;  /* 0x000000c2ba001986 */ /* 0x0003e2000c101904 */
[----:B------:R-:W-:Y:S02]  /*84f00*/  ISETP.LT.AND P1, PT, R119, c[0x0][0x178], !P0 ;  /* 0x00005e0077007a0c */ /* 0x000fe40004721270 */
[----:B------:R-:W-:-:S04]  /*84f10*/  IMAD.WIDE R190, R0, 0x4, R180 ;  /* 0x0000000400be7825 */ /* 0x000fc800078e02b4 */
[C---:B-1----:R-:W-:Y:S01]  /*84f20*/  IMAD.WIDE R184, R0.reuse, 0x4, R6 ;  /* 0x0000000400b87825 */ /* 0x042fe200078e0206 */
[----:B------:R1:W-:Y:S04]  /*84f30*/  @P6 STG.E [R188.64], R195 ;  /* 0x000000c3bc006986 */ /* 0x0003e8000c101904 */
[----:B------:R-:W3:Y:S04]  /*84f40*/  LDL.LU R194, [R1+0x78] ;  /* 0x0000780001c27983 */ /* 0x000ee80000300800 */
[----:B-1----:R-:W3:Y:S04]  /*84f50*/  LDL.LU R195, [R1+0x24c] ;  /* 0x00024c0001c37983 */ /* 0x002ee80000300800 */
[----:B----4-:R1:W-:Y:S04]  /*84f60*/  @P5 STG.E [R190.64], R245 ;  /* 0x000000f5be005986 */ /* 0x0103e8000c101904 */
[----:B--2---:R2:W-:Y:S04]  /*84f70*/  @P3 STG.E [R184.64], R246 ;  /* 0x000000f6b8003986 */ /* 0x0045e8000c101904 */
[----:B-1----:R-:W4:Y:S01]  /*84f80*/  LDL.LU R245, [R1+0x11c] ;  /* 0x00011c0001f57983 */ /* 0x002f220000300800 */
[----:B--2---:R-:W-:-:S03]  /*84f90*/  IMAD.WIDE R184, R0, 0x4, R4 ;  /* 0x0000000400b87825 */ /* 0x004fc600078e0204 */
[----:B------:R-:W2:Y:S04]  /*84fa0*/  LDL.LU R246, [R1+0xbc] ;  /* 0x0000bc0001f67983 */ /* 0x000ea80000300800 */
[----:B---3--:R1:W-:Y:S04]  /*84fb0*/  @P1 STG.E [R184.64], R244 ;  /* 0x000000f4b8001986 */ /* 0x0083e8000c101904 */
[----:B-1----:R-:W3:Y:S01]  /*84fc0*/  LDL.LU R244, [R1+0x7c] ;  /* 0x00007c0001f47983 */ /* 0x002ee20000300800 */
[----:B------:R-:W-:Y:S02]  /*84fd0*/  ISETP.LT.AND P6, PT, R227, c[0x0][0x178], !P2 ;  /* 0x00005e00e3007a0c */ /* 0x000fe400057c1270 */
[----:B------:R-:W-:Y:S01]  /*84fe0*/  ISETP.LT.AND P5, PT, R158, c[0x0][0x178], !P2 ;  /* 0x00005e009e007a0c */ /* 0x000fe200057a1270 */
[----:B------:R-:W3:Y:S01]  /*84ff0*/  LDL.LU R192, [R1+0x258] ;  /* 0x0002580001c07983 */ /* 0x000ee20000300800 */
[----:B------:R-:W-:-:S02]  /*85000*/  ISETP.LT.AND P4, PT, R159, c[0x0][0x178], !P2 ;  /* 0x00005e009f007a0c */ /* 0x000fc40005781270 */
[C---:B------:R-:W-:Y:S01]  /*85010*/  IADD3 R186, R123.reuse, 0x52, RZ ;  /* 0x000000527bba7810 */ /* 0x040fe20007ffe0ff */
[----:B------:R-:W3:Y:S01]  /*85020*/  LDL.LU R251, [R1+0x158] ;  /* 0x0001580001fb7983 */ /* 0x000ee20000300800 */
[----:B------:R-:W-:Y:S02]  /*85030*/  IADD3 R3, R0, c[0x0][0x198], RZ ;  /* 0x0000660000037a10 */ /* 0x000fe40007ffe0ff */
[----:B------:R-:W-:Y:S01]  /*85040*/  IADD3 R188, R123, 0x51, RZ ;  /* 0x000000517bbc7810 */ /* 0x000fe20007ffe0ff */
[----:B------:R-:W3:Y:S01]  /*85050*/  LDL.LU R249, [R1+0xd8] ;  /* 0x0000d80001f97983 */ /* 0x000ee20000300800 */
[----:B------:R-:W-:Y:S01]  /*85060*/  ISETP.GE.AND P0, PT, R186, c[0x0][0x17c], PT ;  /* 0x00005f00ba007a0c */ /* 0x000fe20003f06270 */
[----:B------:R-:W-:Y:S01]  /*85070*/  IMAD.WIDE R186, R3, 0x4, R182 ;  /* 0x0000000403ba7825 */ /* 0x000fe200078e02b6 */
[----:B------:R-:W-:-:S03]  /*85080*/  ISETP.GE.AND P3, PT, R188, c[0x0][0x17c], PT ;  /* 0x00005f00bc007a0c */ /* 0x000fc60003f66270 */
[C---:B------:R-:W-:Y:S01]  /*85090*/  IMAD.WIDE R188, R3.reuse, 0x4, R180 ;  /* 0x0000000403bc7825 */ /* 0x040fe200078e02b4 */
[----:B------:R-:W-:Y:S03]  /*850a0*/  @P6 STG.E [R186.64], R250 ;  /* 0x000000faba006986 */ /* 0x000fe6000c101904 */
[----:B------:R-:W-:Y:S01]  /*850b0*/  IMAD.WIDE R190, R3, 0x4, R6 ;  /* 0x0000000403be7825 */ /* 0x000fe200078e0206 */
[----:B------:R-:W-:Y:S01]  /*850c0*/  @P5 STG.E [R188.64], R248 ;  /* 0x000000f8bc005986 */ /* 0x000fe2000c101904 */
[----:B------:R-:W-:-:S03]  /*850d0*/  ISETP.LT.AND P2, PT, R119, c[0x0][0x178], !P2 ;  /* 0x00005e0077007a0c */ /* 0x000fc60005741270 */
[----:B------:R1:W-:Y:S01]  /*850e0*/  @P4 STG.E [R190.64], R193 ;  /* 0x000000c1be004986 */ /* 0x0003e2000c101904 */
[----:B------:R-:W-:Y:S02]  /*850f0*/  ISETP.LT.AND P4, PT, R227, c[0x0][0x178], !P3 ;  /* 0x00005e00e3007a0c */ /* 0x000fe40005f81270 */
[----:B------:R-:W-:Y:S02]  /*85100*/  ISETP.LT.AND P6, PT, R158, c[0x0][0x178], !P3 ;  /* 0x00005e009e007a0c */ /* 0x000fe40005fc1270 */
[----:B------:R-:W-:Y:S02]  /*85110*/  ISETP.LT.AND P1, PT, R119, c[0x0][0x178], !P3 ;  /* 0x00005e0077007a0c */ /* 0x000fe40005f21270 */
[----:B------:R-:W-:Y:S01]  /*85120*/  ISETP.LT.AND P3, PT, R159, c[0x0][0x178], !P3 ;  /* 0x00005e009f007a0c */ /* 0x000fe20005f61270 */
[C---:B------:R-:W-:Y:S01]  /*85130*/  IMAD.WIDE R184, R3.reuse, 0x4, R4 ;  /* 0x0000000403b87825 */ /* 0x040fe200078e0204 */
[----:B-1----:R-:W-:Y:S01]  /*85140*/  IADD3 R190, R3, c[0x0][0x198], RZ ;  /* 0x0000660003be7a10 */ /* 0x002fe20007ffe0ff */
[----:B------:R-:W3:Y:S04]  /*85150*/  LDL.LU R193, [R1+0x88] ;  /* 0x0000880001c17983 */ /* 0x000ee80000300800 */
[C---:B------:R-:W-:Y:S01]  /*85160*/  IMAD.WIDE R186, R190.reuse, 0x4, R182 ;  /* 0x00000004beba7825 */ /* 0x040fe200078e02b6 */
[----:B------:R1:W-:Y:S03]  /*85170*/  @P2 STG.E [R184.64], R194 ;  /* 0x000000c2b8002986 */ /* 0x0003e6000c101904 */
[C---:B------:R-:W-:Y:S01]  /*85180*/  IMAD.WIDE R188, R190.reuse, 0x4, R180 ;  /* 0x00000004bebc7825 */ /* 0x040fe200078e02b4 */
[----:B------:R1:W-:Y:S03]  /*85190*/  @P4 STG.E [R186.64], R195 ;  /* 0x000000c3ba004986 */ /* 0x0003e6000c101904 */
[----:B-1----:R-:W-:-:S04]  /*851a0*/  IMAD.WIDE R184, R190, 0x4, R6 ;  /* 0x00000004beb87825 */ /* 0x002fc800078e0206 */
[----:B------:R-:W-:Y:S01]  /*851b0*/  IMAD.WIDE R186, R190, 0x4, R4 ;  /* 0x00000004beba7825 */ /* 0x000fe200078e0204 */
[----:B------:R-:W3:Y:S04]  /*851c0*/  LDL.LU R195, [R1+0x25c] ;  /* 0x00025c0001c37983 */ /* 0x000ee80000300800 */
[----:B----4-:R1:W-:Y:S04]  /*851d0*/  @P6 STG.E [R188.64], R245 ;  /* 0x000000f5bc006986 */ /* 0x0103e8000c101904 */
[----:B--2---:R-:W-:Y:S04]  /*851e0*/  @P3 STG.E [R184.64], R246 ;  /* 0x000000f6b8003986 */ /* 0x004fe8000c101904 */
[----:B-1----:R-:W2:Y:S04]  /*851f0*/  LDL.LU R245, [R1+0x15c] ;  /* 0x00015c0001f57983 */ /* 0x002ea80000300800 */
[----:B---3--:R1:W-:Y:S04]  /*85200*/  @P1 STG.E [R186.64], R244 ;  /* 0x000000f4ba001986 */ /* 0x0083e8000c101904 */
[----:B-1----:R-:W3:Y:S01]  /*85210*/  LDL.LU R244, [R1+0xdc] ;  /* 0x0000dc0001f47983 */ /* 0x002ee20000300800 */
[----:B------:R-:W-:-:S02]  /*85220*/  IADD3 R0, R123, 0x53, RZ ;  /* 0x000000537b007810 */ /* 0x000fc40007ffe0ff */
[----:B------:R-:W-:Y:S01]  /*85230*/  ISETP.LT.AND P5, PT, R227, c[0x0][0x178], !P0 ;  /* 0x00005e00e3007a0c */ /* 0x000fe200047a1270 */
[----:B------:R-:W4:Y:S01]  /*85240*/  LDL.LU R194, [R1+0x8c] ;  /* 0x00008c0001c27983 */ /* 0x000f220000300800 */
[----:B------:R-:W-:Y:S02]  /*85250*/  ISETP.LT.AND P6, PT, R158, c[0x0][0x178], !P0 ;  /* 0x00005e009e007a0c */ /* 0x000fe400047c1270 */
[----:B------:R-:W-:Y:S01]  /*85260*/  ISETP.GE.AND P2, PT, R0, c[0x0][0x17c], PT ;  /* 0x00005f0000007a0c */ /* 0x000fe20003f46270 */
[----:B------:R-:W4:Y:S01]  /*85270*/  LDL.LU R246, [R1+0x268] ;  /* 0x0002680001f67983 */ /* 0x000f220000300800 */
[----:B------:R-:W-:Y:S02]  /*85280*/  IADD3 R0, R190, c[0x0][0x198], RZ ;  /* 0x00006600be007a10 */ /* 0x000fe40007ffe0ff */
[----:B------:R-:W-:Y:S01]  /*85290*/  ISETP.LT.AND P4, PT, R159, c[0x0][0x178], !P0 ;  /* 0x00005e009f007a0c */ /* 0x000fe20004781270 */
[----:B------:R-:W4:Y:S01]  /*852a0*/  LDL.LU R250, [R1+0x138] ;  /* 0x0001380001fa7983 */ /* 0x000f220000300800 */
[----:B------:R-:W-:Y:S01]  /*852b0*/  ISETP.LT.AND P1, PT, R119, c[0x0][0x178], !P0 ;  /* 0x00005e0077007a0c */ /* 0x000fe20004721270 */
[C---:B------:R-:W-:Y:S01]  /*852c0*/  IMAD.WIDE R188, R0.reuse, 0x4, R182 ;  /* 0x0000000400bc7825 */ /* 0x040fe200078e02b6 */
[----:B------:R-:W-:Y:S01]  /*852d0*/  IADD3 R3, R123, 0x56, RZ ;  /* 0x000000567b037810 */ /* 0x000fe20007ffe0ff */
[----:B------:R-:W4:Y:S02]  /*852e0*/  LDL.LU R248, [R1+0x98] ;  /* 0x0000980001f87983 */ /* 0x000f240000300800 */
[C---:B------:R-:W-:Y:S01]  /*852f0*/  IMAD.WIDE R186, R0.reuse, 0x4, R180 ;  /* 0x0000000400ba7825 */ /* 0x040fe200078e02b4 */
[----:B------:R-:W-:Y:S01]  /*85300*/  ISETP.LT.AND P3, PT, R227, c[0x0][0x178], !P2 ;  /* 0x00005e00e3007a0c */ /* 0x000fe20005761270 */
[----:B------:R1:W-:Y:S02]  /*85310*/  @P5 STG.E [R188.64], R192 ;  /* 0x000000c0bc005986 */ /* 0x0003e4000c101904 */
[----:B------:R-:W-:Y:S01]  /*85320*/  IMAD.WIDE R184, R0, 0x4, R6 ;  /* 0x0000000400b87825 */ /* 0x000fe200078e0206 */
[----:B------:R-:W-:Y:S01]  /*85330*/  ISETP.LT.AND P5, PT, R158, c[0x0][0x178], !P2 ;  /* 0x00005e009e007a0c */ /* 0x000fe200057a1270 */
[----:B------:R1:W-:Y:S01]  /*85340*/  @P6 STG.E [R186.64], R251 ;  /* 0x000000fbba006986 */ /* 0x0003e2000c101904 */
[----:B------:R-:W-:-:S02]  /*85350*/  ISETP.GE.AND P0, PT, R3, c[0x0][0x17c], PT ;  /* 0x00005f0003007a0c */ /* 0x000fc40003f06270 */
[----:B------:R-:W-:Y:S01]  /*85360*/  IADD3 R3, R0, c[0x0][0x198], RZ ;  /* 0x0000660000037a10 */ /* 0x000fe20007ffe0ff */
[----:B------:R1:W-:Y:S01]  /*85370*/  @P4 STG.E [R184.64], R249 ;  /* 0x000000f9b8004986 */ /* 0x0003e2000c101904 */
[----:B------:R-:W-:-:S03]  /*85380*/  ISETP.LT.AND P6, PT, R159, c[0x0][0x178], !P2 ;  /* 0x00005e009f007a0c */ /* 0x000fc600057c1270 */
[----:B-1----:R-:W-:-:S04]  /*85390*/  IMAD.WIDE R188, R3, 0x4, R180 ;  /* 0x0000000403bc7825 */ /* 0x002fc800078e02b4 */
[----:B------:R-:W-:-:S04]  /*853a0*/  IMAD.WIDE R186, R3, 0x4, R182 ;  /* 0x0000000403ba7825 */ /* 0x000fc800078e02b6 */
[----:B------:R-:W-:Y:S01]  /*853b0*/  IMAD.WIDE R184, R0, 0x4, R4 ;  /* 0x0000000400b87825 */ /* 0x000fe200078e0204 */
[----:B------:R-:W-:-:S04]  /*853c0*/  IADD3 R190, R123, 0x54, RZ ;  /* 0x000000547bbe7810 */ /* 0x000fc80007ffe0ff */
[----:B------:R1:W-:Y:S01]  /*853d0*/  @P1 STG.E [R184.64], R193 ;  /* 0x000000c1b8001986 */ /* 0x0003e2000c101904 */
[----:B------:R-:W-:Y:S01]  /*853e0*/  ISETP.GE.AND P4, PT, R190, c[0x0][0x17c], PT ;  /* 0x00005f00be007a0c */ /* 0x000fe20003f86270 */
[C---:B------:R-:W-:Y:S01]  /*853f0*/  IMAD.WIDE R190, R3.reuse, 0x4, R4 ;  /* 0x0000000403be7825 */ /* 0x040fe200078e0204 */
[C---:B------:R-:W-:Y:S01]  /*85400*/  IADD3 R0, R3.reuse, c[0x0][0x198], RZ ;  /* 0x0000660003007a10 */ /* 0x040fe20007ffe0ff */
[----:B------:R1:W-:Y:S02]  /*85410*/  @P3 STG.E [R186.64], R195 ;  /* 0x000000c3ba003986 */ /* 0x0003e4000c101904 */
[----:B-1----:R-:W-:Y:S02]  /*85420*/  IMAD.WIDE R184, R3, 0x4, R6 ;  /* 0x0000000403b87825 */ /* 0x002fe400078e0206 */
[----:B------:R-:W4:Y:S04]  /*85430*/  LDL.LU R195, [R1+0x26c] ;  /* 0x00026c0001c37983 */ /* 0x000f280000300800 */
[----:B------:R-:W4:Y:S04]  /*85440*/  LDL.LU R193, [R1+0x1ec] ;  /* 0x0001ec0001c17983 */ /* 0x000f280000300800 */
[----:B--2---:R1:W-:Y:S04]  /*85450*/  @P5 STG.E [R188.64], R245 ;  /* 0x000000f5bc005986 */ /* 0x0043e8000c101904 */
[----:B-1----:R-:W2:Y:S04]  /*85460*/  LDL.LU R245, [R1+0x13c] ;  /* 0x00013c0001f57983 */ /* 0x002ea80000300800 */
[----:B---3--:R1:W-:Y:S04]  /*85470*/  @P6 STG.E [R184.64], R244 ;  /* 0x000000f4b8006986 */ /* 0x0083e8000c101904 */
[----:B-1----:R-:W3:Y:S04]  /*85480*/  LDL.LU R244, [R1+0x9c] ;  /* 0x00009c0001f47983 */ /* 0x002ee80000300800 */
[----:B------:R-:W2:Y:S01]  /*85490*/  LDL.LU R3, [R1+0x1e8] ;  /* 0x0001e80001037983 */ /* 0x000ea20000300800 */
[----:B------:R-:W-:-:S02]  /*854a0*/  ISETP.LT.AND P2, PT, R119, c[0x0][0x178], !P2 ;  /* 0x00005e0077007a0c */ /* 0x000fc40005741270 */
[----:B------:R-:W-:Y:S02]  /*854b0*/  ISETP.LT.AND P5, PT, R227, c[0x0][0x178], !P4 ;  /* 0x00005e00e3007a0c */ /* 0x000fe400067a1270 */
[----:B------:R-:W-:Y:S02]  /*854c0*/  ISETP.LT.AND P3, PT, R158, c[0x0][0x178], !P4 ;  /* 0x00005e009e007a0c */ /* 0x000fe40006761270 */
[----:B------:R-:W-:Y:S02]  /*854d0*/  ISETP.LT.AND P1, PT, R159, c[0x0][0x178], !P4 ;  /* 0x00005e009f007a0c */ /* 0x000fe40006721270 */
[----:B------:R-:W-:Y:S01]  /*854e0*/  IADD3 R186, R123, 0x55, RZ ;  /* 0x000000557bba7810 */ /* 0x000fe20007ffe0ff */
[----:B------:R-:W-:Y:S01]  /*854f0*/  IMAD.WIDE R184, R0, 0x4, R182 ;  /* 0x0000000400b87825 */ /* 0x000fe200078e02b6 */
[----:B------:R-:W-:Y:S01]  /*85500*/  ISETP.LT.AND P4, PT, R119, c[0x0][0x178], !P4 ;  /* 0x00005e0077007a0c */ /* 0x000fe20006781270 */
[----:B------:R-:W3:Y:S01]  /*85510*/  LDL.LU R192, [R1+0x1f8] ;  /* 0x0001f80001c07983 */ /* 0x000ee20000300800 */
[----:B------:R-:W-:Y:S01]  /*85520*/  ISETP.GE.AND P6, PT, R186, c[0x0][0x17c], PT ;  /* 0x00005f00ba007a0c */ /* 0x000fe20003fc6270 */
[----:B------:R-:W-:-:S02]  /*85530*/  IMAD.WIDE R186, R0, 0x4, R180 ;  /* 0x0000000400ba7825 */ /* 0x000fc400078e02b4 */
[----:B----4-:R1:W-:Y:S02]  /*85540*/  @P2 STG.E [R190.64], R194 ;  /* 0x000000c2be002986 */ /* 0x0103e4000c101904 */
[C---:B------:R-:W-:Y:S02]  /*85550*/  IMAD.WIDE R188, R0.reuse, 0x4, R6 ;  /* 0x0000000400bc7825 */ /* 0x040fe400078e0206 */
[----:B------:R-:W4:Y:S04]  /*85560*/  LDL.LU R251, [R1+0x148] ;  /* 0x0001480001fb7983 */ /* 0x000f280000300800 */
[----:B------:R1:W-:Y:S02]  /*85570*/  @P5 STG.E [R184.64], R246 ;  /* 0x000000f6b8005986 */ /* 0x0003e4000c101904 */
[----:B-1----:R-:W-:-:S02]  /*85580*/  IMAD.WIDE R190, R0, 0x4, R4 ;  /* 0x0000000400be7825 */ /* 0x002fc400078e0204 */
[----:B------:R-:W3:Y:S04]  /*85590*/  LDL.LU R249, [R1+0xf8] ;  /* 0x0000f80001f97983 */ /* 0x000ee80000300800 */
        /* <DEDUP_REMOVED lines=8> */
[----:B------:R-:W-:Y:S02]  /*85620*/  ISETP.LT.AND P4, PT, R158, c[0x0][0x178], !P6 ;  /* 0x00005e009e007a0c */ /* 0x000fe40007781270 */
[----:B------:R-:W-:Y:S01]  /*85630*/  ISETP.LT.AND P3, PT, R159, c[0x0][0x178], !P6 ;  /* 0x00005e009f007a0c */ /* 0x000fe20007761270 */
[----:B------:R-:W-:Y:S01]  /*85640*/  IMAD.WIDE R188, R3, 0x4, R182 ;  /* 0x0000000403bc7825 */ /* 0x000fe200078e02b6 */
[----:B------:R-:W-:-:S03]  /*85650*/  ISETP.LT.AND P6, PT, R119, c[0x0][0x178], !P6 ;  /* 0x00005e0077007a0c */ /* 0x000fc600077c1270 */
[C---:B------:R-:W-:Y:S01]  /*85660*/  IMAD.WIDE R184, R3.reuse, 0x4, R180 ;  /* 0x0000000403b87825 */ /* 0x040fe200078e02b4 */
[----:B------:R1:W-:Y:S03]  /*85670*/  @P2 STG.E [R188.64], R195 ;  /* 0x000000c3bc002986 */ /* 0x0003e6000c101904 */
        /* <DEDUP_REMOVED lines=30> */
[----:B----4-:R1:W-:Y:S04]  /*85860*/  @P4 STG.E [R184.64], R251 ;  /* 0x000000fbb8004986 */ /* 0x0103e8000c101904 */
[----:B------:R-:W-:Y:S01]  /*85870*/  @P5 STG.E [R188.64], R249 ;  /* 0x000000f9bc005986 */ /* 0x000fe2000c101904 */
[----:B------:R-:W-:-:S03]  /*85880*/  ISETP.LT.AND P5, PT, R159, c[0x0][0x178], !P1 ;  /* 0x00005e009f007a0c */ /* 0x000fc60004fa1270 */
[----:B------:R2:W-:Y:S01]  /*85890*/  @P6 STG.E [R186.64], R194 ;  /* 0x000000c2ba006986 */ /* 0x0005e2000c101904 */
[----:B-1----:R-:W-:Y:S01]  /*858a0*/  IMAD.WIDE R184, R3, 0x4, R180 ;  /* 0x0000000403b87825 */ /* 0x002fe200078e02b4 */
[----:B------:R-:W-:-:S04]  /*858b0*/  ISETP.LT.AND P1, PT, R119, c[0x0][0x178], !P1 ;  /* 0x00005e0077007a0c */ /* 0x000fc80004f21270 */
[----:B------:R1:W-:Y:S04]  /*858c0*/  @P0 STG.E [R184.64], R195 ;  /* 0x000000c3b8000986 */ /* 0x0003e8000c101904 */
        /* <DEDUP_REMOVED lines=15> */
[----:B------:R-:W-:Y:S02]  /*859c0*/  ISETP.GE.AND P5, PT, R188, c[0x0][0x17c], PT ;  /* 0x00005f00bc007a0c */ /* 0x000fe40003fa6270 */
[----:B------:R-:W-:Y:S01]  /*859d0*/  ISETP.LT.AND P2, PT, R119, c[0x0][0x178], !P2 ;  /* 0x00005e0077007a0c */ /* 0x000fe20005741270 */
[----:B------:R-:W-:Y:S01]  /*859e0*/  IMAD.WIDE R184, R3, 0x4, R182 ;  /* 0x0000000403b87825 */ /* 0x000fe200078e02b6 */
[----:B------:R-:W-:-:S03]  /*859f0*/  IADD3 R0, R123, 0x60, RZ ;  /* 0x000000607b007810 */ /* 0x000fc60007ffe0ff */
        /* <DEDUP_REMOVED lines=41> */
[----:B------:R-:W-:Y:S01]  /*85c90*/  IMAD.WIDE R186, R3, 0x4, R180 ;  /* 0x0000000403ba7825 */ /* 0x000fe200078e02b4 */
[----:B------:R-:W-:Y:S01]  /*85ca0*/  ISETP.LT.AND P5, PT, R227, c[0x0][0x178], !P2 ;  /* 0x00005e00e3007a0c */ /* 0x000fe200057a1270 */
[----:B------:R1:W-:Y:S01]  /*85cb0*/  @P1 STG.E [R184.64], R192 ;  /* 0x000000c0b8001986 */ /* 0x0003e2000c101904 */
[----:B------:R-:W-:Y:S02]  /*85cc0*/  ISETP.GE.AND P1, PT, R0, c[0x0][0x17c], PT ;  /* 0x00005f0000007a0c */ /* 0x000fe40003f26270 */
[C---:B------:R-:W-:Y:S01]  /*85cd0*/  IADD3 R0, R3.reuse, c[0x0][0x198], RZ ;  /* 0x0000660003007a10 */ /* 0x040fe20007ffe0ff */
[C---:B------:R-:W-:Y:S01]  /*85ce0*/  IMAD.WIDE R188, R3.reuse, 0x4, R4 ;  /* 0x0000000403bc7825 */ /* 0x040fe200078e0204 */
[----:B------:R1:W-:Y:S01]  /*85cf0*/  @P3 STG.E [R186.64], R248 ;  /* 0x000000f8ba003986 */ /* 0x0003e2000c101904 */
[----:B------:R-:W-:Y:S02]  /*85d00*/  ISETP.LT.AND P3, PT, R158, c[0x0][0x178], !P2 ;  /* 0x00005e009e007a0c */ /* 0x000fe40005761270 */
[----:B-1----:R-:W-:-:S05]  /*85d10*/  IMAD.WIDE R184, R3, 0x4, R6 ;  /* 0x0000000403b87825 */ /* 0x002fca00078e0206 */
[----:B------:R1:W-:Y:S01]  /*85d20*/  @P6 STG.E [R184.64], R193 ;  /* 0x000000c1b8006986 */ /* 0x0003e2000c101904 */
[----:B------:R-:W-:-:S03]  /*85d30*/  IMAD.WIDE R186, R0, 0x4, R182 ;  /* 0x0000000400ba7825 */ /* 0x000fc600078e02b6 */
        /* <DEDUP_REMOVED lines=30> */
[----:B------:R-:W-:Y:S02]  /*85f20*/  IADD3 R0, R3, c[0x0][0x198], RZ ;  /* 0x0000660003007a10 */ /* 0x000fe40007ffe0ff */
[----:B------:R-:W-:Y:S01]  /*85f30*/  ISETP.LT.AND P3, PT, R119, c[0x0][0x178], !P3 ;  /* 0x00005e0077007a0c */ /* 0x000fe20005f61270 */
[----:B-1----:R-:W-:Y:S01]  /*85f40*/  IMAD.WIDE R186, R3, 0x4, R4 ;  /* 0x0000000403ba7825 */ /* 0x002fe200078e0204 */
[----:B------:R-:W-:Y:S01]  /*85f50*/  IADD3 R192, R123, 0x5e, RZ ;  /* 0x0000005e7bc07810 */ /* 0x000fe20007ffe0ff */
[----:B------:R-:W3:Y:S02]  /*85f60*/  LDL.LU R250, [R1+0x80c] ;  /* 0x00080c0001fa7983 */ /* 0x000ee40000300800 */
[----:B------:R-:W-:-:S04]  /*85f70*/  IMAD.WIDE R184, R3, 0x4, R6 ;  /* 0x0000000403b87825 */ /* 0x000fc800078e0206 */
[C---:B------:R-:W-:Y:S01]  /*85f80*/  IMAD.WIDE R188, R0.reuse, 0x4, R182 ;  /* 0x0000000400bc7825 */ /* 0x040fe200078e02b6 */
[----:B------:R1:W-:Y:S03]  /*85f90*/  @P2 STG.E [R184.64], R248 ;  /* 0x000000f8b8002986 */ /* 0x0003e6000c101904 */
[----:B------:R-:W-:Y:S01]  /*85fa0*/  IMAD.WIDE R190, R0, 0x4, R180 ;  /* 0x0000000400be7825 */ /* 0x000fe200078e02b4 */
[----:B------:R-:W-:Y:S01]  /*85fb0*/  @P1 STG.E [R186.64], R193 ;  /* 0x000000c1ba001986 */ /* 0x000fe2000c101904 */
[----:B------:R-:W-:Y:S02]  /*85fc0*/  ISETP.GE.AND P2, PT, R192, c[0x0][0x17c], PT ;  /* 0x00005f00c0007a0c */ /* 0x000fe40003f46270 */
[----:B------:R-:W-:Y:S01]  /*85fd0*/  IADD3 R192, R123, 0x5f, RZ ;  /* 0x0000005f7bc07810 */ /* 0x000fe20007ffe0ff */
[C---:B-1----:R-:W-:Y:S01]  /*85fe0*/  IMAD.WIDE R184, R0.reuse, 0x4, R6 ;  /* 0x0000000400b87825 */ /* 0x042fe200078e0206 */
[----:B------:R-:W-:Y:S01]  /*85ff0*/  IADD3 R3, R0, c[0x0][0x198], RZ ;  /* 0x0000660000037a10 */ /* 0x000fe20007ffe0ff */
[----:B----4-:R1:W-:Y:S04]  /*86000*/  @P5 STG.E [R188.64], R194 ;  /* 0x000000c2bc005986 */ /* 0x0103e8000c101904 */
[----:B--2---:R2:W-:Y:S04]  /*86010*/  @P4 STG.E [R190.64], R195 ;  /* 0x000000c3be004986 */ /* 0x0045e8000c101904 */
[----:B-1----:R-:W4:Y:S04]  /*86020*/  LDL.LU R194, [R1+0x23c] ;  /* 0x00023c0001c27983 */ /* 0x002f280000300800 */
[----:B--2---:R-:W2:Y:S04]  /*86030*/  LDL.LU R195, [R1+0x1cc] ;  /* 0x0001cc0001c37983 */ /* 0x004ea80000300800 */
[----:B------:R1:W-:Y:S01]  /*86040*/  @P6 STG.E [R184.64], R245 ;  /* 0x000000f5b8006986 */ /* 0x0003e2000c101904 */
[----:B------:R-:W-:Y:S01]  /*86050*/  ISETP.GE.AND P6, PT, R192, c[0x0][0x17c], PT ;  /* 0x00005f00c0007a0c */ /* 0x000fe20003fc6270 */
[----:B-1----:R-:W-:-:S02]  /*86060*/  IMAD.WIDE R184, R0, 0x4, R4 ;  /* 0x0000000400b87825 */ /* 0x002fc400078e0204 */
[----:B------:R-:W2:Y:S04]  /*86070*/  LDL.LU R0, [R1+0x238] ;  /* 0x0002380001007983 */ /* 0x000ea80000300800 */
[----:B------:R-:W2:Y:S04]  /*86080*/  LDL.LU R192, [R1+0x85c] ;  /* 0x00085c0001c07983 */ /* 0x000ea80000300800 */
[----:B---3--:R1:W-:Y:S04]  /*86090*/  @P3 STG.E [R184.64], R244 ;  /* 0x000000f4b8003986 */ /* 0x0083e8000c101904 */
[----:B-1----:R-:W3:Y:S01]  /*860a0*/  LDL.LU R184, [R1+0x858] ;  /* 0x0008580001b87983 */ /* 0x002ee20000300800 */
[----:B------:R-:W-:-:S03]  /*860b0*/  ISETP.LT.AND P5, PT, R227, c[0x0][0x178], !P2 ;  /* 0x00005e00e3007a0c */ /* 0x000fc600057a1270 */
[----:B------:R-:W2:Y:S01]  /*860c0*/  LDL.LU R185, [R1+0x808] ;  /* 0x0008080001b97983 */ /* 0x000ea20000300800 */
[----:B------:R-:W-:-:S03]  /*860d0*/  IMAD.WIDE R186, R3, 0x4, R182 ;  /* 0x0000000403ba7825 */ /* 0x000fc600078e02b6 */
[----:B------:R-:W2:Y:S04]  /*860e0*/  LDL.LU R251, [R1+0x890] ;  /* 0x0008900001fb7983 */ /* 0x000ea80000300800 */
[----:B------:R-:W2:Y:S04]  /*860f0*/  LDL.LU R249, [R1+0x2e0] ;  /* 0x0002e00001f97983 */ /* 0x000ea80000300800 */
[----:B------:R-:W2:Y:S04]  /*86100*/  LDL.LU R248, [R1+0x290] ;  /* 0x0002900001f87983 */ /* 0x000ea80000300800 */
[----:B------:R-:W2:Y:S04]  /*86110*/  LDL.LU R193, [R1+0x220] ;  /* 0x0002200001c17983 */ /* 0x000ea80000300800 */
[----:B------:R-:W2:Y:S04]  /*86120*/  LDL.LU R245, [R1+0x894] ;  /* 0x0008940001f57983 */ /* 0x000ea80000300800 */
[----:B------:R-:W4:Y:S04]  /*86130*/  LDL.LU R244, [R1+0x2e4] ;  /* 0x0002e40001f47983 */ /* 0x000f280000300800 */
[----:B---3--:R1:W-:Y:S04]  /*86140*/  @P5 STG.E [R186.64], R184 ;  /* 0x000000b8ba005986 */ /* 0x0083e8000c101904 */
[----:B-1----:R-:W3:Y:S01]  /*86150*/  LDL.LU R187, [R1+0x1c8] ;  /* 0x0001c80001bb7983 */ /* 0x002ee20000300800 */
[----:B------:R-:W-:-:S02]  /*86160*/  ISETP.LT.AND P4, PT, R158, c[0x0][0x178], !P2 ;  /* 0x00005e009e007a0c */ /* 0x000fc40005781270 */
[----:B------:R-:W-:Y:S01]  /*86170*/  ISETP.LT.AND P1, PT, R159, c[0x0][0x178], !P2 ;  /* 0x00005e009f007a0c */ /* 0x000fe20005721270 */
[----:B------:R-:W-:Y:S01]  /*86180*/  IMAD.WIDE R188, R3, 0x4, R180 ;  /* 0x0000000403bc7825 */ /* 0x000fe200078e02b4 */
[----:B------:R-:W-:-:S03]  /*86190*/  ISETP.LT.AND P2, PT, R119, c[0x0][0x178], !P2 ;  /* 0x00005e0077007a0c */ /* 0x000fc60005741270 */
[----:B------:R-:W-:Y:S01]  /*861a0*/  IMAD.WIDE R190, R3, 0x4, R6 ;  /* 0x0000000403be7825 */ /* 0x000fe200078e0206 */
[----:B------:R-:W-:Y:S02]  /*861b0*/  ISETP.LT.AND P3, PT, R227, c[0x0][0x178], !P6 ;  /* 0x00005e00e3007a0c */ /* 0x000fe40007761270 */
[----:B------:R-:W-:-:S03]  /*861c0*/  ISETP.LT.AND P5, PT, R159, c[0x0][0x178], !P6 ;  /* 0x00005e009f007a0c */ /* 0x000fc600077a1270 */
[----:B--2---:R1:W-:Y:S04]  /*861d0*/  @P4 STG.E [R188.64], R185 ;  /* 0x000000b9bc004986 */ /* 0x0043e8000c101904 */
[----:B------:R2:W-:Y:S01]  /*861e0*/  @P1 STG.E [R190.64], R0 ;  /* 0x00000000be001986 */ /* 0x0005e2000c101904 */
[----:B------:R-:W-:Y:S01]  /*861f0*/  ISETP.LT.AND P1, PT, R158, c[0x0][0x178], !P6 ;  /* 0x00005e009e007a0c */ /* 0x000fe20007721270 */
[C---:B-1----:R-:W-:Y:S01]  /*86200*/  IMAD.WIDE R184, R3.reuse, 0x4, R4 ;  /* 0x0000000403b87825 */ /* 0x042fe200078e0204 */
[----:B------:R-:W-:Y:S02]  /*86210*/  IADD3 R3, R3, c[0x0][0x198], RZ ;  /* 0x0000660003037a10 */ /* 0x000fe40007ffe0ff */
[----:B------:R-:W-:-:S03]  /*86220*/  ISETP.LT.AND P6, PT, R119, c[0x0][0x178], !P6 ;  /* 0x00005e0077007a0c */ /* 0x000fc600077c1270 */
[----:B--2---:R-:W-:-:S04]  /*86230*/  IMAD.WIDE R190, R3, 0x4, R182 ;  /* 0x0000000403be7825 */ /* 0x004fc800078e02b6 */
[----:B------:R-:W-:Y:S01]  /*86240*/  IMAD.WIDE R188, R3, 0x4, R180 ;  /* 0x0000000403bc7825 */ /* 0x000fe200078e02b4 */
[----:B------:R-:W-:Y:S01]  /*86250*/  IADD3 R0, R123, 0x61, RZ ;  /* 0x000000617b007810 */ /* 0x000fe20007ffe0ff */
[----:B---3--:R1:W-:Y:S04]  /*86260*/  @P2 STG.E [R184.64], R187 ;  /* 0x000000bbb8002986 */ /* 0x0083e8000c101904 */
[----:B------:R-:W-:Y:S04]  /*86270*/  @P3 STG.E [R190.64], R192 ;  /* 0x000000c0be003986 */ /* 0x000fe8000c101904 */
[----:B------:R-:W-:Y:S01]  /*86280*/  @P1 STG.E [R188.64], R250 ;  /* 0x000000fabc001986 */ /* 0x000fe2000c101904 */
[----:B-1----:R-:W-:-:S05]  /*86290*/  IMAD.WIDE R186, R3, 0x4, R6 ;  /* 0x0000000403ba7825 */ /* 0x002fca00078e0206 */
[----:B----4-:R1:W-:Y:S01]  /*862a0*/  @P5 STG.E [R186.64], R194 ;  /* 0x000000c2ba005986 */ /* 0x0103e2000c101904 */
[----:B------:R-:W-:-:S05]  /*862b0*/  IMAD.WIDE R184, R3, 0x4, R4 ;  /* 0x0000000403b87825 */ /* 0x000fca00078e0204 */
[----:B------:R2:W-:Y:S04]  /*862c0*/  @P6 STG.E [R184.64], R195 ;  /* 0x000000c3b8006986 */ /* 0x0005e8000c101904 */
[----:B-1----:R-:W3:Y:S04]  /*862d0*/  LDL.LU R194, [R1+0x294] ;  /* 0x0002940001c27983 */ /* 0x002ee80000300800 */
[----:B--2---:R-:W2:Y:S01]  /*862e0*/  LDL.LU R195, [R1+0x224] ;  /* 0x0002240001c37983 */ /* 0x004ea20000300800 */
[----:B------:R-:W-:Y:S02]  /*862f0*/  ISETP.LT.AND P2, PT, R227, c[0x0][0x178], !P0 ;  /* 0x00005e00e3007a0c */ /* 0x000fe40004741270 */
[----:B------:R-:W-:Y:S01]  /*86300*/  ISETP.GE.AND P4, PT, R0, c[0x0][0x17c], PT ;  /* 0x00005f0000007a0c */ /* 0x000fe20003f86270 */
[----:B------:R-:W4:Y:S01]  /*86310*/  LDL.LU R250, [R1+0x8d0] ;  /* 0x0008d00001fa7983 */ /* 0x000f220000300800 */
[----:B------:R-:W-:-:S05]  /*86320*/  IADD3 R0, R3, c[0x0][0x198], RZ ;  /* 0x0000660003007a10 */ /* 0x000fca0007ffe0ff */
[----:B------:R-:W-:Y:S01]  /*86330*/  IMAD.WIDE R190, R0, 0x4, R182 ;  /* 0x0000000400be7825 */ /* 0x000fe200078e02b6 */
[----:B------:R-:W-:-:S04]  /*86340*/  ISETP.LT.AND P3, PT, R158, c[0x0][0x178], !P0 ;  /* 0x00005e009e007a0c */ /* 0x000fc80004761270 */
[----:B------:R1:W-:Y:S01]  /*86350*/  @P2 STG.E [R190.64], R251 ;  /* 0x000000fbbe002986 */ /* 0x0003e2000c101904 */
[----:B------:R-:W-:Y:S02]  /*86360*/  ISETP.LT.AND P2, PT, R159, c[0x0][0x178], !P0 ;  /* 0x00005e009f007a0c */ /* 0x000fe40004741270 */
[----:B------:R-:W-:Y:S02]  /*86370*/  ISETP.LT.AND P0, PT, R119, c[0x0][0x178], !P0 ;  /* 0x00005e0077007a0c */ /* 0x000fe40004701270 */
[----:B------:R-:W-:Y:S02]  /*86380*/  ISETP.LT.AND P6, PT, R227, c[0x0][0x178], !P4 ;  /* 0x00005e00e3007a0c */ /* 0x000fe400067c1270 */
[----:B------:R-:W-:Y:S02]  /*86390*/  IADD3 R184, R123, 0x62, RZ ;  /* 0x000000627bb87810 */ /* 0x000fe40007ffe0ff */
[C---:B------:R-:W-:Y:S01]  /*863a0*/  IADD3 R3, R0.reuse, c[0x0][0x198], RZ ;  /* 0x0000660000037a10 */ /* 0x040fe20007ffe0ff */
[----:B------:R-:W-:Y:S01]  /*863b0*/  IMAD.WIDE R186, R0, 0x4, R180 ;  /* 0x0000000400ba7825 */ /* 0x000fe200078e02b4 */
[----:B------:R-:W-:-:S03]  /*863c0*/  ISETP.GE.AND P1, PT, R184, c[0x0][0x17c], PT ;  /* 0x00005f00b8007a0c */ /* 0x000fc60003f26270 */
[C---:B------:R-:W-:Y:S01]  /*863d0*/  IMAD.WIDE R184, R0.reuse, 0x4, R6 ;  /* 0x0000000400b87825 */ /* 0x040fe200078e0206 */
[----:B------:R1:W-:Y:S03]  /*863e0*/  @P3 STG.E [R186.64], R249 ;  /* 0x000000f9ba003986 */ /* 0x0003e6000c101904 */
[----:B------:R-:W-:Y:S01]  /*863f0*/  IMAD.WIDE R188, R0, 0x4, R4 ;  /* 0x0000000400bc7825 */ /* 0x000fe200078e0204 */
[----:B------:R1:W-:Y:S03]  /*86400*/  @P2 STG.E [R184.64], R248 ;  /* 0x000000f8b8002986 */ /* 0x0003e6000c101904 */
[----:B-1----:R-:W-:Y:S01]  /*86410*/  IMAD.WIDE R190, R3, 0x4, R182 ;  /* 0x0000000403be7825 */ /* 0x002fe200078e02b6 */
[----:B------:R-:W-:Y:S01]  /*86420*/  ISETP.LT.AND P5, PT, R158, c[0x0][0x178], !P4 ;  /* 0x00005e009e007a0c */ /* 0x000fe200067a1270 */
[----:B------:R1:W-:Y:S04]  /*86430*/  @P0 STG.E [R188.64], R193 ;  /* 0x000000c1bc000986 */ /* 0x0003e8000c101904 */
[----:B------:R-:W4:Y:S04]  /*86440*/  LDL.LU R249, [R1+0x320] ;  /* 0x0003200001f97983 */ /* 0x000f280000300800 */
[----:B------:R1:W-:Y:S01]  /*86450*/  @P6 STG.E [R190.64], R245 ;  /* 0x000000f5be006986 */ /* 0x0003e2000c101904 */
[----:B------:R-:W-:-:S03]  /*86460*/  ISETP.LT.AND P6, PT, R159, c[0x0][0x178], !P4 ;  /* 0x00005e009f007a0c */ /* 0x000fc600067c1270 */
[----:B------:R-:W4:Y:S01]  /*86470*/  LDL.LU R248, [R1+0x2b0] ;  /* 0x0002b00001f87983 */ /* 0x000f220000300800 */
[----:B------:R-:W-:Y:S01]  /*86480*/  IMAD.WIDE R186, R3, 0x4, R180 ;  /* 0x0000000403ba7825 */ /* 0x000fe200078e02b4 */
[----:B------:R-:W-:Y:S02]  /*86490*/  ISETP.LT.AND P4, PT, R119, c[0x0][0x178], !P4 ;  /* 0x00005e0077007a0c */ /* 0x000fe40006781270 */
[----:B-1----:R-:W4:Y:S01]  /*864a0*/  LDL.LU R193, [R1+0x270] ;  /* 0x0002700001c17983 */ /* 0x002f220000300800 */
[----:B------:R-:W-:-:S03]  /*864b0*/  IMAD.WIDE R184, R3, 0x4, R6 ;  /* 0x0000000403b87825 */ /* 0x000fc600078e0206 */
[----:B------:R-:W4:Y:S04]  /*864c0*/  LDL.LU R245, [R1+0x8d4] ;  /* 0x0008d40001f57983 */ /* 0x000f280000300800 */
[----:B------:R1:W-:Y:S04]  /*864d0*/  @P5 STG.E [R186.64], R244 ;  /* 0x000000f4ba005986 */ /* 0x0003e8000c101904 */
[----:B-1----:R-:W4:Y:S01]  /*864e0*/  LDL.LU R244, [R1+0x324] ;  /* 0x0003240001f47983 */ /* 0x002f220000300800 */
[----:B------:R-:W-:-:S03]  /*864f0*/  IMAD.WIDE R186, R3, 0x4, R4 ;  /* 0x0000000403ba7825 */ /* 0x000fc600078e0204 */
[----:B---3--:R1:W-:Y:S04]  /*86500*/  @P6 STG.E [R184.64], R194 ;  /* 0x000000c2b8006986 */ /* 0x0083e8000c101904 */
[----:B--2---:R2:W-:Y:S04]  /*86510*/  @P4 STG.E [R186.64], R195 ;  /* 0x000000c3ba004986 */ /* 0x0045e8000c101904 */
[----:B-1----:R-:W3:Y:S04]  /*86520*/  LDL.LU R194, [R1+0x2b4] ;  /* 0x0002b40001c27983 */ /* 0x002ee80000300800 */
[----:B--2---:R-:W2:Y:S01]  /*86530*/  LDL.LU R195, [R1+0x274] ;  /* 0x0002740001c37983 */ /* 0x004ea20000300800 */
[----:B------:R-:W-:-:S02]  /*86540*/  ISETP.LT.AND P5, PT, R227, c[0x0][0x178], !P1 ;  /* 0x00005e00e3007a0c */ /* 0x000fc40004fa1270 */
[----:B------:R-:W-:Y:S02]  /*86550*/  ISETP.LT.AND P3, PT, R158, c[0x0][0x178], !P1 ;  /* 0x00005e009e007a0c */ /* 0x000fe40004f61270 */
[----:B------:R-:W-:Y:S02]  /*86560*/  IADD3 R0, R3, c[0x0][0x198], RZ ;  /* 0x0000660003007a10 */ /* 0x000fe40007ffe0ff */
[----:B------:R-:W-:Y:S02]  /*86570*/  IADD3 R191, R123, 0x63, RZ ;  /* 0x000000637bbf7810 */ /* 0x000fe40007ffe0ff */
[----:B------:R-:W-:Y:S02]  /*86580*/  ISETP.LT.AND P0, PT, R159, c[0x0][0x178], !P1 ;  /* 0x00005e009f007a0c */ /* 0x000fe40004f01270 */
[----:B------:R-:W-:Y:S01]  /*86590*/  IADD3 R190, R123, 0x65, RZ ;  /* 0x000000657bbe7810 */ /* 0x000fe20007ffe0ff */
[----:B------:R-:W-:Y:S01]  /*865a0*/  IMAD.WIDE R188, R0, 0x4, R182 ;  /* 0x0000000400bc7825 */ /* 0x000fe200078e02b6 */
[----:B------:R-:W-:-:S02]  /*865b0*/  ISETP.GE.AND P6, PT, R191, c[0x0][0x17c], PT ;  /* 0x00005f00bf007a0c */ /* 0x000fc40003fc6270 */
[----:B------:R-:W-:Y:S01]  /*865c0*/  ISETP.GE.AND P2, PT, R190, c[0x0][0x17c], PT ;  /* 0x00005f00be007a0c */ /* 0x000fe20003f46270 */
[C---:B------:R-:W-:Y:S01]  /*865d0*/  IMAD.WIDE R186, R0.reuse, 0x4, R180 ;  /* 0x0000000400ba7825 */ /* 0x040fe200078e02b4 */
[----:B------:R-:W-:Y:S02]  /*865e0*/  IADD3 R190, R123, 0x64, RZ ;  /* 0x000000647bbe7810 */ /* 0x000fe40007ffe0ff */
[----:B------:R-:W-:Y:S01]  /*865f0*/  ISETP.LT.AND P1, PT, R119, c[0x0][0x178], !P1 ;  /* 0x00005e0077007a0c */ /* 0x000fe20004f21270 */
[C---:B------:R-:W-:Y:S01]  /*86600*/  IMAD.WIDE R184, R0.reuse, 0x4, R6 ;  /* 0x0000000400b87825 */ /* 0x040fe200078e0206 */
[----:B------:R-:W-:Y:S01]  /*86610*/  ISETP.LT.AND P4, PT, R227, c[0x0][0x178], !P6 ;  /* 0x00005e00e3007a0c */ /* 0x000fe20007781270 */
[----:B----4-:R-:W-:Y:S01]  /*86620*/  @P5 STG.E [R188.64], R250 ;  /* 0x000000fabc005986 */ /* 0x010fe2000c101904 */
[----:B------:R-:W-:-:S03]  /*86630*/  IADD3 R3, R0, c[0x0][0x198], RZ ;  /* 0x0000660000037a10 */ /* 0x000fc60007ffe0ff */
[----:B------:R-:W4:Y:S01]  /*86640*/  LDL.LU R191, [R1+0x340] ;  /* 0x0003400001bf7983 */ /* 0x000f220000300800 */
[----:B------:R-:W-:-:S03]  /*86650*/  ISETP.LT.AND P5, PT, R158, c[0x0][0x178], !P6 ;  /* 0x00005e009e007a0c */ /* 0x000fc600077a1270 */
[----:B------:R-:W4:Y:S04]  /*86660*/  LDL.LU R192, [R1+0x2f0] ;  /* 0x0002f00001c07983 */ /* 0x000f280000300800 */
[----:B------:R1:W-:Y:S01]  /*86670*/  @P3 STG.E [R186.64], R249 ;  /* 0x000000f9ba003986 */ /* 0x0003e2000c101904 */
[----:B------:R-:W-:-:S03]  /*86680*/  ISETP.GE.AND P3, PT, R190, c[0x0][0x17c], PT ;  /* 0x00005f00be007a0c */ /* 0x000fc60003f66270 */
[----:B------:R-:W4:Y:S04]  /*86690*/  LDL.LU R190, [R1+0x8e0] ;  /* 0x0008e00001be7983 */ /* 0x000f280000300800 */
[----:B------:R1:W-:Y:S01]  /*866a0*/  @P0 STG.E [R184.64], R248 ;  /* 0x000000f8b8000986 */ /* 0x0003e2000c101904 */
[----:B------:R-:W-:Y:S01]  /*866b0*/  ISETP.LT.AND P0, PT, R159, c[0x0][0x178], !P6 ;  /* 0x00005e009f007a0c */ /* 0x000fe20007701270 */
[----:B-1----:R-:W-:Y:S01]  /*866c0*/  IMAD.WIDE R186, R3, 0x4, R182 ;  /* 0x0000000403ba7825 */ /* 0x002fe200078e02b6 */
[----:B------:R-:W-:Y:S01]  /*866d0*/  ISETP.LT.AND P6, PT, R119, c[0x0][0x178], !P6 ;  /* 0x00005e0077007a0c */ /* 0x000fe200077c1270 */
[----:B------:R-:W4:Y:S02]  /*866e0*/  LDL.LU R251, [R1+0x280] ;  /* 0x0002800001fb7983 */ /* 0x000f240000300800 */
[----:B------:R-:W-:-:S04]  /*866f0*/  IMAD.WIDE R184, R0, 0x4, R4 ;  /* 0x0000000400b87825 */ /* 0x000fc800078e0204 */
[C---:B------:R-:W-:Y:S01]  /*86700*/  IMAD.WIDE R188, R3.reuse, 0x4, R180 ;  /* 0x0000000403bc7825 */ /* 0x040fe200078e02b4 */
[----:B------:R1:W-:Y:S04]  /*86710*/  @P1 STG.E [R184.64], R193 ;  /* 0x000000c1b8001986 */ /* 0x0003e8000c101904 */
[----:B------:R1:W-:Y:S04]  /*86720*/  @P4 STG.E [R186.64], R245 ;  /* 0x000000f5ba004986 */ /* 0x0003e8000c101904 */
[----:B------:R1:W-:Y:S02]  /*86730*/  @P5 STG.E [R188.64], R244 ;  /* 0x000000f4bc005986 */ /* 0x0003e4000c101904 */
[----:B-1----:R-:W-:-:S02]  /*86740*/  IMAD.WIDE R184, R3, 0x4, R6 ;  /* 0x0000000403b87825 */ /* 0x002fc400078e0206 */
[----:B------:R-:W4:Y:S02]  /*86750*/  LDL.LU R245, [R1+0x8e4] ;  /* 0x0008e40001f57983 */ /* 0x000f240000300800 */
[----:B------:R-:W-:Y:S02]  /*86760*/  IMAD.WIDE R186, R3, 0x4, R4 ;  /* 0x0000000403ba7825 */ /* 0x000fe400078e0204 */
[----:B------:R-:W4:Y:S04]  /*86770*/  LDL.LU R244, [R1+0x344] ;  /* 0x0003440001f47983 */ /* 0x000f280000300800 */
[----:B---3--:R1:W-:Y:S04]  /*86780*/  @P0 STG.E [R184.64], R194 ;  /* 0x000000c2b8000986 */ /* 0x0083e8000c101904 */
[----:B--2---:R2:W-:Y:S04]  /*86790*/  @P6 STG.E [R186.64], R195 ;  /* 0x000000c3ba006986 */ /* 0x0045e8000c101904 */
[----:B-1----:R-:W3:Y:S04]  /*867a0*/  LDL.LU R194, [R1+0x2f4] ;  /* 0x0002f40001c27983 */ /* 0x002ee80000300800 */
[----:B--2---:R-:W2:Y:S01]  /*867b0*/  LDL.LU R195, [R1+0x284] ;  /* 0x0002840001c37983 */ /* 0x004ea20000300800 */
[----:B------:R-:W-:-:S02]  /*867c0*/  ISETP.LT.AND P5, PT, R227, c[0x0][0x178], !P3 ;  /* 0x00005e00e3007a0c */ /* 0x000fc40005fa1270 */
[----:B------:R-:W-:Y:S01]  /*867d0*/  ISETP.LT.AND P1, PT, R158, c[0x0][0x178], !P3 ;  /* 0x00005e009e007a0c */ /* 0x000fe20005f21270 */
[----:B------:R-:W2:Y:S01]  /*867e0*/  LDL.LU R250, [R1+0x8f0] ;  /* 0x0008f00001fa7983 */ /* 0x000ea20000300800 */
[----:B------:R-:W-:Y:S02]  /*867f0*/  IADD3 R188, R123, 0x68, RZ ;  /* 0x000000687bbc7810 */ /* 0x000fe40007ffe0ff */
[----:B------:R-:W-:Y:S01]  /*86800*/  IADD3 R0, R3, c[0x0][0x198], RZ ;  /* 0x0000660003007a10 */ /* 0x000fe20007ffe0ff */
[----:B------:R-:W2:Y:S01]  /*86810*/  LDL.LU R249, [R1+0x410] ;  /* 0x0004100001f97983 */ /* 0x000ea20000300800 */
[----:B------:R-:W-:Y:S02]  /*86820*/  ISETP.LT.AND P4, PT, R159, c[0x0][0x178], !P3 ;  /* 0x00005e009f007a0c */ /* 0x000fe40005f81270 */
[----:B------:R-:W-:Y:S01]  /*86830*/  ISETP.GE.AND P0, PT, R188, c[0x0][0x17c], PT ;  /* 0x00005f00bc007a0c */ /* 0x000fe20003f06270 */
[C---:B------:R-:W-:Y:S01]  /*86840*/  IMAD.WIDE R188, R0.reuse, 0x4, R182 ;  /* 0x0000000400bc7825 */ /* 0x040fe200078e02b6 */
[----:B------:R-:W-:Y:S01]  /*86850*/  ISETP.LT.AND P3, PT, R119, c[0x0][0x178], !P3 ;  /* 0x00005e0077007a0c */ /* 0x000fe20005f61270 */
[----:B------:R-:W2:Y:S01]  /*86860*/  LDL.LU R248, [R1+0x300] ;  /* 0x0003000001f87983 */ /* 0x000ea20000300800 */
[----:B------:R-:W-:Y:S01]  /*86870*/  ISETP.LT.AND P6, PT, R227, c[0x0][0x178], !P2 ;  /* 0x00005e00e3007a0c */ /* 0x000fe200057c1270 */
[C---:B------:R-:W-:Y:S01]  /*86880*/  IMAD.WIDE R184, R0.reuse, 0x4, R180 ;  /* 0x0000000400b87825 */ /* 0x040fe200078e02b4 */
[C---:B------:R-:W-:Y:S01]  /*86890*/  IADD3 R3, R0.reuse, c[0x0][0x198], RZ ;  /* 0x0000660000037a10 */ /* 0x040fe20007ffe0ff */
[----:B------:R-:W2:Y:S02]  /*868a0*/  LDL.LU R193, [R1+0x2a0] ;  /* 0x0002a00001c17983 */ /* 0x000ea40000300800 */
[----:B------:R-:W-:-:S02]  /*868b0*/  IMAD.WIDE R186, R0, 0x4, R6 ;  /* 0x0000000400ba7825 */ /* 0x000fc400078e0206 */
[----:B----4-:R-:W-:Y:S01]  /*868c0*/  @P5 STG.E [R188.64], R190 ;  /* 0x000000bebc005986 */ /* 0x010fe2000c101904 */
[----:B------:R-:W-:-:S03]  /*868d0*/  ISETP.LT.AND P5, PT, R158, c[0x0][0x178], !P2 ;  /* 0x00005e009e007a0c */ /* 0x000fc600057a1270 */
[----:B------:R1:W-:Y:S01]  /*868e0*/  @P1 STG.E [R184.64], R191 ;  /* 0x000000bfb8001986 */ /* 0x0003e2000c101904 */
[----:B------:R-:W-:-:S03]  /*868f0*/  ISETP.LT.AND P1, PT, R159, c[0x0][0x178], !P2 ;  /* 0x00005e009f007a0c */ /* 0x000fc60005721270 */
[----:B------:R4:W-:Y:S01]  /*86900*/  @P4 STG.E [R186.64], R192 ;  /* 0x000000c0ba004986 */ /* 0x0009e2000c101904 */
[----:B------:R-:W-:Y:S01]  /*86910*/  ISETP.LT.AND P2, PT, R119, c[0x0][0x178], !P2 ;  /* 0x00005e0077007a0c */ /* 0x000fe20005741270 */
[----:B-1----:R-:W-:-:S04]  /*86920*/  IMAD.WIDE R184, R0, 0x4, R4 ;  /* 0x0000000400b87825 */ /* 0x002fc800078e0204 */
[C---:B----4-:R-:W-:Y:S01]  /*86930*/  IMAD.WIDE R186, R3.reuse, 0x4, R182 ;  /* 0x0000000403ba7825 */ /* 0x050fe200078e02b6 */
[----:B------:R1:W-:Y:S03]  /*86940*/  @P3 STG.E [R184.64], R251 ;  /* 0x000000fbb8003986 */ /* 0x0003e6000c101904 */
[C---:B------:R-:W-:Y:S01]  /*86950*/  IMAD.WIDE R188, R3.reuse, 0x4, R180 ;  /* 0x0000000403bc7825 */ /* 0x040fe200078e02b4 */
[----:B------:R4:W-:Y:S04]  /*86960*/  @P6 STG.E [R186.64], R245 ;  /* 0x000000f5ba006986 */ /* 0x0009e8000c101904 */
[----:B------:R4:W-:Y:S01]  /*86970*/  @P5 STG.E [R188.64], R244 ;  /* 0x000000f4bc005986 */ /* 0x0009e2000c101904 */
[----:B-1----:R-:W-:-:S03]  /*86980*/  IMAD.WIDE R184, R3, 0x4, R4 ;  /* 0x0000000403b87825 */ /* 0x002fc600078e0204 */
[----:B----4-:R-:W4:Y:S01]  /*86990*/  LDL.LU R245, [R1+0x8f4] ;  /* 0x0008f40001f57983 */ /* 0x010f220000300800 */
[----:B------:R-:W-:-:S03]  /*869a0*/  IMAD.WIDE R186, R3, 0x4, R6 ;  /* 0x0000000403ba7825 */ /* 0x000fc600078e0206 */
[----:B------:R-:W4:Y:S04]  /*869b0*/  LDL.LU R244, [R1+0x414] ;  /* 0x0004140001f47983 */ /* 0x000f280000300800 */
[----:B---3--:R1:W-:Y:S04]  /*869c0*/  @P1 STG.E [R186.64], R194 ;  /* 0x000000c2ba001986 */ /* 0x0083e8000c101904 */
[----:B--2---:R2:W-:Y:S04]  /*869d0*/  @P2 STG.E [R184.64], R195 ;  /* 0x000000c3b8002986 */ /* 0x0045e8000c101904 */
[----:B-1----:R-:W3:Y:S04]  /*869e0*/  LDL.LU R194, [R1+0x304] ;  /* 0x0003040001c27983 */ /* 0x002ee80000300800 */
[----:B--2---:R-:W2:Y:S01]  /*869f0*/  LDL.LU R195, [R1+0x2a4] ;  /* 0x0002a40001c37983 */ /* 0x004ea20000300800 */
[----:B------:R-:W-:-:S02]  /*86a00*/  IADD3 R190, R123, 0x66, RZ ;  /* 0x000000667bbe7810 */ /* 0x000fc40007ffe0ff */
[----:B------:R-:W-:Y:S01]  /*86a10*/  IADD3 R0, R3, c[0x0][0x198], RZ ;  /* 0x0000660003007a10 */ /* 0x000fe20007ffe0ff */
[----:B------:R-:W2:Y:S01]  /*86a20*/  LDL.LU R192, [R1+0x2d0] ;  /* 0x0002d00001c07983 */ /* 0x000ea20000300800 */
[----:B------:R-:W-:-:S03]  /*86a30*/  ISETP.GE.AND P4, PT, R190, c[0x0][0x17c], PT ;  /* 0x00005f00be007a0c */ /* 0x000fc60003f86270 */
[----:B------:R-:W-:Y:S01]  /*86a40*/  IMAD.WIDE R188, R0, 0x4, R182 ;  /* 0x0000000400bc7825 */ /* 0x000fe200078e02b6 */
[----:B------:R-:W-:Y:S01]  /*86a50*/  ISETP.LT.AND P6, PT, R227, c[0x0][0x178], !P4 ;  /* 0x00005e00e3007a0c */ /* 0x000fe200067c1270 */
[----:B------:R-:W2:Y:S01]  /*86a60*/  LDL.LU R251, [R1+0x914] ;  /* 0x0009140001fb7983 */ /* 0x000ea20000300800 */
[----:B------:R-:W-:Y:S02]  /*86a70*/  ISETP.LT.AND P3, PT, R158, c[0x0][0x178], !P4 ;  /* 0x00005e009e007a0c */ /* 0x000fe40006761270 */
[----:B------:R-:W-:Y:S02]  /*86a80*/  ISETP.LT.AND P5, PT, R159, c[0x0][0x178], !P4 ;  /* 0x00005e009f007a0c */ /* 0x000fe400067a1270 */
[----:B------:R-:W-:Y:S02]  /*86a90*/  IADD3 R190, R123, 0x67, RZ ;  /* 0x000000677bbe7810 */ /* 0x000fe40007ffe0ff */
[----:B------:R-:W-:Y:S02]  /*86aa0*/  ISETP.LT.AND P4, PT, R119, c[0x0][0x178], !P4 ;  /* 0x00005e0077007a0c */ /* 0x000fe40006781270 */
[----:B------:R-:W-:Y:S01]  /*86ab0*/  ISETP.GE.AND P1, PT, R190, c[0x0][0x17c], PT ;  /* 0x00005f00be007a0c */ /* 0x000fe20003f26270 */
[----:B------:R-:W-:-:S02]  /*86ac0*/  IMAD.WIDE R186, R0, 0x4, R180 ;  /* 0x0000000400ba7825 */ /* 0x000fc400078e02b4 */
[----:B------:R1:W-:Y:S01]  /*86ad0*/  @P6 STG.E [R188.64], R250 ;  /* 0x000000fabc006986 */ /* 0x0003e2000c101904 */
[----:B------:R-:W-:Y:S01]  /*86ae0*/  ISETP.LT.AND P2, PT, R227, c[0x0][0x178], !P1 ;  /* 0x00005e00e3007a0c */ /* 0x000fe20004f41270 */
[C---:B------:R-:W-:Y:S01]  /*86af0*/  IMAD.WIDE R184, R0.reuse, 0x4, R6 ;  /* 0x0000000400b87825 */ /* 0x040fe200078e0206 */
[----:B------:R-:W-:Y:S01]  /*86b00*/  IADD3 R3, R0, c[0x0][0x198], RZ ;  /* 0x0000660000037a10 */ /* 0x000fe20007ffe0ff */
[----:B------:R-:W-:Y:S01]  /*86b10*/  @P3 STG.E [R186.64], R249 ;  /* 0x000000f9ba003986 */ /* 0x000fe2000c101904 */
[----:B------:R-:W-:-:S03]  /*86b20*/  ISETP.LT.AND P3, PT, R158, c[0x0][0x178], !P1 ;  /* 0x00005e009e007a0c */ /* 0x000fc60004f61270 */
[----:B------:R1:W-:Y:S02]  /*86b30*/  @P5 STG.E [R184.64], R248 ;  /* 0x000000f8b8005986 */ /* 0x0003e4000c101904 */
[----:B-1----:R-:W-:-:S05]  /*86b40*/  IMAD.WIDE R188, R0, 0x4, R4 ;  /* 0x0000000400bc7825 */ /* 0x002fca00078e0204 */
[----:B------:R-:W-:Y:S01]  /*86b50*/  @P4 STG.E [R188.64], R193 ;  /* 0x000000c1bc004986 */ /* 0x000fe2000c101904 */
[----:B------:R-:W-:Y:S01]  /*86b60*/  ISETP.LT.AND P4, PT, R159, c[0x0][0x178], !P1 ;  /* 0x00005e009f007a0c */ /* 0x000fe20004f81270 */
[----:B------:R-:W-:Y:S01]  /*86b70*/  IMAD.WIDE R184, R3, 0x4, R182 ;  /* 0x0000000403b87825 */ /* 0x000fe200078e02b6 */
[----:B------:R-:W-:-:S03]  /*86b80*/  ISETP.LT.AND P1, PT, R119, c[0x0][0x178], !P1 ;  /* 0x00005e0077007a0c */ /* 0x000fc60004f21270 */
[C---:B------:R-:W-:Y:S01]  /*86b90*/  IMAD.WIDE R186, R3.reuse, 0x4, R180 ;  /* 0x0000000403ba7825 */ /* 0x040fe200078e02b4 */
[C---:B------:R-:W-:Y:S01]  /*86ba0*/  IADD3 R0, R3.reuse, c[0x0][0x198], RZ ;  /* 0x0000660003007a10 */ /* 0x040fe20007ffe0ff */
[----:B----4-:R1:W-:Y:S04]  /*86bb0*/  @P2 STG.E [R184.64], R245 ;  /* 0x000000f5b8002986 */ /* 0x0103e8000c101904 */
[----:B------:R4:W-:Y:S01]  /*86bc0*/  @P3 STG.E [R186.64], R244 ;  /* 0x000000f4ba003986 */ /* 0x0009e2000c101904 */
[----:B-1----:R-:W-:-:S03]  /*86bd0*/  IMAD.WIDE R184, R3, 0x4, R6 ;  /* 0x0000000403b87825 */ /* 0x002fc600078e0206 */
[----:B------:R-:W2:Y:S01]  /*86be0*/  LDL.LU R245, [R1+0x434] ;  /* 0x0004340001f57983 */ /* 0x000ea20000300800 */
[----:B----4-:R-:W-:-:S03]  /*86bf0*/  IMAD.WIDE R186, R3, 0x4, R4 ;  /* 0x0000000403ba7825 */ /* 0x010fc600078e0204 */
[----:B------:R-:W4:Y:S04]  /*86c00*/  LDL.LU R244, [R1+0x334] ;  /* 0x0003340001f47983 */ /* 0x000f280000300800 */
[----:B------:R-:W4:Y:S04]  /*86c10*/  LDL.LU R3, [R1+0x430] ;  /* 0x0004300001037983 */ /* 0x000f280000300800 */
[----:B---3--:R1:W-:Y:S04]  /*86c20*/  @P4 STG.E [R184.64], R194 ;  /* 0x000000c2b8004986 */ /* 0x0083e8000c101904 */
[----:B--2---:R2:W-:Y:S04]  /*86c30*/  @P1 STG.E [R186.64], R195 ;  /* 0x000000c3ba001986 */ /* 0x0045e8000c101904 */
[----:B-1----:R-:W3:Y:S04]  /*86c40*/  LDL.LU R185, [R1+0x910] ;  /* 0x0009100001b97983 */ /* 0x002ee80000300800 */
[----:B--2---:R-:W2:Y:S01]  /*86c50*/  LDL.LU R187, [R1+0x330] ;  /* 0x0003300001bb7983 */ /* 0x004ea20000300800 */
[----:B------:R-:W-:-:S02]  /*86c60*/  ISETP.LT.AND P6, PT, R227, c[0x0][0x178], !P0 ;  /* 0x00005e00e3007a0c */ /* 0x000fc400047c1270 */
[----:B------:R-:W-:Y:S02]  /*86c70*/  ISETP.LT.AND P5, PT, R158, c[0x0][0x178], !P0 ;  /* 0x00005e009e007a0c */ /* 0x000fe400047a1270 */
[----:B------:R-:W-:Y:S01]  /*86c80*/  IADD3 R188, R123, 0x69, RZ ;  /* 0x000000697bbc7810 */ /* 0x000fe20007ffe0ff */
[----:B------:R-:W-:Y:S01]  /*86c90*/  IMAD.WIDE R190, R0, 0x4, R180 ;  /* 0x0000000400be7825 */ /* 0x000fe200078e02b4 */
[----:B------:R-:W-:Y:S01]  /*86ca0*/  ISETP.LT.AND P3, PT, R159, c[0x0][0x178], !P0 ;  /* 0x00005e009f007a0c */ /* 0x000fe20004761270 */
[----:B------:R-:W2:Y:S01]  /*86cb0*/  LDL.LU R194, [R1+0x2d4] ;  /* 0x0002d40001c27983 */ /* 0x000ea20000300800 */
[----:B------:R-:W-:Y:S01]  /*86cc0*/  ISETP.GE.AND P2, PT, R188, c[0x0][0x17c], PT ;  /* 0x00005f00bc007a0c */ /* 0x000fe20003f46270 */
[----:B------:R-:W-:Y:S01]  /*86cd0*/  IMAD.WIDE R188, R0, 0x4, R182 ;  /* 0x0000000400bc7825 */ /* 0x000fe200078e02b6 */
[----:B------:R-:W-:Y:S01]  /*86ce0*/  ISETP.LT.AND P1, PT, R119, c[0x0][0x178], !P0 ;  /* 0x00005e0077007a0c */ /* 0x000fe20004721270 */
[----:B------:R-:W2:Y:S01]  /*86cf0*/  LDL.LU R250, [R1+0x930] ;  /* 0x0009300001fa7983 */ /* 0x000ea20000300800 */
[----:B------:R-:W-:-:S03]  /*86d00*/  ISETP.LT.AND P4, PT, R159, c[0x0][0x178], !P2 ;  /* 0x00005e009f007a0c */ /* 0x000fc60005781270 */
[----:B------:R-:W2:Y:S01]  /*86d10*/  LDL.LU R249, [R1+0x900] ;  /* 0x0009000001f97983 */ /* 0x000ea20000300800 */
[----:B------:R-:W-:-:S03]  /*86d20*/  IADD3 R186, R123, 0x6b, RZ ;  /* 0x0000006b7bba7810 */ /* 0x000fc60007ffe0ff */
[----:B------:R-:W2:Y:S01]  /*86d30*/  LDL.LU R248, [R1+0x3a0] ;  /* 0x0003a00001f87983 */ /* 0x000ea20000300800 */
[----:B------:R-:W-:-:S03]  /*86d40*/  ISETP.GE.AND P0, PT, R186, c[0x0][0x17c], PT ;  /* 0x00005f00ba007a0c */ /* 0x000fc60003f06270 */
[----:B------:R-:W2:Y:S04]  /*86d50*/  LDL.LU R193, [R1+0x310] ;  /* 0x0003100001c17983 */ /* 0x000ea80000300800 */
[----:B------:R-:W2:Y:S04]  /*86d60*/  LDL.LU R195, [R1+0x934] ;  /* 0x0009340001c37983 */ /* 0x000ea80000300800 */
[----:B---3--:R1:W-:Y:S01]  /*86d70*/  @P6 STG.E [R188.64], R185 ;  /* 0x000000b9bc006986 */ /* 0x0083e2000c101904 */
[----:B------:R-:W-:-:S03]  /*86d80*/  ISETP.LT.AND P6, PT, R227, c[0x0][0x178], !P2 ;  /* 0x00005e00e3007a0c */ /* 0x000fc600057c1270 */
[----:B----4-:R3:W-:Y:S01]  /*86d90*/  @P5 STG.E [R190.64], R3 ;  /* 0x00000003be005986 */ /* 0x0107e2000c101904 */
[----:B------:R-:W-:Y:S01]  /*86da0*/  ISETP.LT.AND P5, PT, R158, c[0x0][0x178], !P2 ;  /* 0x00005e009e007a0c */ /* 0x000fe200057a1270 */
[C---:B-1----:R-:W-:Y:S01]  /*86db0*/  IMAD.WIDE R184, R0.reuse, 0x4, R6 ;  /* 0x0000000400b87825 */ /* 0x042fe200078e0206 */
[----:B------:R-:W-:Y:S02]  /*86dc0*/  IADD3 R188, R123, 0x6a, RZ ;  /* 0x0000006a7bbc7810 */ /* 0x000fe40007ffe0ff */
[----:B---3--:R-:W-:Y:S02]  /*86dd0*/  IADD3 R3, R0, c[0x0][0x198], RZ ;  /* 0x0000660000037a10 */ /* 0x008fe40007ffe0ff */
[----:B--2---:R1:W-:Y:S01]  /*86de0*/  @P3 STG.E [R184.64], R187 ;  /* 0x000000bbb8003986 */ /* 0x0043e2000c101904 */
[----:B------:R-:W-:Y:S02]  /*86df0*/  ISETP.GE.AND P3, PT, R188, c[0x0][0x17c], PT ;  /* 0x00005f00bc007a0c */ /* 0x000fe40003f66270 */
[----:B------:R-:W-:-:S04]  /*86e00*/  IMAD.WIDE R188, R3, 0x4, R180 ;  /* 0x0000000403bc7825 */ /* 0x000fc800078e02b4 */
[----:B------:R-:W-:-:S04]  /*86e10*/  IMAD.WIDE R190, R3, 0x4, R6 ;  /* 0x0000000403be7825 */ /* 0x000fc800078e0206 */
[----:B-1----:R-:W-:-:S04]  /*86e20*/  IMAD.WIDE R184, R0, 0x4, R4 ;  /* 0x0000000400b87825 */ /* 0x002fc800078e0204 */
[----:B------:R-:W-:Y:S01]  /*86e30*/  IMAD.WIDE R186, R3, 0x4, R182 ;  /* 0x0000000403ba7825 */ /* 0x000fe200078e02b6 */
[----:B------:R-:W-:Y:S04]  /*86e40*/  @P1 STG.E [R184.64], R192 ;  /* 0x000000c0b8001986 */ /* 0x000fe8000c101904 */
[----:B------:R-:W-:Y:S04]  /*86e50*/  @P6 STG.E [R186.64], R251 ;  /* 0x000000fbba006986 */ /* 0x000fe8000c101904 */
[----:B------:R1:W-:Y:S04]  /*86e60*/  @P5 STG.E [R188.64], R245 ;  /* 0x000000f5bc005986 */ /* 0x0003e8000c101904 */
[----:B------:R2:W-:Y:S04]  /*86e70*/  @P4 STG.E [R190.64], R244 ;  /* 0x000000f4be004986 */ /* 0x0005e8000c101904 */
[----:B-1----:R-:W3:Y:S04]  /*86e80*/  LDL.LU R245, [R1+0x904] ;  /* 0x0009040001f57983 */ /* 0x002ee80000300800 */
[----:B--2---:R-:W2:Y:S01]  /*86e90*/  LDL.LU R244, [R1+0x3a4] ;  /* 0x0003a40001f47983 */ /* 0x004ea20000300800 */
        /* <DEDUP_REMOVED lines=17> */
[----:B-1----:R-:W2:Y:S01]  /*86fb0*/  LDL.LU R194, [R1+0x314] ;  /* 0x0003140001c27983 */ /* 0x002ea20000300800 */
[C---:B------:R-:W-:Y:S01]  /*86fc0*/  IADD3 R0, R190.reuse, c[0x0][0x198], RZ ;  /* 0x00006600be007a10 */ /* 0x040fe20007ffe0ff */
[C---:B----4-:R-:W-:Y:S02]  /*86fd0*/  IMAD.WIDE R184, R190.reuse, 0x4, R6 ;  /* 0x00000004beb87825 */ /* 0x050fe400078e0206 */
[----:B------:R-:W4:Y:S02]  /*86fe0*/  LDL.LU R191, [R1+0x3c0] ;  /* 0x0003c00001bf7983 */ /* 0x000f240000300800 */
[----:B------:R-:W-:-:S02]  /*86ff0*/  IMAD.WIDE R186, R190, 0x4, R4 ;  /* 0x00000004beba7825 */ /* 0x000fc400078e0204 */
[----:B------:R1:W-:Y:S02]  /*87000*/  @P3 STG.E [R184.64], R248 ;  /* 0x000000f8b8003986 */ /* 0x0003e4000c101904 */
[C---:B------:R-:W-:Y:S02]  /*87010*/  IMAD.WIDE R188, R0.reuse, 0x4, R182 ;  /* 0x0000000400bc7825 */ /* 0x040fe400078e02b6 */
[----:B------:R1:W-:Y:S01]  /*87020*/  @P1 STG.E [R186.64], R193 ;  /* 0x000000c1ba001986 */ /* 0x0003e2000c101904 */
[C---:B------:R-:W-:Y:S02]  /*87030*/  IADD3 R3, R123.reuse, 0x6f, RZ ;  /* 0x0000006f7b037810 */ /* 0x040fe40007ffe0ff */
[----:B------:R-:W-:Y:S01]  /*87040*/  IADD3 R190, R123, 0x6d, RZ ;  /* 0x0000006d7bbe7810 */ /* 0x000fe20007ffe0ff */
[----:B------:R-:W4:Y:S01]  /*87050*/  LDL.LU R250, [R1+0x350] ;  /* 0x0003500001fa7983 */ /* 0x000f220000300800 */
[----:B-1----:R-:W-:-:S04]  /*87060*/  IMAD.WIDE R184, R0, 0x4, R6 ;  /* 0x0000000400b87825 */ /* 0x002fc800078e0206 */
[----:B------:R-:W-:Y:S01]  /*87070*/  IMAD.WIDE R186, R0, 0x4, R180 ;  /* 0x0000000400ba7825 */ /* 0x000fe200078e02b4 */
[----:B------:R1:W-:Y:S01]  /*87080*/  @P5 STG.E [R188.64], R195 ;  /* 0x000000c3bc005986 */ /* 0x0003e2000c101904 */
[----:B------:R-:W-:-:S03]  /*87090*/  ISETP.LT.AND P1, PT, R119, c[0x0][0x178], !P0 ;  /* 0x00005e0077007a0c */ /* 0x000fc60004721270 */
[----:B------:R-:W4:Y:S01]  /*870a0*/  LDL.LU R249, [R1+0x954] ;  /* 0x0009540001f97983 */ /* 0x000f220000300800 */
[----:B------:R-:W-:Y:S02]  /*870b0*/  ISETP.GE.AND P0, PT, R3, c[0x0][0x17c], PT ;  /* 0x00005f0003007a0c */ /* 0x000fe40003f06270 */
[----:B------:R-:W-:Y:S01]  /*870c0*/  IADD3 R3, R0, c[0x0][0x198], RZ ;  /* 0x0000660000037a10 */ /* 0x000fe20007ffe0ff */
        /* <DEDUP_REMOVED lines=10> */
[----:B------:R-:W-:Y:S01]  /*87170*/  ISETP.LT.AND P5, PT, R158, c[0x0][0x178], !P2 ;  /* 0x00005e009e007a0c */ /* 0x000fe200057a1270 */
[----:B------:R-:W-:Y:S01]  /*87180*/  IMAD.WIDE R186, R3, 0x4, R182 ;  /* 0x0000000403ba7825 */ /* 0x000fe200078e02b6 */
[----:B------:R-:W-:Y:S01]  /*87190*/  ISETP.LT.AND P6, PT, R159, c[0x0][0x178], !P2 ;  /* 0x00005e009f007a0c */ /* 0x000fe200057c1270 */
[----:B------:R-:W3:Y:S02]  /*871a0*/  LDL.LU R192, [R1+0x990] ;  /* 0x0009900001c07983 */ /* 0x000ee40000300800 */
[----:B------:R-:W-:-:S02]  /*871b0*/  IMAD.WIDE R188, R3, 0x4, R180 ;  /* 0x0000000403bc7825 */ /* 0x000fc400078e02b4 */
[----:B------:R1:W-:Y:S01]  /*871c0*/  @P1 STG.E [R184.64], R194 ;  /* 0x000000c2b8001986 */ /* 0x0003e2000c101904 */
[----:B------:R-:W-:-:S03]  /*871d0*/  ISETP.LT.AND P2, PT, R119, c[0x0][0x178], !P2 ;  /* 0x00005e0077007a0c */ /* 0x000fc60005741270 */
[----:B------:R-:W3:Y:S01]  /*871e0*/  LDL.LU R251, [R1+0x940] ;  /* 0x0009400001fb7983 */ /* 0x000ee20000300800 */
[----:B------:R-:W-:-:S03]  /*871f0*/  ISETP.LT.AND P1, PT, R159, c[0x0][0x178], !P4 ;  /* 0x00005e009f007a0c */ /* 0x000fc60006721270 */
[----:B------:R-:W3:Y:S01]  /*87200*/  LDL.LU R248, [R1+0x3d0] ;  /* 0x0003d00001f87983 */ /* 0x000ee20000300800 */
[----:B-1----:R-:W-:-:S03]  /*87210*/  IMAD.WIDE R184, R3, 0x4, R6 ;  /* 0x0000000403b87825 */ /* 0x002fc600078e0206 */
[----:B------:R-:W3:Y:S04]  /*87220*/  LDL.LU R193, [R1+0x360] ;  /* 0x0003600001c17983 */ /* 0x000ee80000300800 */
[----:B------:R-:W3:Y:S04]  /*87230*/  LDL.LU R194, [R1+0x994] ;  /* 0x0009940001c27983 */ /* 0x000ee80000300800 */
[----:B--2---:R1:W-:Y:S01]  /*87240*/  @P3 STG.E [R186.64], R190 ;  /* 0x000000beba003986 */ /* 0x0043e2000c101904 */
[----:B------:R-:W-:-:S03]  /*87250*/  ISETP.LT.AND P3, PT, R158, c[0x0][0x178], !P4 ;  /* 0x00005e009e007a0c */ /* 0x000fc60006761270 */
[----:B------:R2:W-:Y:S01]  /*87260*/  @P5 STG.E [R188.64], R0 ;  /* 0x00000000bc005986 */ /* 0x0005e2000c101904 */
[----:B------:R-:W-:-:S03]  /*87270*/  ISETP.LT.AND P5, PT, R227, c[0x0][0x178], !P4 ;  /* 0x00005e00e3007a0c */ /* 0x000fc600067a1270 */
[----:B----4-:R4:W-:Y:S01]  /*87280*/  @P6 STG.E [R184.64], R191 ;  /* 0x000000bfb8006986 */ /* 0x0109e2000c101904 */
[----:B-1----:R-:W-:Y:S02]  /*87290*/  IADD3 R186, R123, 0x6e, RZ ;  /* 0x0000006e7bba7810 */ /* 0x002fe40007ffe0ff */
[C---:B--2---:R-:W-:Y:S02]  /*872a0*/  IADD3 R0, R3.reuse, c[0x0][0x198], RZ ;  /* 0x0000660003007a10 */ /* 0x044fe40007ffe0ff */
[----:B------:R-:W-:Y:S01]  /*872b0*/  ISETP.GE.AND P6, PT, R186, c[0x0][0x17c], PT ;  /* 0x00005f00ba007a0c */ /* 0x000fe20003fc6270 */
[----:B----4-:R-:W-:-:S04]  /*872c0*/  IMAD.WIDE R190, R3, 0x4, R4 ;  /* 0x0000000403be7825 */ /* 0x010fc800078e0204 */
[C---:B------:R-:W-:Y:S01]  /*872d0*/  IMAD.WIDE R184, R0.reuse, 0x4, R182 ;  /* 0x0000000400b87825 */ /* 0x040fe200078e02b6 */
[----:B------:R-:W-:Y:S03]  /*872e0*/  @P2 STG.E [R190.64], R250 ;  /* 0x000000fabe002986 */ /* 0x000fe6000c101904 */
[C---:B------:R-:W-:Y:S01]  /*872f0*/  IMAD.WIDE R186, R0.reuse, 0x4, R180 ;  /* 0x0000000400ba7825 */ /* 0x040fe200078e02b4 */
[----:B------:R-:W-:Y:S03]  /*87300*/  @P5 STG.E [R184.64], R249 ;  /* 0x000000f9b8005986 */ /* 0x000fe6000c101904 */
[C---:B------:R-:W-:Y:S01]  /*87310*/  IMAD.WIDE R188, R0.reuse, 0x4, R6 ;  /* 0x0000000400bc7825 */ /* 0x040fe200078e0206 */
[----:B------:R1:W-:Y:S04]  /*87320*/  @P3 STG.E [R186.64], R195 ;  /* 0x000000c3ba003986 */ /* 0x0003e8000c101904 */
[----:B---3--:R2:W-:Y:S04]  /*87330*/  @P1 STG.E [R188.64], R245 ;  /* 0x000000f5bc001986 */ /* 0x0085e8000c101904 */
[----:B-1----:R-:W3:Y:S04]  /*87340*/  LDL.LU R195, [R1+0x944] ;  /* 0x0009440001c37983 */ /* 0x002ee80000300800 */
[----:B--2---:R-:W2:Y:S01]  /*87350*/  LDL.LU R245, [R1+0x3d4] ;  /* 0x0003d40001f57983 */ /* 0x004ea20000300800 */
[----:B------:R-:W-:Y:S01]  /*87360*/  ISETP.LT.AND P4, PT, R119, c[0x0][0x178], !P4 ;  /* 0x00005e0077007a0c */ /* 0x000fe20006781270 */
[----:B------:R-:W-:Y:S01]  /*87370*/  IMAD.WIDE R190, R0, 0x4, R4 ;  /* 0x0000000400be7825 */ /* 0x000fe200078e0204 */
[----:B------:R-:W-:-:S02]  /*87380*/  ISETP.LT.AND P2, PT, R227, c[0x0][0x178], !P6 ;  /* 0x00005e00e3007a0c */ /* 0x000fc40007741270 */
[----:B------:R-:W-:Y:S02]  /*87390*/  ISETP.LT.AND P3, PT, R159, c[0x0][0x178], !P6 ;  /* 0x00005e009f007a0c */ /* 0x000fe40007761270 */
[----:B------:R-:W-:-:S07]  /*873a0*/  IADD3 R3, R0, c[0x0][0x198], RZ ;  /* 0x0000660000037a10 */ /* 0x000fce0007ffe0ff */
[----:B------:R1:W-:Y:S01]  /*873b0*/  @P4 STG.E [R190.64], R244 ;  /* 0x000000f4be004986 */ /* 0x0003e2000c101904 */
[----:B------:R-:W-:Y:S01]  /*873c0*/  ISETP.LT.AND P4, PT, R158, c[0x0][0x178], !P6 ;  /* 0x00005e009e007a0c */ /* 0x000fe20007781270 */
[----:B------:R-:W-:Y:S01]  /*873d0*/  IMAD.WIDE R188, R3, 0x4, R182 ;  /* 0x0000000403bc7825 */ /* 0x000fe200078e02b6 */
[----:B------:R-:W-:Y:S02]  /*873e0*/  IADD3 R0, R123, 0x70, RZ ;  /* 0x000000707b007810 */ /* 0x000fe40007ffe0ff */
[----:B------:R-:W-:Y:S01]  /*873f0*/  ISETP.LT.AND P6, PT, R119, c[0x0][0x178], !P6 ;  /* 0x00005e0077007a0c */ /* 0x000fe200077c1270 */
[----:B------:R-:W-:Y:S01]  /*87400*/  IMAD.WIDE R184, R3, 0x4, R180 ;  /* 0x0000000403b87825 */ /* 0x000fe200078e02b4 */
[----:B------:R-:W-:-:S03]  /*87410*/  ISETP.LT.AND P5, PT, R227, c[0x0][0x178], !P0 ;  /* 0x00005e00e3007a0c */ /* 0x000fc600047a1270 */
[C---:B------:R-:W-:Y:S01]  /*87420*/  IMAD.WIDE R186, R3.reuse, 0x4, R6 ;  /* 0x0000000403ba7825 */ /* 0x040fe200078e0206 */
[----:B-1----:R-:W4:Y:S01]  /*87430*/  LDL.LU R244, [R1+0x364] ;  /* 0x0003640001f47983 */ /* 0x002f220000300800 */
[----:B------:R-:W-:Y:S02]  /*87440*/  ISETP.GE.AND P1, PT, R0, c[0x0][0x17c], PT ;  /* 0x00005f0000007a0c */ /* 0x000fe40003f26270 */
[----:B------:R-:W-:Y:S01]  /*87450*/  IADD3 R0, R3, c[0x0][0x198], RZ ;  /* 0x0000660003007a10 */ /* 0x000fe20007ffe0ff */
[----:B------:R1:W-:Y:S04]  /*87460*/  @P2 STG.E [R188.64], R192 ;  /* 0x000000c0bc002986 */ /* 0x0003e8000c101904 */
[----:B------:R1:W-:Y:S01]  /*87470*/  @P4 STG.E [R184.64], R251 ;  /* 0x000000fbb8004986 */ /* 0x0003e2000c101904 */
[----:B------:R-:W-:-:S03]  /*87480*/  ISETP.LT.AND P4, PT, R159, c[0x0][0x178], !P0 ;  /* 0x00005e009f007a0c */ /* 0x000fc60004781270 */
[----:B------:R1:W-:Y:S01]  /*87490*/  @P3 STG.E [R186.64], R248 ;  /* 0x000000f8ba003986 */ /* 0x0003e2000c101904 */
[----:B------:R-:W-:-:S03]  /*874a0*/  ISETP.LT.AND P3, PT, R158, c[0x0][0x178], !P0 ;  /* 0x00005e009e007a0c */ /* 0x000fc60004761270 */
[----:B------:R-:W4:Y:S01]  /*874b0*/  LDL.LU R250, [R1+0x898] ;  /* 0x0008980001fa7983 */ /* 0x000f220000300800 */
[----:B-1----:R-:W-:-:S03]  /*874c0*/  IMAD.WIDE R188, R3, 0x4, R4 ;  /* 0x0000000403bc7825 */ /* 0x002fc600078e0204 */
[----:B------:R-:W4:Y:S01]  /*874d0*/  LDL.LU R249, [R1+0x2e8] ;  /* 0x0002e80001f97983 */ /* 0x000f220000300800 */
[----:B------:R-:W-:-:S03]  /*874e0*/  IMAD.WIDE R184, R0, 0x4, R182 ;  /* 0x0000000400b87825 */ /* 0x000fc600078e02b6 */
[----:B------:R1:W-:Y:S01]  /*874f0*/  @P6 STG.E [R188.64], R193 ;  /* 0x000000c1bc006986 */ /* 0x0003e2000c101904 */
[----:B------:R-:W-:-:S03]  /*87500*/  IMAD.WIDE R186, R0, 0x4, R180 ;  /* 0x0000000400ba7825 */ /* 0x000fc600078e02b4 */
[----:B------:R-:W4:Y:S04]  /*87510*/  LDL.LU R248, [R1+0x298] ;  /* 0x0002980001f87983 */ /* 0x000f280000300800 */
[----:B------:R1:W-:Y:S04]  /*87520*/  @P5 STG.E [R184.64], R194 ;  /* 0x000000c2b8005986 */ /* 0x0003e8000c101904 */
[----:B-1----:R-:W4:Y:S01]  /*87530*/  LDL.LU R193, [R1+0x228] ;  /* 0x0002280001c17983 */ /* 0x002f220000300800 */
[----:B------:R-:W-:-:S03]  /*87540*/  IMAD.WIDE R184, R0, 0x4, R6 ;  /* 0x0000000400b87825 */ /* 0x000fc600078e0206 */
[----:B------:R-:W4:Y:S04]  /*87550*/  LDL.LU R194, [R1+0x89c] ;  /* 0x00089c0001c27983 */ /* 0x000f280000300800 */
[----:B---3--:R1:W-:Y:S04]  /*87560*/  @P3 STG.E [R186.64], R195 ;  /* 0x000000c3ba003986 */ /* 0x0083e8000c101904 */
[----:B--2---:R2:W-:Y:S04]  /*87570*/  @P4 STG.E [R184.64], R245 ;  /* 0x000000f5b8004986 */ /* 0x0045e8000c101904 */
[----:B-1----:R-:W3:Y:S04]  /*87580*/  LDL.LU R195, [R1+0x2ec] ;  /* 0x0002ec0001c37983 */ /* 0x002ee80000300800 */
[----:B--2---:R-:W2:Y:S01]  /*87590*/  LDL.LU R245, [R1+0x29c] ;  /* 0x00029c0001f57983 */ /* 0x004ea20000300800 */
[----:B------:R-:W-:-:S02]  /*875a0*/  ISETP.LT.AND P5, PT, R119, c[0x0][0x178], !P0 ;  /* 0x00005e0077007a0c */ /* 0x000fc400047a1270 */
[----:B------:R-:W-:Y:S02]  /*875b0*/  IADD3 R188, R123, 0x71, RZ ;  /* 0x000000717bbc7810 */ /* 0x000fe40007ffe0ff */
[----:B------:R-:W-:Y:S02]  /*875c0*/  ISETP.LT.AND P6, PT, R227, c[0x0][0x178], !P1 ;  /* 0x00005e00e3007a0c */ /* 0x000fe40004fc1270 */
[----:B------:R-:W-:Y:S01]  /*875d0*/  ISETP.GE.AND P2, PT, R188, c[0x0][0x17c], PT ;  /* 0x00005f00bc007a0c */ /* 0x000fe20003f46270 */
[----:B------:R-:W-:Y:S01]  /*875e0*/  IMAD.WIDE R188, R0, 0x4, R4 ;  /* 0x0000000400bc7825 */ /* 0x000fe200078e0204 */
[----:B------:R-:W-:Y:S02]  /*875f0*/  ISETP.LT.AND P0, PT, R158, c[0x0][0x178], !P1 ;  /* 0x00005e009e007a0c */ /* 0x000fe40004f01270 */
[----:B------:R-:W-:-:S03]  /*87600*/  IADD3 R3, R0, c[0x0][0x198], RZ ;  /* 0x0000660000037a10 */ /* 0x000fc60007ffe0ff */
[----:B----4-:R1:W-:Y:S01]  /*87610*/  @P5 STG.E [R188.64], R244 ;  /* 0x000000f4bc005986 */ /* 0x0103e2000c101904 */
[----:B------:R-:W-:Y:S01]  /*87620*/  ISETP.LT.AND P5, PT, R159, c[0x0][0x178], !P1 ;  /* 0x00005e009f007a0c */ /* 0x000fe20004fa1270 */
[----:B------:R-:W-:Y:S01]  /*87630*/  IMAD.WIDE R186, R3, 0x4, R182 ;  /* 0x0000000403ba7825 */ /* 0x000fe200078e02b6 */
[----:B------:R-:W-:-:S03]  /*87640*/  ISETP.LT.AND P1, PT, R119, c[0x0][0x178], !P1 ;  /* 0x00005e0077007a0c */ /* 0x000fc60004f21270 */
[----:B------:R-:W-:Y:S01]  /*87650*/  IMAD.WIDE R184, R3, 0x4, R180 ;  /* 0x0000000403b87825 */ /* 0x000fe200078e02b4 */
[----:B-1----:R-:W4:Y:S01]  /*87660*/  LDL.LU R244, [R1+0x22c] ;  /* 0x00022c0001f47983 */ /* 0x002f220000300800 */
[----:B------:R-:W-:-:S03]  /*87670*/  ISETP.LT.AND P4, PT, R227, c[0x0][0x178], !P2 ;  /* 0x00005e00e3007a0c */ /* 0x000fc60005781270 */
[----:B------:R1:W-:Y:S01]  /*87680*/  @P6 STG.E [R186.64], R250 ;  /* 0x000000faba006986 */ /* 0x0003e2000c101904 */
[----:B------:R-:W-:Y:S02]  /*87690*/  ISETP.LT.AND P6, PT, R158, c[0x0][0x178], !P2 ;  /* 0x00005e009e007a0c */ /* 0x000fe400057c1270 */
[----:B------:R-:W-:Y:S01]  /*876a0*/  ISETP.LT.AND P3, PT, R159, c[0x0][0x178], !P2 ;  /* 0x00005e009f007a0c */ /* 0x000fe20005761270 */
[----:B------:R-:W4:Y:S04]  /*876b0*/  LDL.LU R190, [R1+0x8d8] ;  /* 0x0008d80001be7983 */ /* 0x000f280000300800 */
[----:B------:R1:W-:Y:S01]  /*876c0*/  @P0 STG.E [R184.64], R249 ;  /* 0x000000f9b8000986 */ /* 0x0003e2000c101904 */
[----:B------:R-:W-:Y:S01]  /*876d0*/  IADD3 R188, R123, 0x72, RZ ;  /* 0x000000727bbc7810 */ /* 0x000fe20007ffe0ff */
[----:B-1----:R-:W-:-:S02]  /*876e0*/  IMAD.WIDE R186, R3, 0x4, R4 ;  /* 0x0000000403ba7825 */ /* 0x002fc400078e0204 */
[----:B------:R-:W4:Y:S04]  /*876f0*/  LDL.LU R191, [R1+0x328] ;  /* 0x0003280001bf7983 */ /* 0x000f280000300800 */
[----:B------:R-:W4:Y:S01]  /*87700*/  LDL.LU R192, [R1+0x2b8] ;  /* 0x0002b80001c07983 */ /* 0x000f220000300800 */
[C---:B------:R-:W-:Y:S01]  /*87710*/  IMAD.WIDE R184, R3.reuse, 0x4, R6 ;  /* 0x0000000403b87825 */ /* 0x040fe200078e0206 */
[----:B------:R-:W-:-:S04]  /*87720*/  IADD3 R3, R3, c[0x0][0x198], RZ ;  /* 0x0000660003037a10 */ /* 0x000fc80007ffe0ff */
[----:B------:R1:W-:Y:S01]  /*87730*/  @P5 STG.E [R184.64], R248 ;  /* 0x000000f8b8005986 */ /* 0x0003e2000c101904 */
[----:B------:R-:W-:Y:S01]  /*87740*/  ISETP.GE.AND P5, PT, R188, c[0x0][0x17c], PT ;  /* 0x00005f00bc007a0c */ /* 0x000fe20003fa6270 */
[C---:B------:R-:W-:Y:S02]  /*87750*/  IMAD.WIDE R188, R3.reuse, 0x4, R6 ;  /* 0x0000000403bc7825 */ /* 0x040fe400078e0206 */
[----:B------:R1:W-:Y:S02]  /*87760*/  @P1 STG.E [R186.64], R193 ;  /* 0x000000c1ba001986 */ /* 0x0003e4000c101904 */
[----:B-1----:R-:W-:-:S04]  /*87770*/  IMAD.WIDE R184, R3, 0x4, R182 ;  /* 0x0000000403b87825 */ /* 0x002fc800078e02b6 */
[----:B------:R-:W-:Y:S01]  /*87780*/  IMAD.WIDE R186, R3, 0x4, R180 ;  /* 0x0000000403ba7825 */ /* 0x000fe200078e02b4 */
[----:B------:R-:W-:Y:S04]  /*87790*/  @P4 STG.E [R184.64], R194 ;  /* 0x000000c2b8004986 */ /* 0x000fe8000c101904 */
[----:B---3--:R1:W-:Y:S04]  /*877a0*/  @P6 STG.E [R186.64], R195 ;  /* 0x000000c3ba006986 */ /* 0x0083e8000c101904 */
[----:B--2---:R2:W-:Y:S04]  /*877b0*/  @P3 STG.E [R188.64], R245 ;  /* 0x000000f5bc003986 */ /* 0x0045e8000c101904 */
[----:B-1----:R-:W3:Y:S04]  /*877c0*/  LDL.LU R195, [R1+0x278] ;  /* 0x0002780001c37983 */ /* 0x002ee80000300800 */
[----:B--2---:R-:W2:Y:S04]  /*877d0*/  LDL.LU R245, [R1+0x8dc] ;  /* 0x0008dc0001f57983 */ /* 0x004ea80000300800 */
[----:B------:R-:W2:Y:S04]  /*877e0*/  LDL.LU R251, [R1+0x32c] ;  /* 0x00032c0001fb7983 */ /* 0x000ea80000300800 */
[----:B------:R-:W2:Y:S01]  /*877f0*/  LDL.LU R194, [R1+0x2bc] ;  /* 0x0002bc0001c27983 */ /* 0x000ea20000300800 */
[----:B------:R-:W-:-:S02]  /*87800*/  ISETP.LT.AND P2, PT, R119, c[0x0][0x178], !P2 ;  /* 0x00005e0077007a0c */ /* 0x000fc40005741270 */
[----:B------:R-:W-:Y:S01]  /*87810*/  IADD3 R0, R123, 0x79, RZ ;  /* 0x000000797b007810 */ /* 0x000fe20007ffe0ff */
[----:B------:R-:W-:Y:S01]  /*87820*/  IMAD.WIDE R184, R3, 0x4, R4 ;  /* 0x0000000403b87825 */ /* 0x000fe200078e0204 */
[----:B------:R-:W-:Y:S02]  /*87830*/  ISETP.LT.AND P1, PT, R227, c[0x0][0x178], !P5 ;  /* 0x00005e00e3007a0c */ /* 0x000fe40006f21270 */
[----:B------:R-:W-:Y:S02]  /*87840*/  ISETP.GE.AND P0, PT, R0, c[0x0][0x17c], PT ;  /* 0x00005f0000007a0c */ /* 0x000fe40003f06270 */
[----:B------:R-:W-:Y:S02]  /*87850*/  IADD3 R0, R3, c[0x0][0x198], RZ ;  /* 0x0000660003007a10 */ /* 0x000fe40007ffe0ff */
[----:B------:R-:W-:-:S03]  /*87860*/  ISETP.LT.AND P3, PT, R158, c[0x0][0x178], !P5 ;  /* 0x00005e009e007a0c */ /* 0x000fc60006f61270 */
[----:B----4-:R1:W-:Y:S01]  /*87870*/  @P2 STG.E [R184.64], R244 ;  /* 0x000000f4b8002986 */ /* 0x0103e2000c101904 */
[----:B------:R-:W-:Y:S01]  /*87880*/  IADD3 R188, R123, 0x73, RZ ;  /* 0x000000737bbc7810 */ /* 0x000fe20007ffe0ff */
[----:B------:R-:W-:Y:S01]  /*87890*/  IMAD.WIDE R186, R0, 0x4, R182 ;  /* 0x0000000400ba7825 */ /* 0x000fe200078e02b6 */
[----:B------:R-:W-:Y:S02]  /*878a0*/  ISETP.LT.AND P6, PT, R159, c[0x0][0x178], !P5 ;  /* 0x00005e009f007a0c */ /* 0x000fe40006fc1270 */
[----:B------:R-:W-:Y:S01]  /*878b0*/  ISETP.GE.AND P4, PT, R188, c[0x0][0x17c], PT ;  /* 0x00005f00bc007a0c */ /* 0x000fe20003f86270 */
[----:B-1----:R-:W4:Y:S01]  /*878c0*/  LDL.LU R244, [R1+0x27c] ;  /* 0x00027c0001f47983 */ /* 0x002f220000300800 */
[----:B------:R-:W-:Y:S01]  /*878d0*/  IADD3 R3, R123, 0x74, RZ ;  /* 0x000000747b037810 */ /* 0x000fe20007ffe0ff */
[----:B------:R-:W-:Y:S01]  /*878e0*/  IMAD.WIDE R184, R0, 0x4, R6 ;  /* 0x0000000400b87825 */ /* 0x000fe200078e0206 */
[----:B------:R-:W-:Y:S01]  /*878f0*/  ISETP.LT.AND P5, PT, R119, c[0x0][0x178], !P5 ;  /* 0x00005e0077007a0c */ /* 0x000fe20006fa1270 */
[----:B------:R-:W4:Y:S04]  /*87900*/  LDL.LU R250, [R1+0x8e8] ;  /* 0x0008e80001fa7983 */ /* 0x000f280000300800 */
[----:B------:R1:W-:Y:S01]  /*87910*/  @P1 STG.E [R186.64], R190 ;  /* 0x000000beba001986 */ /* 0x0003e2000c101904 */
[----:B------:R-:W-:-:S02]  /*87920*/  ISETP.LT.AND P1, PT, R227, c[0x0][0x178], !P4 ;  /* 0x00005e00e3007a0c */ /* 0x000fc40006721270 */
[----:B------:R-:W-:Y:S01]  /*87930*/  ISETP.GE.AND P2, PT, R3, c[0x0][0x17c], PT ;  /* 0x00005f0003007a0c */ /* 0x000fe20003f46270 */
[----:B------:R-:W4:Y:S01]  /*87940*/  LDL.LU R249, [R1+0x348] ;  /* 0x0003480001f97983 */ /* 0x000f220000300800 */
[C---:B------:R-:W-:Y:S01]  /*87950*/  IADD3 R3, R0.reuse, c[0x0][0x198], RZ ;  /* 0x0000660000037a10 */ /* 0x040fe20007ffe0ff */
[C---:B------:R-:W-:Y:S02]  /*87960*/  IMAD.WIDE R188, R0.reuse, 0x4, R4 ;  /* 0x0000000400bc7825 */ /* 0x040fe400078e0204 */
[----:B------:R-:W4:Y:S02]  /*87970*/  LDL.LU R248, [R1+0x2f8] ;  /* 0x0002f80001f87983 */ /* 0x000f240000300800 */
[----:B-1----:R-:W-:Y:S02]  /*87980*/  IMAD.WIDE R186, R0, 0x4, R180 ;  /* 0x0000000400ba7825 */ /* 0x002fe400078e02b4 */
[----:B------:R-:W4:Y:S04]  /*87990*/  LDL.LU R193, [R1+0x288] ;  /* 0x0002880001c17983 */ /* 0x000f280000300800 */
[----:B------:R-:W-:Y:S01]  /*879a0*/  @P3 STG.E [R186.64], R191 ;  /* 0x000000bfba003986 */ /* 0x000fe2000c101904 */
[----:B------:R-:W-:-:S03]  /*879b0*/  ISETP.LT.AND P3, PT, R158, c[0x0][0x178], !P4 ;  /* 0x00005e009e007a0c */ /* 0x000fc60006761270 */
[----:B------:R1:W-:Y:S01]  /*879c0*/  @P6 STG.E [R184.64], R192 ;  /* 0x000000c0b8006986 */ /* 0x0003e2000c101904 */
[----:B------:R-:W-:Y:S01]  /*879d0*/  ISETP.LT.AND P6, PT, R159, c[0x0][0x178], !P4 ;  /* 0x00005e009f007a0c */ /* 0x000fe200067c1270 */
[----:B-1----:R-:W-:-:S04]  /*879e0*/  IMAD.WIDE R184, R3, 0x4, R182 ;  /* 0x0000000403b87825 */ /* 0x002fc800078e02b6 */
[C---:B------:R-:W-:Y:S01]  /*879f0*/  IMAD.WIDE R186, R3.reuse, 0x4, R180 ;  /* 0x0000000403ba7825 */ /* 0x040fe200078e02b4 */
[----:B---3--:R1:W-:Y:S04]  /*87a00*/  @P5 STG.E [R188.64], R195 ;  /* 0x000000c3bc005986 */ /* 0x0083e8000c101904 */
[----:B--2---:R2:W-:Y:S04]  /*87a10*/  @P1 STG.E [R184.64], R245 ;  /* 0x000000f5b8001986 */ /* 0x0045e8000c101904 */
[----:B-1----:R-:W3:Y:S04]  /*87a20*/  LDL.LU R195, [R1+0x8ec] ;  /* 0x0008ec0001c37983 */ /* 0x002ee80000300800 */
[----:B--2---:R-:W2:Y:S01]  /*87a30*/  LDL.LU R245, [R1+0x34c] ;  /* 0x00034c0001f57983 */ /* 0x004ea20000300800 */
[----:B------:R-:W-:-:S03]  /*87a40*/  IMAD.WIDE R184, R3, 0x4, R6 ;  /* 0x0000000403b87825 */ /* 0x000fc600078e0206 */
[----:B------:R-:W-:Y:S04]  /*87a50*/  @P3 STG.E [R186.64], R251 ;  /* 0x000000fbba003986 */ /* 0x000fe8000c101904 */
[----:B------:R1:W-:Y:S04]  /*87a60*/  @P6 STG.E [R184.64], R194 ;  /* 0x000000c2b8006986 */ /* 0x0003e8000c101904 */
[----:B-1----:R-:W2:Y:S01]  /*87a70*/  LDL.LU R194, [R1+0x2fc] ;  /* 0x0002fc0001c27983 */ /* 0x002ea20000300800 */
[----:B------:R-:W-:Y:S02]  /*87a80*/  ISETP.LT.AND P4, PT, R119, c[0x0][0x178], !P4 ;  /* 0x00005e0077007a0c */ /* 0x000fe40006781270 */
[----:B------:R-:W-:Y:S01]  /*87a90*/  IADD3 R0, R123, 0x75, RZ ;  /* 0x000000757b007810 */ /* 0x000fe20007ffe0ff */
[----:B------:R-:W-:Y:S01]  /*87aa0*/  IMAD.WIDE R188, R3, 0x4, R4 ;  /* 0x0000000403bc7825 */ /* 0x000fe200078e0204 */
[----:B------:R-:W-:-:S02]  /*87ab0*/  ISETP.LT.AND P5, PT, R227, c[0x0][0x178], !P2 ;  /* 0x00005e00e3007a0c */ /* 0x000fc400057a1270 */
[----:B------:R-:W-:Y:S02]  /*87ac0*/  ISETP.GE.AND P1, PT, R0, c[0x0][0x17c], PT ;  /* 0x00005f0000007a0c */ /* 0x000fe40003f26270 */
[----:B------:R-:W-:Y:S02]  /*87ad0*/  IADD3 R0, R3, c[0x0][0x198], RZ ;  /* 0x0000660003007a10 */ /* 0x000fe40007ffe0ff */
[----:B------:R-:W-:-:S03]  /*87ae0*/  ISETP.LT.AND P3, PT, R158, c[0x0][0x178], !P2 ;  /* 0x00005e009e007a0c */ /* 0x000fc60005761270 */
[----:B----4-:R1:W-:Y:S01]  /*87af0*/  @P4 STG.E [R188.64], R244 ;  /* 0x000000f4bc004986 */ /* 0x0103e2000c101904 */
[----:B------:R-:W-:Y:S01]  /*87b00*/  ISETP.LT.AND P4, PT, R159, c[0x0][0x178], !P2 ;  /* 0x00005e009f007a0c */ /* 0x000fe20005781270 */
[----:B------:R-:W-:Y:S01]  /*87b10*/  IMAD.WIDE R186, R0, 0x4, R182 ;  /* 0x0000000400ba7825 */ /* 0x000fe200078e02b6 */
[----:B------:R-:W-:-:S04]  /*87b20*/  ISETP.LT.AND P2, PT, R119, c[0x0][0x178], !P2 ;  /* 0x00005e0077007a0c */ /* 0x000fc80005741270 */
[----:B------:R4:W-:Y:S01]  /*87b30*/  @P5 STG.E [R186.64], R250 ;  /* 0x000000faba005986 */ /* 0x0009e2000c101904 */
[----:B------:R-:W-:Y:S01]  /*87b40*/  ISETP.LT.AND P5, PT, R227, c[0x0][0x178], !P1 ;  /* 0x00005e00e3007a0c */ /* 0x000fe20004fa1270 */
[----:B------:R-:W-:Y:S01]  /*87b50*/  IMAD.WIDE R184, R0, 0x4, R6 ;  /* 0x0000000400b87825 */ /* 0x000fe200078e0206 */
[----:B------:R-:W-:Y:S02]  /*87b60*/  ISETP.LT.AND P6, PT, R158, c[0x0][0x178], !P1 ;  /* 0x00005e009e007a0c */ /* 0x000fe40004fc1270 */
[C---:B------:R-:W-:Y:S01]  /*87b70*/  IADD3 R3, R0.reuse, c[0x0][0x198], RZ ;  /* 0x0000660000037a10 */ /* 0x040fe20007ffe0ff */
[C---:B-1----:R-:W-:Y:S01]  /*87b80*/  IMAD.WIDE R188, R0.reuse, 0x4, R4 ;  /* 0x0000000400bc7825 */ /* 0x042fe200078e0204 */
[----:B------:R-:W2:Y:S03]  /*87b90*/  LDL.LU R244, [R1+0x28c] ;  /* 0x00028c0001f47983 */ /* 0x000ea60000300800 */
[----:B----4-:R-:W-:Y:S01]  /*87ba0*/  IMAD.WIDE R186, R0, 0x4, R180 ;  /* 0x0000000400ba7825 */ /* 0x010fe200078e02b4 */
[----:B------:R-:W4:Y:S04]  /*87bb0*/  LDL.LU R250, [R1+0x2a8] ;  /* 0x0002a80001fa7983 */ /* 0x000f280000300800 */
[----:B------:R1:W-:Y:S04]  /*87bc0*/  @P3 STG.E [R186.64], R249 ;  /* 0x000000f9ba003986 */ /* 0x0003e8000c101904 */
[----:B------:R1:W-:Y:S04]  /*87bd0*/  @P4 STG.E [R184.64], R248 ;  /* 0x000000f8b8004986 */ /* 0x0003e8000c101904 */
[----:B------:R-:W-:Y:S01]  /*87be0*/  @P2 STG.E [R188.64], R193 ;  /* 0x000000c1bc002986 */ /* 0x000fe2000c101904 */
[----:B------:R-:W-:Y:S01]  /*87bf0*/  ISETP.LT.AND P2, PT, R159, c[0x0][0x178], !P1 ;  /* 0x00005e009f007a0c */ /* 0x000fe20004f41270 */
[----:B-1----:R-:W-:-:S02]  /*87c00*/  IMAD.WIDE R186, R3, 0x4, R182 ;  /* 0x0000000403ba7825 */ /* 0x002fc400078e02b6 */
[----:B------:R-:W4:Y:S02]  /*87c10*/  LDL.LU R249, [R1+0x8fc] ;  /* 0x0008fc0001f97983 */ /* 0x000f240000300800 */
[C---:B------:R-:W-:Y:S01]  /*87c20*/  IMAD.WIDE R184, R3.reuse, 0x4, R180 ;  /* 0x0000000403b87825 */ /* 0x040fe200078e02b4 */
[----:B------:R-:W-:Y:S02]  /*87c30*/  IADD3 R0, R3, c[0x0][0x198], RZ ;  /* 0x0000660003007a10 */ /* 0x000fe40007ffe0ff */
[----:B------:R-:W-:Y:S01]  /*87c40*/  IADD3 R192, R123, 0x77, RZ ;  /* 0x000000777bc07810 */ /* 0x000fe20007ffe0ff */
[----:B---3--:R1:W-:Y:S04]  /*87c50*/  @P5 STG.E [R186.64], R195 ;  /* 0x000000c3ba005986 */ /* 0x0083e8000c101904 */
[----:B--2---:R2:W-:Y:S04]  /*87c60*/  @P6 STG.E [R184.64], R245 ;  /* 0x000000f5b8006986 */ /* 0x0045e8000c101904 */
[----:B-1----:R-:W3:Y:S01]  /*87c70*/  LDL.LU R195, [R1+0x41c] ;  /* 0x00041c0001c37983 */ /* 0x002ee20000300800 */
[----:B--2---:R-:W-:-:S03]  /*87c80*/  IMAD.WIDE R184, R3, 0x4, R6 ;  /* 0x0000000403b87825 */ /* 0x004fc600078e0206 */
[----:B------:R-:W2:Y:S01]  /*87c90*/  LDL.LU R245, [R1+0x30c] ;  /* 0x00030c0001f57983 */ /* 0x000ea20000300800 */
[----:B------:R-:W-:-:S03]  /*87ca0*/  IMAD.WIDE R186, R3, 0x4, R4 ;  /* 0x0000000403ba7825 */ /* 0x000fc600078e0204 */
[----:B------:R-:W2:Y:S04]  /*87cb0*/  LDL.LU R3, [R1+0x418] ;  /* 0x0004180001037983 */ /* 0x000ea80000300800 */
[----:B------:R1:W-:Y:S01]  /*87cc0*/  @P2 STG.E [R184.64], R194 ;  /* 0x000000c2b8002986 */ /* 0x0003e2000c101904 */
[----:B------:R-:W-:-:S03]  /*87cd0*/  ISETP.GE.AND P2, PT, R192, c[0x0][0x17c], PT ;  /* 0x00005f00c0007a0c */ /* 0x000fc60003f46270 */
[----:B-1----:R-:W2:Y:S04]  /*87ce0*/  LDL.LU R185, [R1+0x8f8] ;  /* 0x0008f80001b97983 */ /* 0x002ea80000300800 */
[----:B------:R-:W3:Y:S01]  /*87cf0*/  LDL.LU R192, [R1+0x308] ;  /* 0x0003080001c07983 */ /* 0x000ee20000300800 */
[----:B------:R-:W-:-:S04]  /*87d00*/  IADD3 R190, R123, 0x76, RZ ;  /* 0x000000767bbe7810 */ /* 0x000fc80007ffe0ff */
[----:B------:R-:W-:Y:S02]  /*87d10*/  ISETP.GE.AND P3, PT, R190, c[0x0][0x17c], PT ;  /* 0x00005f00be007a0c */ /* 0x000fe40003f66270 */
[----:B------:R-:W-:Y:S02]  /*87d20*/  ISETP.LT.AND P1, PT, R119, c[0x0][0x178], !P1 ;  /* 0x00005e0077007a0c */ /* 0x000fe40004f21270 */
[----:B------:R-:W-:Y:S02]  /*87d30*/  ISETP.LT.AND P5, PT, R227, c[0x0][0x178], !P3 ;  /* 0x00005e00e3007a0c */ /* 0x000fe40005fa1270 */
[----:B------:R-:W-:Y:S02]  /*87d40*/  ISETP.LT.AND P4, PT, R158, c[0x0][0x178], !P3 ;  /* 0x00005e009e007a0c */ /* 0x000fe40005f81270 */
[----:B------:R-:W-:Y:S01]  /*87d50*/  ISETP.LT.AND P6, PT, R159, c[0x0][0x178], !P3 ;  /* 0x00005e009f007a0c */ /* 0x000fe20005fc1270 */
[----:B------:R-:W-:-:S04]  /*87d60*/  IMAD.WIDE R188, R0, 0x4, R182 ;  /* 0x0000000400bc7825 */ /* 0x000fc800078e02b6 */
[----:B------:R-:W-:Y:S02]  /*87d70*/  IMAD.WIDE R190, R0, 0x4, R180 ;  /* 0x0000000400be7825 */ /* 0x000fe400078e02b4 */
[----:B------:R1:W-:Y:S04]  /*87d80*/  @P1 STG.E [R186.64], R244 ;  /* 0x000000f4ba001986 */ /* 0x0003e8000c101904 */
[----:B-1----:R-:W4:Y:S04]  /*87d90*/  LDL.LU R244, [R1+0x2ac] ;  /* 0x0002ac0001f47983 */ /* 0x002f280000300800 */
[----:B------:R-:W4:Y:S04]  /*87da0*/  LDL.LU R251, [R1+0x438] ;  /* 0x0004380001fb7983 */ /* 0x000f280000300800 */
[----:B------:R-:W4:Y:S04]  /*87db0*/  LDL.LU R248, [R1+0x338] ;  /* 0x0003380001f87983 */ /* 0x000f280000300800 */
[----:B------:R-:W4:Y:S04]  /*87dc0*/  LDL.LU R193, [R1+0x2d8] ;  /* 0x0002d80001c17983 */ /* 0x000f280000300800 */
[----:B------:R-:W4:Y:S01]  /*87dd0*/  LDL.LU R194, [R1+0x91c] ;  /* 0x00091c0001c27983 */ /* 0x000f220000300800 */
[----:B------:R-:W-:-:S02]  /*87de0*/  ISETP.LT.AND P3, PT, R119, c[0x0][0x178], !P3 ;  /* 0x00005e0077007a0c */ /* 0x000fc40005f61270 */
[----:B------:R-:W-:Y:S01]  /*87df0*/  ISETP.LT.AND P1, PT, R159, c[0x0][0x178], !P2 ;  /* 0x00005e009f007a0c */ /* 0x000fe20005721270 */
[----:B--2---:R1:W-:Y:S04]  /*87e00*/  @P5 STG.E [R188.64], R185 ;  /* 0x000000b9bc005986 */ /* 0x0043e8000c101904 */
[----:B------:R-:W-:Y:S01]  /*87e10*/  @P4 STG.E [R190.64], R3 ;  /* 0x00000003be004986 */ /* 0x000fe2000c101904 */
[----:B-1----:R-:W-:-:S05]  /*87e20*/  IMAD.WIDE R184, R0, 0x4, R6 ;  /* 0x0000000400b87825 */ /* 0x002fca00078e0206 */
[----:B---3--:R1:W-:Y:S02]  /*87e30*/  @P6 STG.E [R184.64], R192 ;  /* 0x000000c0b8006986 */ /* 0x0083e4000c101904 */
[----:B-1----:R-:W-:-:S04]  /*87e40*/  IADD3 R192, R123, 0x78, RZ ;  /* 0x000000787bc07810 */ /* 0x002fc80007ffe0ff */
[----:B------:R-:W-:Y:S02]  /*87e50*/  ISETP.GE.AND P6, PT, R192, c[0x0][0x17c], PT ;  /* 0x00005f00c0007a0c */ /* 0x000fe40003fc6270 */
[----:B------:R-:W2:Y:S01]  /*87e60*/  LDL.LU R192, [R1+0x918] ;  /* 0x0009180001c07983 */ /* 0x000ea20000300800 */
[----:B------:R-:W-:Y:S02]  /*87e70*/  ISETP.LT.AND P5, PT, R227, c[0x0][0x178], !P2 ;  /* 0x00005e00e3007a0c */ /* 0x000fe400057a1270 */
[----:B------:R-:W-:Y:S02]  /*87e80*/  ISETP.LT.AND P4, PT, R158, c[0x0][0x178], !P2 ;  /* 0x00005e009e007a0c */ /* 0x000fe40005781270 */
[C---:B------:R-:W-:Y:S01]  /*87e90*/  IADD3 R3, R0.reuse, c[0x0][0x198], RZ ;  /* 0x0000660000037a10 */ /* 0x040fe20007ffe0ff */
[----:B------:R-:W-:-:S04]  /*87ea0*/  IMAD.WIDE R184, R0, 0x4, R4 ;  /* 0x0000000400b87825 */ /* 0x000fc800078e0204 */
[C---:B------:R-:W-:Y:S01]  /*87eb0*/  IMAD.WIDE R186, R3.reuse, 0x4, R182 ;  /* 0x0000000403ba7825 */ /* 0x040fe200078e02b6 */
[----:B----4-:R-:W-:Y:S03]  /*87ec0*/  @P3 STG.E [R184.64], R250 ;  /* 0x000000fab8003986 */ /* 0x010fe6000c101904 */
[C---:B------:R-:W-:Y:S01]  /*87ed0*/  IMAD.WIDE R188, R3.reuse, 0x4, R180 ;  /* 0x0000000403bc7825 */ /* 0x040fe200078e02b4 */
[----:B------:R-:W-:Y:S03]  /*87ee0*/  @P5 STG.E [R186.64], R249 ;  /* 0x000000f9ba005986 */ /* 0x000fe6000c101904 */
[----:B------:R-:W-:Y:S01]  /*87ef0*/  IMAD.WIDE R190, R3, 0x4, R6 ;  /* 0x0000000403be7825 */ /* 0x000fe200078e0206 */
[----:B------:R1:W-:Y:S04]  /*87f00*/  @P4 STG.E [R188.64], R195 ;  /* 0x000000c3bc004986 */ /* 0x0003e8000c101904 */
[----:B------:R3:W-:Y:S04]  /*87f10*/  @P1 STG.E [R190.64], R245 ;  /* 0x000000f5be001986 */ /* 0x0007e8000c101904 */
[----:B-1----:R-:W4:Y:S04]  /*87f20*/  LDL.LU R195, [R1+0x43c] ;  /* 0x00043c0001c37983 */ /* 0x002f280000300800 */
[----:B---3--:R-:W3:Y:S01]  /*87f30*/  LDL.LU R245, [R1+0x33c] ;  /* 0x00033c0001f57983 */ /* 0x008ee20000300800 */
[----:B------:R-:W-:Y:S01]  /*87f40*/  ISETP.LT.AND P2, PT, R119, c[0x0][0x178], !P2 ;  /* 0x00005e0077007a0c */ /* 0x000fe20005741270 */
[----:B------:R-:W-:Y:S01]  /*87f50*/  IMAD.WIDE R184, R3, 0x4, R4 ;  /* 0x0000000403b87825 */ /* 0x000fe200078e0204 */
[----:B------:R-:W-:-:S02]  /*87f60*/  ISETP.LT.AND P3, PT, R227, c[0x0][0x178], !P6 ;  /* 0x00005e00e3007a0c */ /* 0x000fc40007761270 */
[----:B------:R-:W-:Y:S02]  /*87f70*/  ISETP.LT.AND P1, PT, R158, c[0x0][0x178], !P6 ;  /* 0x00005e009e007a0c */ /* 0x000fe40007721270 */
[----:B------:R-:W-:Y:S02]  /*87f80*/  ISETP.LT.AND P5, PT, R159, c[0x0][0x178], !P6 ;  /* 0x00005e009f007a0c */ /* 0x000fe400077a1270 */
[----:B------:R-:W-:-:S05]  /*87f90*/  IADD3 R3, R3, c[0x0][0x198], RZ ;  /* 0x0000660003037a10 */ /* 0x000fca0007ffe0ff */
[----:B------:R1:W-:Y:S01]  /*87fa0*/  @P2 STG.E [R184.64], R244 ;  /* 0x000000f4b8002986 */ /* 0x0003e2000c101904 */
[----:B------:R-:W-:Y:S01]  /*87fb0*/  IADD3 R0, R123, 0x7a, RZ ;  /* 0x0000007a7b007810 */ /* 0x000fe20007ffe0ff */
[----:B------:R-:W-:Y:S01]  /*87fc0*/  IMAD.WIDE R190, R3, 0x4, R182 ;  /* 0x0000000403be7825 */ /* 0x000fe200078e02b6 */
[----:B------:R-:W-:Y:S01]  /*87fd0*/  ISETP.LT.AND P6, PT, R119, c[0x0][0x178], !P6 ;  /* 0x00005e0077007a0c */ /* 0x000fe200077c1270 */
[----:B-1----:R-:W3:Y:S04]  /*87fe0*/  LDL.LU R244, [R1+0x2dc] ;  /* 0x0002dc0001f47983 */ /* 0x002ee80000300800 */
[----:B------:R-:W3:Y:S01]  /*87ff0*/  LDL.LU R250, [R1+0x938] ;  /* 0x0009380001fa7983 */ /* 0x000ee20000300800 */
[----:B------:R-:W-:Y:S01]  /*88000*/  IMAD.WIDE R188, R3, 0x4, R180 ;  /* 0x0000000403bc7825 */ /* 0x000fe200078e02b4 */
[----:B------:R-:W-:-:S03]  /*88010*/  ISETP.LT.AND P2, PT, R227, c[0x0][0x178], !P0 ;  /* 0x00005e00e3007a0c */ /* 0x000fc60004741270 */
[C---:B------:R-:W-:Y:S01]  /*88020*/  IMAD.WIDE R186, R3.reuse, 0x4, R6 ;  /* 0x0000000403ba7825 */ /* 0x040fe200078e0206 */
[----:B------:R-:W-:Y:S01]  /*88030*/  ISETP.GE.AND P4, PT, R0, c[0x0][0x17c], PT ;  /* 0x00005f0000007a0c */ /* 0x000fe20003f86270 */
[----:B------:R-:W3:Y:S01]  /*88040*/  LDL.LU R249, [R1+0x908] ;  /* 0x0009080001f97983 */ /* 0x000ee20000300800 */
[C---:B------:R-:W-:Y:S01]  /*88050*/  IADD3 R0, R3.reuse, c[0x0][0x198], RZ ;  /* 0x0000660003007a10 */ /* 0x040fe20007ffe0ff */
[----:B------:R-:W-:Y:S02]  /*88060*/  IMAD.WIDE R184, R3, 0x4, R4 ;  /* 0x0000000403b87825 */ /* 0x000fe400078e0204 */
[----:B--2---:R1:W-:Y:S04]  /*88070*/  @P3 STG.E [R190.64], R192 ;  /* 0x000000c0be003986 */ /* 0x0043e8000c101904 */
[----:B------:R-:W-:Y:S04]  /*88080*/  @P1 STG.E [R188.64], R251 ;  /* 0x000000fbbc001986 */ /* 0x000fe8000c101904 */
[----:B------:R2:W-:Y:S01]  /*88090*/  @P5 STG.E [R186.64], R248 ;  /* 0x000000f8ba005986 */ /* 0x0005e2000c101904 */
[----:B-1----:R-:W-:-:S03]  /*880a0*/  IMAD.WIDE R190, R0, 0x4, R182 ;  /* 0x0000000400be7825 */ /* 0x002fc600078e02b6 */
[----:B------:R1:W-:Y:S01]  /*880b0*/  @P6 STG.E [R184.64], R193 ;  /* 0x000000c1b8006986 */ /* 0x0003e2000c101904 */
[----:B------:R-:W-:-:S03]  /*880c0*/  ISETP.LT.AND P3, PT, R158, c[0x0][0x178], !P0 ;  /* 0x00005e009e007a0c */ /* 0x000fc60004761270 */
[----:B--2---:R-:W2:Y:S04]  /*880d0*/  LDL.LU R248, [R1+0x3a8] ;  /* 0x0003a80001f87983 */ /* 0x004ea80000300800 */
[----:B------:R4:W-:Y:S01]  /*880e0*/  @P2 STG.E [R190.64], R194 ;  /* 0x000000c2be002986 */ /* 0x0009e2000c101904 */
[----:B------:R-:W-:Y:S02]  /*880f0*/  ISETP.LT.AND P2, PT, R159, c[0x0][0x178], !P0 ;  /* 0x00005e009f007a0c */ /* 0x000fe40004741270 */
[----:B-1----:R-:W-:Y:S01]  /*88100*/  IADD3 R184, R123, 0x7b, RZ ;  /* 0x0000007b7bb87810 */ /* 0x002fe20007ffe0ff */
[----:B------:R-:W-:Y:S01]  /*88110*/  IMAD.WIDE R186, R0, 0x4, R180 ;  /* 0x0000000400ba7825 */ /* 0x000fe200078e02b4 */
[----:B------:R-:W2:Y:S02]  /*88120*/  LDL.LU R193, [R1+0x318] ;  /* 0x0003180001c17983 */ /* 0x000ea40000300800 */
[----:B------:R-:W-:Y:S01]  /*88130*/  ISETP.GE.AND P1, PT, R184, c[0x0][0x17c], PT ;  /* 0x00005f00b8007a0c */ /* 0x000fe20003f26270 */
[----:B------:R-:W-:Y:S01]  /*88140*/  IMAD.WIDE R184, R0, 0x4, R6 ;  /* 0x0000000400b87825 */ /* 0x000fe200078e0206 */
[----:B----4-:R1:W-:Y:S04]  /*88150*/  @P3 STG.E [R186.64], R195 ;  /* 0x000000c3ba003986 */ /* 0x0103e8000c101904 */
[----:B------:R-:W4:Y:S04]  /*88160*/  LDL.LU R194, [R1+0x93c] ;  /* 0x00093c0001c27983 */ /* 0x000f280000300800 */
[----:B---3--:R3:W-:Y:S04]  /*88170*/  @P2 STG.E [R184.64], R245 ;  /* 0x000000f5b8002986 */ /* 0x0087e8000c101904 */
[----:B-1----:R-:W4:Y:S04]  /*88180*/  LDL.LU R195, [R1+0x90c] ;  /* 0x00090c0001c37983 */ /* 0x002f280000300800 */
[----:B---3--:R-:W3:Y:S01]  /*88190*/  LDL.LU R245, [R1+0x3ac] ;  /* 0x0003ac0001f57983 */ /* 0x008ee20000300800 */
[----:B------:R-:W-:-:S02]  /*881a0*/  ISETP.LT.AND P0, PT, R119, c[0x0][0x178], !P0 ;  /* 0x00005e0077007a0c */ /* 0x000fc40004701270 */
[----:B------:R-:W-:Y:S02]  /*881b0*/  ISETP.LT.AND P6, PT, R227, c[0x0][0x178], !P4 ;  /* 0x00005e00e3007a0c */ /* 0x000fe400067c1270 */
[C---:B------:R-:W-:Y:S01]  /*881c0*/  IADD3 R3, R0.reuse, c[0x0][0x198], RZ ;  /* 0x0000660000037a10 */ /* 0x040fe20007ffe0ff */
[----:B------:R-:W-:-:S04]  /*881d0*/  IMAD.WIDE R188, R0, 0x4, R4 ;  /* 0x0000000400bc7825 */ /* 0x000fc800078e0204 */
[----:B------:R-:W-:Y:S01]  /*881e0*/  IMAD.WIDE R190, R3, 0x4, R182 ;  /* 0x0000000403be7825 */ /* 0x000fe200078e02b6 */
[----:B------:R-:W-:-:S03]  /*881f0*/  ISETP.LT.AND P5, PT, R158, c[0x0][0x178], !P4 ;  /* 0x00005e009e007a0c */ /* 0x000fc600067a1270 */
[----:B------:R1:W-:Y:S04]  /*88200*/  @P0 STG.E [R188.64], R244 ;  /* 0x000000f4bc000986 */ /* 0x0003e8000c101904 */
[----:B------:R1:W-:Y:S01]  /*88210*/  @P6 STG.E [R190.64], R250 ;  /* 0x000000fabe006986 */ /* 0x0003e2000c101904 */
[----:B------:R-:W-:Y:S01]  /*88220*/  ISETP.LT.AND P6, PT, R159, c[0x0][0x178], !P4 ;  /* 0x00005e009f007a0c */ /* 0x000fe200067c1270 */
[----:B------:R-:W-:-:S04]  /*88230*/  IMAD.WIDE R186, R3, 0x4, R180 ;  /* 0x0000000403ba7825 */ /* 0x000fc800078e02b4 */
[----:B------:R-:W-:Y:S01]  /*88240*/  IMAD.WIDE R184, R3, 0x4, R6 ;  /* 0x0000000403b87825 */ /* 0x000fe200078e0206 */
[----:B------:R1:W-:Y:S04]  /*88250*/  @P5 STG.E [R186.64], R249 ;  /* 0x000000f9ba005986 */ /* 0x0003e8000c101904 */
[----:B-1----:R-:W3:Y:S01]  /*88260*/  LDL.LU R244, [R1+0x31c] ;  /* 0x00031c0001f47983 */ /* 0x002ee20000300800 */
[----:B------:R-:W-:Y:S02]  /*88270*/  IADD3 R191, R123, 0x7c, RZ ;  /* 0x0000007c7bbf7810 */ /* 0x000fe40007ffe0ff */
[----:B------:R-:W-:Y:S01]  /*88280*/  ISETP.LT.AND P4, PT, R119, c[0x0][0x178], !P4 ;  /* 0x00005e0077007a0c */ /* 0x000fe20006781270 */
[----:B------:R-:W3:Y:S01]  /*88290*/  LDL.LU R192, [R1+0x928] ;  /* 0x0009280001c07983 */ /* 0x000ee20000300800 */
[----:B------:R-:W-:-:S02]  /*882a0*/  ISETP.LT.AND P5, PT, R227, c[0x0][0x178], !P1 ;  /* 0x00005e00e3007a0c */ /* 0x000fc40004fa1270 */
[C---:B------:R-:W-:Y:S02]  /*882b0*/  IADD3 R0, R3.reuse, c[0x0][0x198], RZ ;  /* 0x0000660003007a10 */ /* 0x040fe40007ffe0ff */
[----:B------:R-:W-:Y:S01]  /*882c0*/  ISETP.LT.AND P3, PT, R158, c[0x0][0x178], !P1 ;  /* 0x00005e009e007a0c */ /* 0x000fe20004f61270 */
[----:B------:R-:W-:Y:S01]  /*882d0*/  IMAD.WIDE R186, R3, 0x4, R4 ;  /* 0x0000000403ba7825 */ /* 0x000fe200078e0204 */
[----:B------:R-:W-:-:S03]  /*882e0*/  ISETP.LT.AND P0, PT, R159, c[0x0][0x178], !P1 ;  /* 0x00005e009f007a0c */ /* 0x000fc60004f01270 */
[----:B------:R-:W-:Y:S01]  /*882f0*/  IMAD.WIDE R188, R0, 0x4, R182 ;  /* 0x0000000400bc7825 */ /* 0x000fe200078e02b6 */
[----:B--2---:R1:W-:Y:S01]  /*88300*/  @P6 STG.E [R184.64], R248 ;  /* 0x000000f8b8006986 */ /* 0x0043e2000c101904 */
[----:B------:R-:W-:-:S03]  /*88310*/  ISETP.GE.AND P6, PT, R191, c[0x0][0x17c], PT ;  /* 0x00005f00bf007a0c */ /* 0x000fc60003fc6270 */
[----:B------:R-:W2:Y:S04]  /*88320*/  LDL.LU R191, [R1+0x958] ;  /* 0x0009580001bf7983 */ /* 0x000ea80000300800 */
[----:B------:R-:W2:Y:S04]  /*88330*/  LDL.LU R251, [R1+0x3c8] ;  /* 0x0003c80001fb7983 */ /* 0x000ea80000300800 */
[----:B------:R4:W-:Y:S01]  /*88340*/  @P4 STG.E [R186.64], R193 ;  /* 0x000000c1ba004986 */ /* 0x0009e2000c101904 */
[----:B-1----:R-:W-:-:S03]  /*88350*/  IMAD.WIDE R184, R0, 0x4, R180 ;  /* 0x0000000400b87825 */ /* 0x002fc600078e02b4 */
[----:B------:R-:W2:Y:S04]  /*88360*/  LDL.LU R248, [R1+0x358] ;  /* 0x0003580001f87983 */ /* 0x000ea80000300800 */
[----:B----4-:R1:W-:Y:S01]  /*88370*/  @P5 STG.E [R188.64], R194 ;  /* 0x000000c2bc005986 */ /* 0x0103e2000c101904 */
[----:B------:R-:W-:-:S03]  /*88380*/  IMAD.WIDE R186, R0, 0x4, R6 ;  /* 0x0000000400ba7825 */ /* 0x000fc600078e0206 */
[----:B------:R4:W-:Y:S04]  /*88390*/  @P3 STG.E [R184.64], R195 ;  /* 0x000000c3b8003986 */ /* 0x0009e8000c101904 */
[----:B-1----:R-:W2:Y:S04]  /*883a0*/  LDL.LU R194, [R1+0x95c] ;  /* 0x00095c0001c27983 */ /* 0x002ea80000300800 */
[----:B---3--:R1:W-:Y:S04]  /*883b0*/  @P0 STG.E [R186.64], R245 ;  /* 0x000000f5ba000986 */ /* 0x0083e8000c101904 */
[----:B----4-:R-:W3:Y:S04]  /*883c0*/  LDL.LU R195, [R1+0x92c] ;  /* 0x00092c0001c37983 */ /* 0x010ee80000300800 */
[----:B-1----:R-:W4:Y:S01]  /*883d0*/  LDL.LU R245, [R1+0x3cc] ;  /* 0x0003cc0001f57983 */ /* 0x002f220000300800 */
[----:B------:R-:W-:-:S02]  /*883e0*/  ISETP.LT.AND P1, PT, R119, c[0x0][0x178], !P1 ;  /* 0x00005e0077007a0c */ /* 0x000fc40004f21270 */
[----:B------:R-:W-:Y:S02]  /*883f0*/  ISETP.LT.AND P4, PT, R227, c[0x0][0x178], !P6 ;  /* 0x00005e00e3007a0c */ /* 0x000fe40007781270 */
[----:B------:R-:W-:Y:S02]  /*88400*/  ISETP.LT.AND P5, PT, R158, c[0x0][0x178], !P6 ;  /* 0x00005e009e007a0c */ /* 0x000fe400077a1270 */
[C---:B------:R-:W-:Y:S02]  /*88410*/  IADD3 R190, R123.reuse, 0x7e, RZ ;  /* 0x0000007e7bbe7810 */ /* 0x040fe40007ffe0ff */
[C---:B------:R-:W-:Y:S01]  /*88420*/  IADD3 R3, R0.reuse, c[0x0][0x198], RZ ;  /* 0x0000660000037a10 */ /* 0x040fe20007ffe0ff */
[----:B------:R-:W-:Y:S01]  /*88430*/  IMAD.WIDE R184, R0, 0x4, R4 ;  /* 0x0000000400b87825 */ /* 0x000fe200078e0204 */
[----:B------:R-:W-:Y:S02]  /*88440*/  ISETP.GE.AND P2, PT, R190, c[0x0][0x17c], PT ;  /* 0x00005f00be007a0c */ /* 0x000fe40003f46270 */
[----:B------:R-:W-:Y:S01]  /*88450*/  IADD3 R190, R123, 0x7d, RZ ;  /* 0x0000007d7bbe7810 */ /* 0x000fe20007ffe0ff */
[----:B------:R-:W-:Y:S01]  /*88460*/  IMAD.WIDE R186, R3, 0x4, R182 ;  /* 0x0000000403ba7825 */ /* 0x000fe200078e02b6 */
[----:B------:R-:W-:Y:S01]  /*88470*/  ISETP.LT.AND P0, PT, R159, c[0x0][0x178], !P6 ;  /* 0x00005e009f007a0c */ /* 0x000fe20007701270 */
[----:B------:R1:W-:Y:S02]  /*88480*/  @P1 STG.E [R184.64], R244 ;  /* 0x000000f4b8001986 */ /* 0x0003e4000c101904 */
[----:B------:R-:W-:Y:S01]  /*88490*/  IMAD.WIDE R188, R3, 0x4, R180 ;  /* 0x0000000403bc7825 */ /* 0x000fe200078e02b4 */
[----:B------:R-:W-:-:S02]  /*884a0*/  ISETP.GE.AND P3, PT, R190, c[0x0][0x17c], PT ;  /* 0x00005f00be007a0c */ /* 0x000fc40003f66270 */
[----:B------:R-:W-:Y:S01]  /*884b0*/  ISETP.LT.AND P6, PT, R119, c[0x0][0x178], !P6 ;  /* 0x00005e0077007a0c */ /* 0x000fe200077c1270 */
[----:B-1----:R-:W4:Y:S01]  /*884c0*/  LDL.LU R244, [R1+0x35c] ;  /* 0x00035c0001f47983 */ /* 0x002f220000300800 */
[----:B------:R-:W-:Y:S01]  /*884d0*/  IMAD.WIDE R184, R3, 0x4, R6 ;  /* 0x0000000403b87825 */ /* 0x000fe200078e0206 */
[----:B------:R-:W-:Y:S02]  /*884e0*/  ISETP.LT.AND P1, PT, R158, c[0x0][0x178], !P3 ;  /* 0x00005e009e007a0c */ /* 0x000fe40005f21270 */
[----:B------:R-:W4:Y:S04]  /*884f0*/  LDL.LU R250, [R1+0x998] ;  /* 0x0009980001fa7983 */ /* 0x000f280000300800 */
[----:B------:R-:W4:Y:S04]  /*88500*/  LDL.LU R249, [R1+0x948] ;  /* 0x0009480001f97983 */ /* 0x000f280000300800 */
[----:B------:R-:W4:Y:S04]  /*88510*/  LDL.LU R193, [R1+0x3d8] ;  /* 0x0003d80001c17983 */ /* 0x000f280000300800 */
[----:B--2---:R1:W-:Y:S04]  /*88520*/  @P4 STG.E [R186.64], R191 ;  /* 0x000000bfba004986 */ /* 0x0043e8000c101904 */
[----:B------:R2:W-:Y:S01]  /*88530*/  @P5 STG.E [R188.64], R192 ;  /* 0x000000c0bc005986 */ /* 0x0005e2000c101904 */
[----:B------:R-:W-:-:S02]  /*88540*/  ISETP.LT.AND P5, PT, R227, c[0x0][0x178], !P3 ;  /* 0x00005e00e3007a0c */ /* 0x000fc40005fa1270 */
[----:B------:R-:W-:Y:S01]  /*88550*/  ISETP.LT.AND P4, PT, R159, c[0x0][0x178], !P3 ;  /* 0x00005e009f007a0c */ /* 0x000fe20005f81270 */
[C---:B-1----:R-:W-:Y:S01]  /*88560*/  IMAD.WIDE R186, R3.reuse, 0x4, R4 ;  /* 0x0000000403ba7825 */ /* 0x042fe200078e0204 */
[----:B------:R-:W-:Y:S01]  /*88570*/  IADD3 R3, R3, c[0x0][0x198], RZ ;  /* 0x0000660003037a10 */ /* 0x000fe20007ffe0ff */
[----:B------:R1:W-:Y:S04]  /*88580*/  @P0 STG.E [R184.64], R251 ;  /* 0x000000fbb8000986 */ /* 0x0003e8000c101904 */
[----:B------:R2:W-:Y:S02]  /*88590*/  @P6 STG.E [R186.64], R248 ;  /* 0x000000f8ba006986 */ /* 0x0005e4000c101904 */
[----:B--2---:R-:W-:-:S04]  /*885a0*/  IMAD.WIDE R188, R3, 0x4, R6 ;  /* 0x0000000403bc7825 */ /* 0x004fc800078e0206 */
[----:B-1----:R-:W-:-:S04]  /*885b0*/  IMAD.WIDE R184, R3, 0x4, R182 ;  /* 0x0000000403b87825 */ /* 0x002fc800078e02b6 */
[----:B------:R-:W-:Y:S01]  /*885c0*/  IMAD.WIDE R186, R3, 0x4, R180 ;  /* 0x0000000403ba7825 */ /* 0x000fe200078e02b4 */
[----:B------:R1:W-:Y:S04]  /*885d0*/  @P5 STG.E [R184.64], R194 ;  /* 0x000000c2b8005986 */ /* 0x0003e8000c101904 */
[----:B---3--:R2:W-:Y:S04]  /*885e0*/  @P1 STG.E [R186.64], R195 ;  /* 0x000000c3ba001986 */ /* 0x0085e8000c101904 */
[----:B-1----:R-:W3:Y:S04]  /*885f0*/  LDL.LU R194, [R1+0x368] ;  /* 0x0003680001c27983 */ /* 0x002ee80000300800 */
[----:B----4-:R1:W-:Y:S04]  /*88600*/  @P4 STG.E [R188.64], R245 ;  /* 0x000000f5bc004986 */ /* 0x0103e8000c101904 */
[----:B--2---:R-:W2:Y:S04]  /*88610*/  LDL.LU R195, [R1+0x99c] ;  /* 0x00099c0001c37983 */ /* 0x004ea80000300800 */
[----:B------:R-:W4:Y:S04]  /*88620*/  LDL.LU R248, [R1+0x94c] ;  /* 0x00094c0001f87983 */ /* 0x000f280000300800 */
[----:B-1----:R-:W4:Y:S01]  /*88630*/  LDL.LU R245, [R1+0x3dc] ;  /* 0x0003dc0001f57983 */ /* 0x002f220000300800 */
[----:B------:R-:W-:-:S02]  /*88640*/  ISETP.LT.AND P3, PT, R119, c[0x0][0x178], !P3 ;  /* 0x00005e0077007a0c */ /* 0x000fc40005f61270 */
[----:B------:R-:W-:Y:S01]  /*88650*/  IADD3 R0, R123, 0x81, RZ ;  /* 0x000000817b007810 */ /* 0x000fe20007ffe0ff */
[----:B------:R-:W-:Y:S01]  /*88660*/  IMAD.WIDE R184, R3, 0x4, R4 ;  /* 0x0000000403b87825 */ /* 0x000fe200078e0204 */
[----:B------:R-:W-:Y:S02]  /*88670*/  ISETP.LT.AND P6, PT, R227, c[0x0][0x178], !P2 ;  /* 0x00005e00e3007a0c */ /* 0x000fe400057c1270 */
[----:B------:R-:W-:Y:S02]  /*88680*/  ISETP.GE.AND P0, PT, R0, c[0x0][0x17c], PT ;  /* 0x00005f0000007a0c */ /* 0x000fe40003f06270 */
[----:B------:R-:W-:Y:S02]  /*88690*/  ISETP.LT.AND P5, PT, R158, c[0x0][0x178], !P2 ;  /* 0x00005e009e007a0c */ /* 0x000fe400057a1270 */
[----:B------:R-:W-:Y:S02]  /*886a0*/  IADD3 R0, R3, c[0x0][0x198], RZ ;  /* 0x0000660003007a10 */ /* 0x000fe40007ffe0ff */
[----:B------:R-:W-:Y:S01]  /*886b0*/  IADD3 R190, R123, 0x7f, RZ ;  /* 0x0000007f7bbe7810 */ /* 0x000fe20007ffe0ff */
[----:B------:R1:W-:Y:S01]  /*886c0*/  @P3 STG.E [R184.64], R244 ;  /* 0x000000f4b8003986 */ /* 0x0003e2000c101904 */
[----:B------:R-:W-:Y:S01]  /*886d0*/  ISETP.LT.AND P1, PT, R159, c[0x0][0x178], !P2 ;  /* 0x00005e009f007a0c */ /* 0x000fe20005721270 */
[----:B------:R-:W-:Y:S01]  /*886e0*/  IMAD.WIDE R186, R0, 0x4, R182 ;  /* 0x0000000400ba7825 */ /* 0x000fe200078e02b6 */
[----:B------:R-:W-:-:S02]  /*886f0*/  ISETP.GE.AND P4, PT, R190, c[0x0][0x17c], PT ;  /* 0x00005f00be007a0c */ /* 0x000fc40003f86270 */
[----:B------:R-:W-:Y:S01]  /*88700*/  ISETP.LT.AND P2, PT, R119, c[0x0][0x178], !P2 ;  /* 0x00005e0077007a0c */ /* 0x000fe20005741270 */
[----:B------:R-:W-:Y:S01]  /*88710*/  IMAD.WIDE R188, R0, 0x4, R180 ;  /* 0x0000000400bc7825 */ /* 0x000fe200078e02b4 */
[----:B-1----:R-:W4:Y:S01]  /*88720*/  LDL.LU R244, [R1+0x36c] ;  /* 0x00036c0001f47983 */ /* 0x002f220000300800 */
[----:B------:R-:W-:-:S03]  /*88730*/  ISETP.LT.AND P3, PT, R158, c[0x0][0x178], !P4 ;  /* 0x00005e009e007a0c */ /* 0x000fc60006761270 */
[----:B------:R1:W-:Y:S01]  /*88740*/  @P6 STG.E [R186.64], R250 ;  /* 0x000000faba006986 */ /* 0x0003e2000c101904 */
[----:B------:R-:W-:Y:S01]  /*88750*/  ISETP.LT.AND P6, PT, R227, c[0x0][0x178], !P4 ;  /* 0x00005e00e3007a0c */ /* 0x000fe200067c1270 */
[C---:B------:R-:W-:Y:S02]  /*88760*/  IMAD.WIDE R184, R0.reuse, 0x4, R6 ;  /* 0x0000000400b87825 */ /* 0x040fe400078e0206 */
[----:B------:R-:W4:Y:S01]  /*88770*/  LDL.LU R191, [R1+0xa90] ;  /* 0x000a900001bf7983 */ /* 0x000f220000300800 */
[----:B------:R-:W-:-:S03]  /*88780*/  IADD3 R3, R0, c[0x0][0x198], RZ ;  /* 0x0000660000037a10 */ /* 0x000fc60007ffe0ff */
[----:B------:R1:W-:Y:S01]  /*88790*/  @P5 STG.E [R188.64], R249 ;  /* 0x000000f9bc005986 */ /* 0x0003e2000c101904 */
[----:B------:R-:W-:-:S03]  /*887a0*/  ISETP.LT.AND P5, PT, R159, c[0x0][0x178], !P4 ;  /* 0x00005e009f007a0c */ /* 0x000fc600067a1270 */
[----:B------:R-:W4:Y:S01]  /*887b0*/  LDL.LU R192, [R1+0xa20] ;  /* 0x000a200001c07983 */ /* 0x000f220000300800 */
[----:B-1----:R-:W-:-:S03]  /*887c0*/  IMAD.WIDE R186, R0, 0x4, R4 ;  /* 0x0000000400ba7825 */ /* 0x002fc600078e0204 */
[----:B------:R1:W-:Y:S01]  /*887d0*/  @P1 STG.E [R184.64], R193 ;  /* 0x000000c1b8001986 */ /* 0x0003e2000c101904 */
[----:B------:R-:W-:-:S03]  /*887e0*/  IADD3 R188, R123, 0x80, RZ ;  /* 0x000000807bbc7810 */ /* 0x000fc60007ffe0ff */
[----:B------:R-:W4:Y:S01]  /*887f0*/  LDL.LU R250, [R1+0x400] ;  /* 0x0004000001fa7983 */ /* 0x000f220000300800 */
[----:B------:R-:W-:Y:S01]  /*88800*/  ISETP.GE.AND P1, PT, R188, c[0x0][0x17c], PT ;  /* 0x00005f00bc007a0c */ /* 0x000fe20003f26270 */
[C---:B------:R-:W-:Y:S02]  /*88810*/  IMAD.WIDE R188, R3.reuse, 0x4, R180 ;  /* 0x0000000403bc7825 */ /* 0x040fe400078e02b4 */
[----:B-1----:R-:W4:Y:S02]  /*88820*/  LDL.LU R193, [R1+0x380] ;  /* 0x0003800001c17983 */ /* 0x002f240000300800 */
[C---:B------:R-:W-:Y:S02]  /*88830*/  IMAD.WIDE R184, R3.reuse, 0x4, R182 ;  /* 0x0000000403b87825 */ /* 0x040fe400078e02b6 */
[----:B---3--:R1:W-:Y:S04]  /*88840*/  @P2 STG.E [R186.64], R194 ;  /* 0x000000c2ba002986 */ /* 0x0083e8000c101904 */
[----:B--2---:R2:W-:Y:S01]  /*88850*/  @P6 STG.E [R184.64], R195 ;  /* 0x000000c3b8006986 */ /* 0x0045e2000c101904 */
[----:B-1----:R-:W-:-:S03]  /*88860*/  IMAD.WIDE R186, R3, 0x4, R6 ;  /* 0x0000000403ba7825 */ /* 0x002fc600078e0206 */
[----:B------:R-:W3:Y:S04]  /*88870*/  LDL.LU R194, [R1+0xa94] ;  /* 0x000a940001c27983 */ /* 0x000ee80000300800 */
[----:B----4-:R-:W-:Y:S04]  /*88880*/  @P3 STG.E [R188.64], R248 ;  /* 0x000000f8bc003986 */ /* 0x010fe8000c101904 */
[----:B--2---:R-:W2:Y:S04]  /*88890*/  LDL.LU R195, [R1+0xa24] ;  /* 0x000a240001c37983 */ /* 0x004ea80000300800 */
[----:B------:R1:W-:Y:S04]  /*888a0*/  @P5 STG.E [R186.64], R245 ;  /* 0x000000f5ba005986 */ /* 0x0003e8000c101904 */
[----:B-1----:R-:W4:Y:S01]  /*888b0*/  LDL.LU R245, [R1+0x404] ;  /* 0x0004040001f57983 */ /* 0x002f220000300800 */
[----:B------:R-:W-:Y:S01]  /*888c0*/  ISETP.LT.AND P4, PT, R119, c[0x0][0x178], !P4 ;  /* 0x00005e0077007a0c */ /* 0x000fe20006781270 */
[----:B------:R-:W-:Y:S01]  /*888d0*/  IMAD.WIDE R184, R3, 0x4, R4 ;  /* 0x0000000403b87825 */ /* 0x000fe200078e0204 */
[----:B------:R-:W-:-:S02]  /*888e0*/  ISETP.LT.AND P2, PT, R227, c[0x0][0x178], !P1 ;  /* 0x00005e00e3007a0c */ /* 0x000fc40004f41270 */
[----:B------:R-:W-:Y:S02]  /*888f0*/  ISETP.LT.AND P3, PT, R158, c[0x0][0x178], !P1 ;  /* 0x00005e009e007a0c */ /* 0x000fe40004f61270 */
[----:B------:R-:W-:Y:S02]  /*88900*/  IADD3 R3, R3, c[0x0][0x198], RZ ;  /* 0x0000660003037a10 */ /* 0x000fe40007ffe0ff */
[----:B------:R-:W-:-:S05]  /*88910*/  ISETP.LT.AND P6, PT, R227, c[0x0][0x178], !P0 ;  /* 0x00005e00e3007a0c */ /* 0x000fca00047c1270 */
[----:B------:R1:W-:Y:S01]  /*88920*/  @P4 STG.E [R184.64], R244 ;  /* 0x000000f4b8004986 */ /* 0x0003e2000c101904 */
[----:B------:R-:W-:Y:S01]  /*88930*/  ISETP.LT.AND P4, PT, R159, c[0x0][0x178], !P1 ;  /* 0x00005e009f007a0c */ /* 0x000fe20004f81270 */
[----:B------:R-:W-:Y:S01]  /*88940*/  IMAD.WIDE R186, R3, 0x4, R180 ;  /* 0x0000000403ba7825 */ /* 0x000fe200078e02b4 */
[----:B------:R-:W-:Y:S02]  /*88950*/  ISETP.LT.AND P1, PT, R119, c[0x0][0x178], !P1 ;  /* 0x00005e0077007a0c */ /* 0x000fe40004f21270 */
[----:B------:R-:W-:Y:S01]  /*88960*/  IADD3 R188, R123, 0x82, RZ ;  /* 0x000000827bbc7810 */ /* 0x000fe20007ffe0ff */
[----:B-1----:R-:W4:Y:S01]  /*88970*/  LDL.LU R244, [R1+0x384] ;  /* 0x0003840001f47983 */ /* 0x002f220000300800 */
[----:B------:R-:W-:-:S03]  /*88980*/  IMAD.WIDE R184, R3, 0x4, R182 ;  /* 0x0000000403b87825 */ /* 0x000fc600078e02b6 */
[----:B------:R-:W4:Y:S04]  /*88990*/  LDL.LU R251, [R1+0xb90] ;  /* 0x000b900001fb7983 */ /* 0x000f280000300800 */
[----:B------:R-:W4:Y:S01]  /*889a0*/  LDL.LU R249, [R1+0xa40] ;  /* 0x000a400001f97983 */ /* 0x000f220000300800 */
[----:B------:R-:W-:-:S03]  /*889b0*/  IADD3 R0, R3, c[0x0][0x198], RZ ;  /* 0x0000660003007a10 */ /* 0x000fc60007ffe0ff */
[----:B------:R-:W4:Y:S01]  /*889c0*/  LDL.LU R248, [R1+0x660] ;  /* 0x0006600001f87983 */ /* 0x000f220000300800 */
[----:B------:R-:W-:-:S03]  /*889d0*/  ISETP.LT.AND P5, PT, R158, c[0x0][0x178], !P0 ;  /* 0x00005e009e007a0c */ /* 0x000fc600047a1270 */
[----:B------:R1:W-:Y:S01]  /*889e0*/  @P2 STG.E [R184.64], R191 ;  /* 0x000000bfb8002986 */ /* 0x0003e2000c101904 */
[----:B------:R-:W-:-:S03]  /*889f0*/  ISETP.GE.AND P2, PT, R188, c[0x0][0x17c], PT ;  /* 0x00005f00bc007a0c */ /* 0x000fc60003f46270 */
[----:B------:R1:W-:Y:S01]  /*88a00*/  @P3 STG.E [R186.64], R192 ;  /* 0x000000c0ba003986 */ /* 0x0003e2000c101904 */
[----:B------:R-:W-:Y:S01]  /*88a10*/  ISETP.LT.AND P3, PT, R159, c[0x0][0x178], !P0 ;  /* 0x00005e009f007a0c */ /* 0x000fe20004761270 */
[----:B------:R-:W-:-:S04]  /*88a20*/  IMAD.WIDE R188, R0, 0x4, R182 ;  /* 0x0000000400bc7825 */ /* 0x000fc800078e02b6 */
[----:B-1----:R-:W-:-:S04]  /*88a30*/  IMAD.WIDE R184, R3, 0x4, R6 ;  /* 0x0000000403b87825 */ /* 0x002fc800078e0206 */
[----:B------:R-:W-:Y:S01]  /*88a40*/  IMAD.WIDE R186, R3, 0x4, R4 ;  /* 0x0000000403ba7825 */ /* 0x000fe200078e0204 */
[----:B------:R1:W-:Y:S03]  /*88a50*/  @P4 STG.E [R184.64], R250 ;  /* 0x000000fab8004986 */ /* 0x0003e6000c101904 */
[C---:B------:R-:W-:Y:S01]  /*88a60*/  IMAD.WIDE R190, R0.reuse, 0x4, R180 ;  /* 0x0000000400be7825 */ /* 0x040fe200078e02b4 */
[----:B------:R1:W-:Y:S03]  /*88a70*/  @P1 STG.E [R186.64], R193 ;  /* 0x000000c1ba001986 */ /* 0x0003e6000c101904 */
[----:B-1----:R-:W-:Y:S01]  /*88a80*/  IMAD.WIDE R184, R0, 0x4, R6 ;  /* 0x0000000400b87825 */ /* 0x002fe200078e0206 */
[----:B------:R-:W4:Y:S04]  /*88a90*/  LDL.LU R193, [R1+0x390] ;  /* 0x0003900001c17983 */ /* 0x000f280000300800 */
[----:B---3--:R1:W-:Y:S04]  /*88aa0*/  @P6 STG.E [R188.64], R194 ;  /* 0x000000c2bc006986 */ /* 0x0083e8000c101904 */
[----:B--2---:R2:W-:Y:S04]  /*88ab0*/  @P5 STG.E [R190.64], R195 ;  /* 0x000000c3be005986 */ /* 0x0045e8000c101904 */
[----:B-1----:R-:W3:Y:S04]  /*88ac0*/  LDL.LU R194, [R1+0xb94] ;  /* 0x000b940001c27983 */ /* 0x002ee80000300800 */
[----:B--2---:R-:W2:Y:S04]  /*88ad0*/  LDL.LU R195, [R1+0xa44] ;  /* 0x000a440001c37983 */ /* 0x004ea80000300800 */
[----:B----4-:R1:W-:Y:S04]  /*88ae0*/  @P3 STG.E [R184.64], R245 ;  /* 0x000000f5b8003986 */ /* 0x0103e8000c101904 */
[----:B-1----:R-:W4:Y:S01]  /*88af0*/  LDL.LU R245, [R1+0x664] ;  /* 0x0006640001f57983 */ /* 0x002f220000300800 */
[----:B------:R-:W-:-:S02]  /*88b00*/  ISETP.LT.AND P1, PT, R119, c[0x0][0x178], !P0 ;  /* 0x00005e0077007a0c */ /* 0x000fc40004721270 */
[----:B------:R-:W-:Y:S02]  /*88b10*/  ISETP.LT.AND P6, PT, R227, c[0x0][0x178], !P2 ;  /* 0x00005e00e3007a0c */ /* 0x000fe400057c1270 */
[----:B------:R-:W-:Y:S02]  /*88b20*/  ISETP.LT.AND P5, PT, R158, c[0x0][0x178], !P2 ;  /* 0x00005e009e007a0c */ /* 0x000fe400057a1270 */
[----:B------:R-:W-:Y:S02]  /*88b30*/  ISETP.LT.AND P4, PT, R159, c[0x0][0x178], !P2 ;  /* 0x00005e009f007a0c */ /* 0x000fe40005781270 */
[C---:B------:R-:W-:Y:S02]  /*88b40*/  IADD3 R186, R123.reuse, 0x83, RZ ;  /* 0x000000837bba7810 */ /* 0x040fe40007ffe0ff */
[C---:B------:R-:W-:Y:S02]  /*88b50*/  IADD3 R3, R0.reuse, c[0x0][0x198], RZ ;  /* 0x0000660000037a10 */ /* 0x040fe40007ffe0ff */
[----:B------:R-:W-:Y:S01]  /*88b60*/  IADD3 R188, R123, 0x84, RZ ;  /* 0x000000847bbc7810 */ /* 0x000fe20007ffe0ff */
[----:B------:R-:W-:Y:S01]  /*88b70*/  IMAD.WIDE R184, R0, 0x4, R4 ;  /* 0x0000000400b87825 */ /* 0x000fe200078e0204 */
[----:B------:R-:W-:-:S02]  /*88b80*/  ISETP.GE.AND P0, PT, R186, c[0x0][0x17c], PT ;  /* 0x00005f00ba007a0c */ /* 0x000fc40003f06270 */
[----:B------:R-:W-:Y:S01]  /*88b90*/  ISETP.GE.AND P3, PT, R188, c[0x0][0x17c], PT ;  /* 0x00005f00bc007a0c */ /* 0x000fe20003f66270 */
[C---:B------:R-:W-:Y:S01]  /*88ba0*/  IMAD.WIDE R186, R3.reuse, 0x4, R182 ;  /* 0x0000000403ba7825 */ /* 0x040fe200078e02b6 */
[----:B------:R1:W-:Y:S03]  /*88bb0*/  @P1 STG.E [R184.64], R244 ;  /* 0x000000f4b8001986 */ /* 0x0003e6000c101904 */
[C---:B------:R-:W-:Y:S01]  /*88bc0*/  IMAD.WIDE R188, R3.reuse, 0x4, R180 ;  /* 0x0000000403bc7825 */ /* 0x040fe200078e02b4 */
[----:B------:R-:W-:Y:S03]  /*88bd0*/  @P6 STG.E [R186.64], R251 ;  /* 0x000000fbba006986 */ /* 0x000fe6000c101904 */
[----:B------:R-:W-:Y:S01]  /*88be0*/  IMAD.WIDE R190, R3, 0x4, R6 ;  /* 0x0000000403be7825 */ /* 0x000fe200078e0206 */
[----:B------:R-:W-:Y:S01]  /*88bf0*/  @P5 STG.E [R188.64], R249 ;  /* 0x000000f9bc005986 */ /* 0x000fe2000c101904 */
[----:B------:R-:W-:-:S03]  /*88c00*/  ISETP.LT.AND P2, PT, R119, c[0x0][0x178], !P2 ;  /* 0x00005e0077007a0c */ /* 0x000fc60005741270 */
[----:B------:R1:W-:Y:S01]  /*88c10*/  @P4 STG.E [R190.64], R248 ;  /* 0x000000f8be004986 */ /* 0x0003e2000c101904 */
[----:B------:R-:W-:-:S03]  /*88c20*/  ISETP.LT.AND P4, PT, R227, c[0x0][0x178], !P0 ;  /* 0x00005e00e3007a0c */ /* 0x000fc60004781270 */
[----:B-1----:R-:W4:Y:S04]  /*88c30*/  LDL.LU R244, [R1+0x394] ;  /* 0x0003940001f47983 */ /* 0x002f280000300800 */
[----:B------:R-:W4:Y:S01]  /*88c40*/  LDL.LU R192, [R1+0xb60] ;  /* 0x000b600001c07983 */ /* 0x000f220000300800 */
[----:B------:R-:W-:-:S03]  /*88c50*/  ISETP.LT.AND P5, PT, R158, c[0x0][0x178], !P0 ;  /* 0x00005e009e007a0c */ /* 0x000fc600047a1270 */
[----:B------:R-:W4:Y:S01]  /*88c60*/  LDL.LU R250, [R1+0x680] ;  /* 0x0006800001fa7983 */ /* 0x000f220000300800 */
[----:B------:R-:W-:-:S03]  /*88c70*/  IADD3 R190, R3, c[0x0][0x198], RZ ;  /* 0x0000660003be7a10 */ /* 0x000fc60007ffe0ff */
[----:B------:R-:W4:Y:S01]  /*88c80*/  LDL.LU R191, [R1+0xbc0] ;  /* 0x000bc00001bf7983 */ /* 0x000f220000300800 */
[----:B------:R-:W-:Y:S01]  /*88c90*/  ISETP.LT.AND P1, PT, R159, c[0x0][0x178], !P0 ;  /* 0x00005e009f007a0c */ /* 0x000fe20004721270 */
[----:B------:R-:W-:Y:S02]  /*88ca0*/  IMAD.WIDE R188, R3, 0x4, R4 ;  /* 0x0000000403bc7825 */ /* 0x000fe400078e0204 */
[----:B------:R-:W4:Y:S02]  /*88cb0*/  LDL.LU R248, [R1+0x4b0] ;  /* 0x0004b00001f87983 */ /* 0x000f240000300800 */
[----:B------:R-:W-:-:S04]  /*88cc0*/  IMAD.WIDE R184, R190, 0x4, R182 ;  /* 0x00000004beb87825 */ /* 0x000fc800078e02b6 */
[C---:B------:R-:W-:Y:S01]  /*88cd0*/  IMAD.WIDE R186, R190.reuse, 0x4, R180 ;  /* 0x00000004beba7825 */ /* 0x040fe200078e02b4 */
[----:B------:R-:W-:Y:S04]  /*88ce0*/  @P2 STG.E [R188.64], R193 ;  /* 0x000000c1bc002986 */ /* 0x000fe8000c101904 */
[----:B---3--:R1:W-:Y:S04]  /*88cf0*/  @P4 STG.E [R184.64], R194 ;  /* 0x000000c2b8004986 */ /* 0x0083e8000c101904 */
[----:B--2---:R2:W-:Y:S01]  /*88d00*/  @P5 STG.E [R186.64], R195 ;  /* 0x000000c3ba005986 */ /* 0x0045e2000c101904 */
[----:B-1----:R-:W-:-:S03]  /*88d10*/  IMAD.WIDE R184, R190, 0x4, R6 ;  /* 0x00000004beb87825 */ /* 0x002fc600078e0206 */
[----:B------:R-:W3:Y:S04]  /*88d20*/  LDL.LU R194, [R1+0xbc4] ;  /* 0x000bc40001c27983 */ /* 0x000ee80000300800 */
[----:B--2---:R-:W2:Y:S04]  /*88d30*/  LDL.LU R195, [R1+0xb64] ;  /* 0x000b640001c37983 */ /* 0x004ea80000300800 */
[----:B----4-:R1:W-:Y:S04]  /*88d40*/  @P1 STG.E [R184.64], R245 ;  /* 0x000000f5b8001986 */ /* 0x0103e8000c101904 */
[----:B-1----:R-:W4:Y:S01]  /*88d50*/  LDL.LU R245, [R1+0x684] ;  /* 0x0006840001f57983 */ /* 0x002f220000300800 */
[----:B------:R-:W-:-:S02]  /*88d60*/  ISETP.LT.AND P0, PT, R119, c[0x0][0x178], !P0 ;  /* 0x00005e0077007a0c */ /* 0x000fc40004701270 */
[----:B------:R-:W-:Y:S02]  /*88d70*/  IADD3 R0, R123, 0x85, RZ ;  /* 0x000000857b007810 */ /* 0x000fe40007ffe0ff */
[----:B------:R-:W-:Y:S01]  /*88d80*/  ISETP.LT.AND P6, PT, R227, c[0x0][0x178], !P3 ;  /* 0x00005e00e3007a0c */ /* 0x000fe20005fc1270 */
[----:B------:R-:W-:Y:S01]  /*88d90*/  IMAD.WIDE R186, R190, 0x4, R4 ;  /* 0x00000004beba7825 */ /* 0x000fe200078e0204 */
[----:B------:R-:W-:Y:S01]  /*88da0*/  ISETP.GE.AND P2, PT, R0, c[0x0][0x17c], PT ;  /* 0x00005f0000007a0c */ /* 0x000fe20003f46270 */
[----:B------:R-:W4:Y:S01]  /*88db0*/  LDL.LU R193, [R1+0x4b4] ;  /* 0x0004b40001c17983 */ /* 0x000f220000300800 */
[----:B------:R-:W-:Y:S02]  /*88dc0*/  IADD3 R0, R190, c[0x0][0x198], RZ ;  /* 0x00006600be007a10 */ /* 0x000fe40007ffe0ff */
[----:B------:R-:W-:Y:S02]  /*88dd0*/  ISETP.LT.AND P5, PT, R158, c[0x0][0x178], !P3 ;  /* 0x00005e009e007a0c */ /* 0x000fe40005fa1270 */
[----:B------:R-:W-:Y:S01]  /*88de0*/  ISETP.LT.AND P4, PT, R159, c[0x0][0x178], !P3 ;  /* 0x00005e009f007a0c */ /* 0x000fe20005f81270 */
[----:B------:R-:W-:Y:S01]  /*88df0*/  IMAD.WIDE R188, R0, 0x4, R182 ;  /* 0x0000000400bc7825 */ /* 0x000fe200078e02b6 */
[----:B------:R-:W-:-:S02]  /*88e00*/  ISETP.LT.AND P3, PT, R119, c[0x0][0x178], !P3 ;  /* 0x00005e0077007a0c */ /* 0x000fc40005f61270 */
[----:B------:R-:W-:Y:S01]  /*88e10*/  IADD3 R3, R123, 0x86, RZ ;  /* 0x000000867b037810 */ /* 0x000fe20007ffe0ff */
[----:B------:R-:W-:Y:S01]  /*88e20*/  IMAD.WIDE R184, R0, 0x4, R6 ;  /* 0x0000000400b87825 */ /* 0x000fe200078e0206 */
[----:B------:R1:W-:Y:S01]  /*88e30*/  @P0 STG.E [R186.64], R244 ;  /* 0x000000f4ba000986 */ /* 0x0003e2000c101904 */
[----:B------:R-:W-:Y:S02]  /*88e40*/  ISETP.LT.AND P1, PT, R158, c[0x0][0x178], !P2 ;  /* 0x00005e009e007a0c */ /* 0x000fe40005721270 */
[----:B------:R-:W-:Y:S02]  /*88e50*/  ISETP.GE.AND P0, PT, R3, c[0x0][0x17c], PT ;  /* 0x00005f0003007a0c */ /* 0x000fe40003f06270 */
[C---:B------:R-:W-:Y:S01]  /*88e60*/  IADD3 R3, R0.reuse, c[0x0][0x198], RZ ;  /* 0x0000660000037a10 */ /* 0x040fe20007ffe0ff */
[----:B-1----:R-:W-:Y:S01]  /*88e70*/  IMAD.WIDE R186, R0, 0x4, R180 ;  /* 0x0000000400ba7825 */ /* 0x002fe200078e02b4 */
[----:B------:R1:W-:Y:S01]  /*88e80*/  @P6 STG.E [R188.64], R191 ;  /* 0x000000bfbc006986 */ /* 0x0003e2000c101904 */
[----:B------:R-:W-:-:S03]  /*88e90*/  ISETP.LT.AND P6, PT, R227, c[0x0][0x178], !P2 ;  /* 0x00005e00e3007a0c */ /* 0x000fc600057c1270 */
[----:B------:R1:W-:Y:S01]  /*88ea0*/  @P5 STG.E [R186.64], R192 ;  /* 0x000000c0ba005986 */ /* 0x0003e2000c101904 */
[----:B------:R-:W-:-:S03]  /*88eb0*/  ISETP.LT.AND P5, PT, R159, c[0x0][0x178], !P2 ;  /* 0x00005e009f007a0c */ /* 0x000fc600057a1270 */
[----:B------:R1:W-:Y:S01]  /*88ec0*/  @P4 STG.E [R184.64], R250 ;  /* 0x000000fab8004986 */ /* 0x0003e2000c101904 */
[----:B------:R-:W-:Y:S01]  /*88ed0*/  IADD3 R190, R123, 0x87, RZ ;  /* 0x000000877bbe7810 */ /* 0x000fe20007ffe0ff */
[C---:B-1----:R-:W-:Y:S02]  /*88ee0*/  IMAD.WIDE R188, R3.reuse, 0x4, R180 ;  /* 0x0000000403bc7825 */ /* 0x042fe400078e02b4 */
[----:B------:R-:W4:Y:S02]  /*88ef0*/  LDL.LU R244, [R1+0xc20] ;  /* 0x000c200001f47983 */ /* 0x000f240000300800 */
[----:B------:R-:W-:Y:S02]  /*88f00*/  IMAD.WIDE R186, R3, 0x4, R182 ;  /* 0x0000000403ba7825 */ /* 0x000fe400078e02b6 */
[----:B------:R-:W4:Y:S02]  /*88f10*/  LDL.LU R251, [R1+0x870] ;  /* 0x0008700001fb7983 */ /* 0x000f240000300800 */
[----:B------:R-:W-:-:S02]  /*88f20*/  IMAD.WIDE R184, R0, 0x4, R4 ;  /* 0x0000000400b87825 */ /* 0x000fc400078e0204 */
[----:B------:R-:W4:Y:S04]  /*88f30*/  LDL.LU R249, [R1+0x590] ;  /* 0x0005900001f97983 */ /* 0x000f280000300800 */
[----:B------:R1:W-:Y:S01]  /*88f40*/  @P3 STG.E [R184.64], R248 ;  /* 0x000000f8b8003986 */ /* 0x0003e2000c101904 */
[----:B------:R-:W-:Y:S01]  /*88f50*/  ISETP.GE.AND P4, PT, R190, c[0x0][0x17c], PT ;  /* 0x00005f00be007a0c */ /* 0x000fe20003f86270 */
[C---:B------:R-:W-:Y:S01]  /*88f60*/  IMAD.WIDE R190, R3.reuse, 0x4, R4 ;  /* 0x0000000403be7825 */ /* 0x040fe200078e0204 */
[----:B------:R-:W-:-:S03]  /*88f70*/  IADD3 R0, R3, c[0x0][0x198], RZ ;  /* 0x0000660003007a10 */ /* 0x000fc60007ffe0ff */
[----:B-1----:R-:W-:Y:S01]  /*88f80*/  IMAD.WIDE R184, R3, 0x4, R6 ;  /* 0x0000000403b87825 */ /* 0x002fe200078e0206 */
[----:B---3--:R1:W-:Y:S04]  /*88f90*/  @P6 STG.E [R186.64], R194 ;  /* 0x000000c2ba006986 */ /* 0x0083e8000c101904 */
[----:B--2---:R2:W-:Y:S04]  /*88fa0*/  @P1 STG.E [R188.64], R195 ;  /* 0x000000c3bc001986 */ /* 0x0045e8000c101904 */
[----:B-1----:R-:W3:Y:S04]  /*88fb0*/  LDL.LU R194, [R1+0xc24] ;  /* 0x000c240001c27983 */ /* 0x002ee80000300800 */
[----:B------:R-:W3:Y:S04]  /*88fc0*/  LDL.LU R248, [R1+0xb74] ;  /* 0x000b740001f87983 */ /* 0x000ee80000300800 */
[----:B--2---:R-:W2:Y:S04]  /*88fd0*/  LDL.LU R195, [R1+0x874] ;  /* 0x0008740001c37983 */ /* 0x004ea80000300800 */
[----:B----4-:R1:W-:Y:S04]  /*88fe0*/  @P5 STG.E [R184.64], R245 ;  /* 0x000000f5b8005986 */ /* 0x0103e8000c101904 */
[----:B-1----:R-:W4:Y:S04]  /*88ff0*/  LDL.LU R245, [R1+0x594] ;  /* 0x0005940001f57983 */ /* 0x002f280000300800 */
        /* <DEDUP_REMOVED lines=11> */
[----:B------:R1:W-:Y:S02]  /*890b0*/  @P2 STG.E [R190.64], R193 ;  /* 0x000000c1be002986 */ /* 0x0003e4000c101904 */
[C---:B------:R-:W-:Y:S02]  /*890c0*/  IMAD.WIDE R188, R0.reuse, 0x4, R6 ;  /* 0x0000000400bc7825 */ /* 0x040fe400078e0206 */
[----:B------:R-:W3:Y:S02]  /*890d0*/  LDL.LU R250, [R1+0x5a0] ;  /* 0x0005a00001fa7983 */ /* 0x000ee40000300800 */
[----:B-1----:R-:W-:Y:S02]  /*890e0*/  IMAD.WIDE R190, R0, 0x4, R4 ;  /* 0x0000000400be7825 */ /* 0x002fe400078e0204 */
[----:B------:R-:W3:Y:S04]  /*890f0*/  LDL.LU R193, [R1+0xc44] ;  /* 0x000c440001c17983 */ /* 0x000ee80000300800 */
[----:B------:R1:W-:Y:S01]  /*89100*/  @P6 STG.E [R184.64], R244 ;  /* 0x000000f4b8006986 */ /* 0x0003e2000c101904 */
[----:B------:R-:W-:-:S03]  /*89110*/  ISETP.LT.AND P2, PT, R159, c[0x0][0x178], !P4 ;  /* 0x00005e009f007a0c */ /* 0x000fc60006741270 */
[----:B-1----:R-:W4:Y:S04]  /*89120*/  LDL.LU R244, [R1+0x21a0] ;  /* 0x0021a00001f47983 */ /* 0x002f280000300800 */
[----:B--2---:R1:W-:Y:S04]  /*89130*/  @P3 STG.E [R186.64], R3 ;  /* 0x00000003ba003986 */ /* 0x0043e8000c101904 */
[----:B------:R-:W-:Y:S04]  /*89140*/  @P1 STG.E [R188.64], R251 ;  /* 0x000000fbbc001986 */ /* 0x000fe8000c101904 */
[----:B------:R2:W-:Y:S01]  /*89150*/  @P0 STG.E [R190.64], R249 ;  /* 0x000000f9be000986 */ /* 0x0005e2000c101904 */
[----:B------:R-:W-:-:S02]  /*89160*/  ISETP.LT.AND P1, PT, R227, c[0x0][0x178], !P4 ;  /* 0x00005e00e3007a0c */ /* 0x000fc40006721270 */
[----:B-1----:R-:W-:Y:S01]  /*89170*/  IADD3 R3, R0, c[0x0][0x198], RZ ;  /* 0x0000660000037a10 */ /* 0x002fe20007ffe0ff */
[----:B--2---:R-:W2:Y:S01]  /*89180*/  LDL.LU R190, [R1+0xc40] ;  /* 0x000c400001be7983 */ /* 0x004ea20000300800 */
[----:B------:R-:W-:-:S03]  /*89190*/  ISETP.LT.AND P3, PT, R158, c[0x0][0x178], !P4 ;  /* 0x00005e009e007a0c */ /* 0x000fc60006761270 */
[----:B------:R-:W2:Y:S01]  /*891a0*/  LDL.LU R191, [R1+0xbd0] ;  /* 0x000bd00001bf7983 */ /* 0x000ea20000300800 */
[----:B------:R-:W-:Y:S01]  /*891b0*/  IMAD.WIDE R188, R3, 0x4, R182 ;  /* 0x0000000403bc7825 */ /* 0x000fe200078e02b6 */
[----:B------:R-:W-:-:S03]  /*891c0*/  ISETP.LT.AND P4, PT, R119, c[0x0][0x178], !P4 ;  /* 0x00005e0077007a0c */ /* 0x000fc60006781270 */
[C---:B------:R-:W-:Y:S01]  /*891d0*/  IMAD.WIDE R184, R3.reuse, 0x4, R180 ;  /* 0x0000000403b87825 */ /* 0x040fe200078e02b4 */
[----:B---3--:R1:W-:Y:S03]  /*891e0*/  @P1 STG.E [R188.64], R194 ;  /* 0x000000c2bc001986 */ /* 0x0083e6000c101904 */
[C---:B------:R-:W-:Y:S01]  /*891f0*/  IMAD.WIDE R186, R3.reuse, 0x4, R6 ;  /* 0x0000000403ba7825 */ /* 0x040fe200078e0206 */
[----:B------:R-:W-:Y:S04]  /*89200*/  @P3 STG.E [R184.64], R248 ;  /* 0x000000f8b8003986 */ /* 0x000fe8000c101904 */
[----:B-1----:R-:W3:Y:S01]  /*89210*/  LDL.LU R194, [R1+0xbd4] ;  /* 0x000bd40001c27983 */ /* 0x002ee20000300800 */
[----:B------:R-:W-:-:S03]  /*89220*/  IMAD.WIDE R188, R3, 0x4, R4 ;  /* 0x0000000403bc7825 */ /* 0x000fc600078e0204 */
[----:B------:R1:W-:Y:S04]  /*89230*/  @P2 STG.E [R186.64], R195 ;  /* 0x000000c3ba002986 */ /* 0x0003e8000c101904 */
[----:B----4-:R4:W-:Y:S04]  /*89240*/  @P4 STG.E [R188.64], R245 ;  /* 0x000000f5bc004986 */ /* 0x0109e8000c101904 */
[----:B-1----:R-:W3:Y:S04]  /*89250*/  LDL.LU R195, [R1+0x884] ;  /* 0x0008840001c37983 */ /* 0x002ee80000300800 */
[----:B----4-:R-:W4:Y:S01]  /*89260*/  LDL.LU R245, [R1+0x5a4] ;  /* 0x0005a40001f57983 */ /* 0x010f220000300800 */
[----:B------:R-:W-:-:S02]  /*89270*/  IADD3 R0, R123, 0x89, RZ ;  /* 0x000000897b007810 */ /* 0x000fc40007ffe0ff */
[----:B------:R-:W-:Y:S01]  /*89280*/  ISETP.LT.AND P6, PT, R227, c[0x0][0x178], !P5 ;  /* 0x00005e00e3007a0c */ /* 0x000fe20006fc1270 */
[----:B------:R-:W4:Y:S01]  /*89290*/  LDL.LU R251, [R1+0xc80] ;  /* 0x000c800001fb7983 */ /* 0x000f220000300800 */
[----:B------:R-:W-:Y:S02]  /*892a0*/  ISETP.GE.AND P0, PT, R0, c[0x0][0x17c], PT ;  /* 0x00005f0000007a0c */ /* 0x000fe40003f06270 */
[----:B------:R-:W-:Y:S01]  /*892b0*/  IADD3 R0, R3, c[0x0][0x198], RZ ;  /* 0x0000660003007a10 */ /* 0x000fe20007ffe0ff */
[----:B------:R-:W4:Y:S01]  /*892c0*/  LDL.LU R249, [R1+0xc30] ;  /* 0x000c300001f97983 */ /* 0x000f220000300800 */
[----:B------:R-:W-:Y:S02]  /*892d0*/  ISETP.LT.AND P1, PT, R158, c[0x0][0x178], !P5 ;  /* 0x00005e009e007a0c */ /* 0x000fe40006f21270 */
[----:B------:R-:W-:Y:S01]  /*892e0*/  ISETP.LT.AND P3, PT, R159, c[0x0][0x178], !P5 ;  /* 0x00005e009f007a0c */ /* 0x000fe20006f61270 */
[C---:B------:R-:W-:Y:S01]  /*892f0*/  IMAD.WIDE R184, R0.reuse, 0x4, R182 ;  /* 0x0000000400b87825 */ /* 0x040fe200078e02b6 */
[----:B------:R-:W-:Y:S01]  /*89300*/  ISETP.LT.AND P5, PT, R119, c[0x0][0x178], !P5 ;  /* 0x00005e0077007a0c */ /* 0x000fe20006fa1270 */
[----:B------:R-:W4:Y:S01]  /*89310*/  LDL.LU R248, [R1+0x960] ;  /* 0x0009600001f87983 */ /* 0x000f220000300800 */
[----:B------:R-:W-:Y:S01]  /*89320*/  IADD3 R188, R123, 0x8a, RZ ;  /* 0x0000008a7bbc7810 */ /* 0x000fe20007ffe0ff */
[----:B------:R-:W-:Y:S01]  /*89330*/  IMAD.WIDE R186, R0, 0x4, R180 ;  /* 0x0000000400ba7825 */ /* 0x000fe200078e02b4 */
[----:B------:R-:W-:-:S02]  /*89340*/  ISETP.LT.AND P4, PT, R158, c[0x0][0x178], !P0 ;  /* 0x00005e009e007a0c */ /* 0x000fc40004781270 */
[----:B------:R-:W-:Y:S01]  /*89350*/  ISETP.GE.AND P2, PT, R188, c[0x0][0x17c], PT ;  /* 0x00005f00bc007a0c */ /* 0x000fe20003f46270 */
[C---:B------:R-:W-:Y:S01]  /*89360*/  IMAD.WIDE R188, R0.reuse, 0x4, R4 ;  /* 0x0000000400bc7825 */ /* 0x040fe200078e0204 */
[----:B------:R-:W-:Y:S01]  /*89370*/  IADD3 R3, R0, c[0x0][0x198], RZ ;  /* 0x0000660000037a10 */ /* 0x000fe20007ffe0ff */
[----:B--2---:R1:W-:Y:S01]  /*89380*/  @P6 STG.E [R184.64], R190 ;  /* 0x000000beb8006986 */ /* 0x0043e2000c101904 */
[----:B------:R-:W-:-:S03]  /*89390*/  ISETP.LT.AND P6, PT, R227, c[0x0][0x178], !P0 ;  /* 0x00005e00e3007a0c */ /* 0x000fc600047c1270 */
        /* <DEDUP_REMOVED lines=9> */
[----:B---3--:R1:W-:Y:S04]  /*89430*/  @P4 STG.E [R184.64], R194 ;  /* 0x000000c2b8004986 */ /* 0x0083e8000c101904 */
[----:B--2---:R-:W2:Y:S01]  /*89440*/  LDL.LU R193, [R1+0x5d0] ;  /* 0x0005d00001c17983 */ /* 0x004ea20000300800 */
[----:B------:R-:W-:-:S03]  /*89450*/  IMAD.WIDE R186, R3, 0x4, R4 ;  /* 0x0000000403ba7825 */ /* 0x000fc600078e0204 */
[----:B-1----:R-:W3:Y:S01]  /*89460*/  LDL.LU R194, [R1+0xc84] ;  /* 0x000c840001c27983 */ /* 0x002ee20000300800 */
[----:B------:R-:W-:-:S03]  /*89470*/  IMAD.WIDE R184, R3, 0x4, R6 ;  /* 0x0000000403b87825 */ /* 0x000fc600078e0206 */
[----:B------:R-:W3:Y:S04]  /*89480*/  LDL.LU R250, [R1+0xc34] ;  /* 0x000c340001fa7983 */ /* 0x000ee80000300800 */
[----:B------:R1:W-:Y:S04]  /*89490*/  @P5 STG.E [R184.64], R195 ;  /* 0x000000c3b8005986 */ /* 0x0003e8000c101904 */
[----:B----4-:R4:W-:Y:S04]  /*894a0*/  @P0 STG.E [R186.64], R245 ;  /* 0x000000f5ba000986 */ /* 0x0109e8000c101904 */
[----:B-1----:R-:W3:Y:S04]  /*894b0*/  LDL.LU R195, [R1+0x964] ;  /* 0x0009640001c37983 */ /* 0x002ee80000300800 */
[----:B----4-:R-:W4:Y:S01]  /*894c0*/  LDL.LU R245, [R1+0x5d4] ;  /* 0x0005d40001f57983 */ /* 0x010f220000300800 */
[----:B------:R-:W-:-:S02]  /*894d0*/  ISETP.LT.AND P1, PT, R227, c[0x0][0x178], !P2 ;  /* 0x00005e00e3007a0c */ /* 0x000fc40005721270 */
[----:B------:R-:W-:Y:S01]  /*894e0*/  ISETP.LT.AND P3, PT, R158, c[0x0][0x178], !P2 ;  /* 0x00005e009e007a0c */ /* 0x000fe20005761270 */
[----:B------:R-:W4:Y:S01]  /*894f0*/  LDL.LU R191, [R1+0xcd0] ;  /* 0x000cd00001bf7983 */ /* 0x000f220000300800 */
[----:B------:R-:W-:Y:S02]  /*89500*/  IADD3 R188, R123, 0x8b, RZ ;  /* 0x0000008b7bbc7810 */ /* 0x000fe40007ffe0ff */
[----:B------:R-:W-:Y:S02]  /*89510*/  ISETP.LT.AND P6, PT, R159, c[0x0][0x178], !P2 ;  /* 0x00005e009f007a0c */ /* 0x000fe400057c1270 */
        /* <DEDUP_REMOVED lines=10> */
[----:B------:R-:W-:Y:S02]  /*895c0*/  IADD3 R3, R0, c[0x0][0x198], RZ ;  /* 0x0000660000037a10 */ /* 0x000fe40007ffe0ff */
[----:B------:R-:W-:Y:S01]  /*895d0*/  ISETP.LT.AND P1, PT, R158, c[0x0][0x178], !P4 ;  /* 0x00005e009e007a0c */ /* 0x000fe20006721270 */
[----:B------:R1:W-:Y:S04]  /*895e0*/  @P3 STG.E [R186.64], R249 ;  /* 0x000000f9ba003986 */ /* 0x0003e8000c101904 */
[----:B------:R1:W-:Y:S01]  /*895f0*/  @P6 STG.E [R188.64], R248 ;  /* 0x000000f8bc006986 */ /* 0x0003e2000c101904 */
[----:B------:R-:W-:Y:S01]  /*89600*/  ISETP.LT.AND P6, PT, R159, c[0x0][0x178], !P4 ;  /* 0x00005e009f007a0c */ /* 0x000fe200067c1270 */
[----:B-1----:R-:W-:-:S02]  /*89610*/  IMAD.WIDE R184, R0, 0x4, R4 ;  /* 0x0000000400b87825 */ /* 0x002fc400078e0204 */
[----:B------:R-:W4:Y:S02]  /*89620*/  LDL.LU R249, [R1+0xc60] ;  /* 0x000c600001f97983 */ /* 0x000f240000300800 */
[----:B------:R-:W-:Y:S01]  /*89630*/  IMAD.WIDE R186, R3, 0x4, R182 ;  /* 0x0000000403ba7825 */ /* 0x000fe200078e02b6 */
[----:B------:R-:W-:Y:S01]  /*89640*/  ISETP.LT.AND P4, PT, R119, c[0x0][0x178], !P4 ;  /* 0x00005e0077007a0c */ /* 0x000fe20006781270 */
[----:B------:R-:W4:Y:S01]  /*89650*/  LDL.LU R248, [R1+0xa60] ;  /* 0x000a600001f87983 */ /* 0x000f220000300800 */
[----:B------:R-:W-:-:S04]  /*89660*/  IADD3 R188, R123, 0x8d, RZ ;  /* 0x0000008d7bbc7810 */ /* 0x000fc80007ffe0ff */
[----:B------:R-:W-:Y:S01]  /*89670*/  ISETP.GE.AND P3, PT, R188, c[0x0][0x17c], PT ;  /* 0x00005f00bc007a0c */ /* 0x000fe20003f66270 */
[C---:B------:R-:W-:Y:S01]  /*89680*/  IMAD.WIDE R188, R3.reuse, 0x4, R4 ;  /* 0x0000000403bc7825 */ /* 0x040fe200078e0204 */
[----:B--2---:R1:W-:Y:S04]  /*89690*/  @P2 STG.E [R184.64], R193 ;  /* 0x000000c1b8002986 */ /* 0x0043e8000c101904 */
[----:B---3--:R2:W-:Y:S04]  /*896a0*/  @P0 STG.E [R186.64], R194 ;  /* 0x000000c2ba000986 */ /* 0x0085e8000c101904 */
[----:B-1----:R-:W3:Y:S01]  /*896b0*/  LDL.LU R193, [R1+0x5e0] ;  /* 0x0005e00001c17983 */ /* 0x002ee20000300800 */
[----:B------:R-:W-:-:S03]  /*896c0*/  IMAD.WIDE R184, R3, 0x4, R180 ;  /* 0x0000000403b87825 */ /* 0x000fc600078e02b4 */
[----:B--2---:R-:W2:Y:S01]  /*896d0*/  LDL.LU R194, [R1+0xcd4] ;  /* 0x000cd40001c27983 */ /* 0x004ea20000300800 */
[----:B------:R-:W-:-:S03]  /*896e0*/  IMAD.WIDE R186, R3, 0x4, R6 ;  /* 0x0000000403ba7825 */ /* 0x000fc600078e0206 */
[----:B------:R-:W-:Y:S04]  /*896f0*/  @P1 STG.E [R184.64], R250 ;  /* 0x000000fab8001986 */ /* 0x000fe8000c101904 */
[----:B------:R1:W-:Y:S04]  /*89700*/  @P6 STG.E [R186.64], R195 ;  /* 0x000000c3ba006986 */ /* 0x0003e8000c101904 */
[----:B----4-:R4:W-:Y:S04]  /*89710*/  @P4 STG.E [R188.64], R245 ;  /* 0x000000f5bc004986 */ /* 0x0109e8000c101904 */
[----:B-1----:R-:W2:Y:S04]  /*89720*/  LDL.LU R195, [R1+0xc64] ;  /* 0x000c640001c37983 */ /* 0x002ea80000300800 */
[----:B------:R-:W2:Y:S04]  /*89730*/  LDL.LU R192, [R1+0xa64] ;  /* 0x000a640001c07983 */ /* 0x000ea80000300800 */
        /* <DEDUP_REMOVED lines=23> */
[----:B------:R-:W4:Y:S04]  /*898b0*/  LDL.LU R249, [R1+0xa70] ;  /* 0x000a700001f97983 */ /* 0x000f280000300800 */
[----:B-1----:R-:W4:Y:S01]  /*898c0*/  LDL.LU R248, [R1+0x970] ;  /* 0x0009700001f87983 */ /* 0x002f220000300800 */
[----:B------:R-:W-:-:S03]  /*898d0*/  IMAD.WIDE R184, R3, 0x4, R6 ;  /* 0x0000000403b87825 */ /* 0x000fc600078e0206 */
[----:B---3--:R1:W-:Y:S01]  /*898e0*/  @P5 STG.E [R188.64], R193 ;  /* 0x000000c1bc005986 */ /* 0x0083e2000c101904 */
[----:B------:R-:W-:Y:S02]  /*898f0*/  ISETP.LT.AND P5, PT, R159, c[0x0][0x178], !P3 ;  /* 0x00005e009f007a0c */ /* 0x000fe40005fa1270 */
[----:B------:R-:W-:Y:S01]  /*89900*/  ISETP.LT.AND P3, PT, R119, c[0x0][0x178], !P3 ;  /* 0x00005e0077007a0c */ /* 0x000fe20005f61270 */
[----:B--2---:R2:W-:Y:S04]  /*89910*/  @P4 STG.E [R186.64], R194 ;  /* 0x000000c2ba004986 */ /* 0x0045e8000c101904 */
[----:B-1----:R-:W3:Y:S01]  /*89920*/  LDL.LU R193, [R1+0xd14] ;  /* 0x000d140001c17983 */ /* 0x002ee20000300800 */
[----:B------:R-:W-:-:S04]  /*89930*/  IMAD.WIDE R188, R3, 0x4, R4 ;  /* 0x0000000403bc7825 */ /* 0x000fc800078e0204 */
[----:B--2---:R-:W-:Y:S01]  /*89940*/  IMAD.WIDE R186, R3, 0x4, R180 ;  /* 0x0000000403ba7825 */ /* 0x004fe200078e02b4 */
[----:B------:R-:W2:Y:S04]  /*89950*/  LDL.LU R194, [R1+0xc74] ;  /* 0x000c740001c27983 */ /* 0x000ea80000300800 */
[----:B------:R1:W-:Y:S04]  /*89960*/  @P1 STG.E [R186.64], R195 ;  /* 0x000000c3ba001986 */ /* 0x0003e8000c101904 */
[----:B------:R-:W-:Y:S04]  /*89970*/  @P5 STG.E [R184.64], R192 ;  /* 0x000000c0b8005986 */ /* 0x000fe8000c101904 */
[----:B-1----:R-:W2:Y:S04]  /*89980*/  LDL.LU R195, [R1+0xa74] ;  /* 0x000a740001c37983 */ /* 0x002ea80000300800 */
[----:B----4-:R1:W-:Y:S04]  /*89990*/  @P3 STG.E [R188.64], R245 ;  /* 0x000000f5bc003986 */ /* 0x0103e8000c101904 */
[----:B-1----:R-:W4:Y:S01]  /*899a0*/  LDL.LU R245, [R1+0x974] ;  /* 0x0009740001f57983 */ /* 0x002f220000300800 */
[----:B------:R-:W-:-:S02]  /*899b0*/  ISETP.LT.AND P6, PT, R227, c[0x0][0x178], !P2 ;  /* 0x00005e00e3007a0c */ /* 0x000fc400057c1270 */
[----:B------:R-:W-:Y:S02]  /*899c0*/  ISETP.LT.AND P4, PT, R158, c[0x0][0x178], !P2 ;  /* 0x00005e009e007a0c */ /* 0x000fe40005781270 */
[----:B------:R-:W-:Y:S02]  /*899d0*/  IADD3 R0, R3, c[0x0][0x198], RZ ;  /* 0x0000660003007a10 */ /* 0x000fe40007ffe0ff */
[----:B------:R-:W-:-:S03]  /*899e0*/  ISETP.LT.AND P3, PT, R159, c[0x0][0x178], !P2 ;  /* 0x00005e009f007a0c */ /* 0x000fc60005761270 */
        /* <DEDUP_REMOVED lines=8> */
[----:B------:R-:W-:Y:S02]  /*89a70*/  IADD3 R3, R0, c[0x0][0x198], RZ ;  /* 0x0000660000037a10 */ /* 0x000fe40007ffe0ff */
[----:B------:R-:W-:-:S02]  /*89a80*/  IADD3 R190, R123, 0x90, RZ ;  /* 0x000000907bbe7810 */ /* 0x000fc40007ffe0ff */
[----:B------:R-:W-:Y:S01]  /*89a90*/  ISETP.LT.AND P0, PT, R119, c[0x0][0x178], !P0 ;  /* 0x00005e0077007a0c */ /* 0x000fe20004701270 */
[C---:B-1----:R-:W-:Y:S01]  /*89aa0*/  IMAD.WIDE R186, R0.reuse, 0x4, R4 ;  /* 0x0000000400ba7825 */ /* 0x042fe200078e0204 */
[----:B------:R-:W4:Y:S03]  /*89ab0*/  LDL.LU R251, [R1+0xa9c] ;  /* 0x000a9c0001fb7983 */ /* 0x000f260000300800 */
[----:B------:R-:W-:Y:S01]  /*89ac0*/  IMAD.WIDE R184, R0, 0x4, R6 ;  /* 0x0000000400b87825 */ /* 0x000fe200078e0206 */
[----:B------:R-:W-:Y:S01]  /*89ad0*/  ISETP.GE.AND P1, PT, R190, c[0x0][0x17c], PT ;  /* 0x00005f00be007a0c */ /* 0x000fe20003f26270 */
[----:B------:R-:W4:Y:S02]  /*89ae0*/  LDL.LU R250, [R1+0xa2c] ;  /* 0x000a2c0001fa7983 */ /* 0x000f240000300800 */
[C---:B------:R-:W-:Y:S02]  /*89af0*/  IMAD.WIDE R188, R3.reuse, 0x4, R182 ;  /* 0x0000000403bc7825 */ /* 0x040fe400078e02b6 */
[----:B------:R1:W-:Y:S02]  /*89b00*/  @P3 STG.E [R184.64], R249 ;  /* 0x000000f9b8003986 */ /* 0x0003e4000c101904 */
[----:B------:R-:W-:-:S02]  /*89b10*/  IMAD.WIDE R190, R3, 0x4, R180 ;  /* 0x0000000403be7825 */ /* 0x000fc400078e02b4 */
[----:B------:R-:W-:Y:S02]  /*89b20*/  @P2 STG.E [R186.64], R248 ;  /* 0x000000f8ba002986 */ /* 0x000fe4000c101904 */
[C---:B-1----:R-:W-:Y:S01]  /*89b30*/  IMAD.WIDE R184, R3.reuse, 0x4, R6 ;  /* 0x0000000403b87825 */ /* 0x042fe200078e0206 */
[C---:B------:R-:W-:Y:S01]  /*89b40*/  IADD3 R0, R3.reuse, c[0x0][0x198], RZ ;  /* 0x0000660003007a10 */ /* 0x040fe20007ffe0ff */
[----:B---3--:R1:W-:Y:S04]  /*89b50*/  @P6 STG.E [R188.64], R193 ;  /* 0x000000c1bc006986 */ /* 0x0083e8000c101904 */
[----:B--2---:R2:W-:Y:S04]  /*89b60*/  @P5 STG.E [R190.64], R194 ;  /* 0x000000c2be005986 */ /* 0x0045e8000c101904 */
[----:B-1----:R-:W3:Y:S04]  /*89b70*/  LDL.LU R193, [R1+0x40c] ;  /* 0x00040c0001c17983 */ /* 0x002ee80000300800 */
[----:B--2---:R-:W2:Y:S04]  /*89b80*/  LDL.LU R194, [R1+0x38c] ;  /* 0x00038c0001c27983 */ /* 0x004ea80000300800 */
[----:B------:R1:W-:Y:S02]  /*89b90*/  @P4 STG.E [R184.64], R195 ;  /* 0x000000c3b8004986 */ /* 0x0003e4000c101904 */
[----:B-1----:R-:W-:-:S02]  /*89ba0*/  IMAD.WIDE R184, R3, 0x4, R4 ;  /* 0x0000000403b87825 */ /* 0x002fc400078e0204 */
[----:B------:R-:W2:Y:S04]  /*89bb0*/  LDL.LU R3, [R1+0x408] ;  /* 0x0004080001037983 */ /* 0x000ea80000300800 */
[----:B----4-:R1:W-:Y:S04]  /*89bc0*/  @P0 STG.E [R184.64], R245 ;  /* 0x000000f5b8000986 */ /* 0x0103e8000c101904 */
[----:B-1----:R-:W4:Y:S01]  /*89bd0*/  LDL.LU R184, [R1+0xa98] ;  /* 0x000a980001b87983 */ /* 0x002f220000300800 */
[----:B------:R-:W-:Y:S02]  /*89be0*/  IADD3 R192, R123, 0x91, RZ ;  /* 0x000000917bc07810 */ /* 0x000fe40007ffe0ff */
[----:B------:R-:W-:Y:S01]  /*89bf0*/  ISETP.LT.AND P6, PT, R227, c[0x0][0x178], !P1 ;  /* 0x00005e00e3007a0c */ /* 0x000fe20004fc1270 */
[----:B------:R-:W-:Y:S01]  /*89c00*/  IMAD.WIDE R186, R0, 0x4, R182 ;  /* 0x0000000400ba7825 */ /* 0x000fe200078e02b6 */
[----:B------:R-:W-:Y:S01]  /*89c10*/  ISETP.GE.AND P3, PT, R192, c[0x0][0x17c], PT ;  /* 0x00005f00c0007a0c */ /* 0x000fe20003f66270 */
[----:B------:R-:W2:Y:S01]  /*89c20*/  LDL.LU R185, [R1+0xa28] ;  /* 0x000a280001b97983 */ /* 0x000ea20000300800 */
[----:B------:R-:W-:-:S02]  /*89c30*/  IADD3 R192, R123, 0x92, RZ ;  /* 0x000000927bc07810 */ /* 0x000fc40007ffe0ff */
[----:B------:R-:W-:Y:S02]  /*89c40*/  ISETP.LT.AND P5, PT, R158, c[0x0][0x178], !P1 ;  /* 0x00005e009e007a0c */ /* 0x000fe40004fa1270 */
[----:B------:R-:W-:Y:S02]  /*89c50*/  ISETP.LT.AND P2, PT, R159, c[0x0][0x178], !P1 ;  /* 0x00005e009f007a0c */ /* 0x000fe40004f41270 */
[----:B------:R-:W-:Y:S02]  /*89c60*/  ISETP.LT.AND P4, PT, R119, c[0x0][0x178], !P1 ;  /* 0x00005e0077007a0c */ /* 0x000fe40004f81270 */
[----:B------:R-:W-:Y:S02]  /*89c70*/  ISETP.GE.AND P1, PT, R192, c[0x0][0x17c], PT ;  /* 0x00005f00c0007a0c */ /* 0x000fe40003f26270 */
[----:B------:R-:W2:Y:S04]  /*89c80*/  LDL.LU R192, [R1+0xa48] ;  /* 0x000a480001c07983 */ /* 0x000ea80000300800 */
[----:B------:R-:W3:Y:S04]  /*89c90*/  LDL.LU R249, [R1+0x668] ;  /* 0x0006680001f97983 */ /* 0x000ee80000300800 */
[----:B------:R-:W3:Y:S04]  /*89ca0*/  LDL.LU R248, [R1+0x398] ;  /* 0x0003980001f87983 */ /* 0x000ee80000300800 */
[----:B------:R-:W3:Y:S04]  /*89cb0*/  LDL.LU R195, [R1+0xb9c] ;  /* 0x000b9c0001c37983 */ /* 0x000ee80000300800 */
[----:B------:R-:W3:Y:S04]  /*89cc0*/  LDL.LU R245, [R1+0xa4c] ;  /* 0x000a4c0001f57983 */ /* 0x000ee80000300800 */
[----:B----4-:R1:W-:Y:S04]  /*89cd0*/  @P6 STG.E [R186.64], R184 ;  /* 0x000000b8ba006986 */ /* 0x0103e8000c101904 */
[----:B-1----:R-:W4:Y:S01]  /*89ce0*/  LDL.LU R187, [R1+0x388] ;  /* 0x0003880001bb7983 */ /* 0x002f220000300800 */
[----:B------:R-:W-:-:S04]  /*89cf0*/  IMAD.WIDE R188, R0, 0x4, R180 ;  /* 0x0000000400bc7825 */ /* 0x000fc800078e02b4 */
[----:B------:R-:W-:Y:S01]  /*89d00*/  IMAD.WIDE R190, R0, 0x4, R6 ;  /* 0x0000000400be7825 */ /* 0x000fe200078e0206 */
[----:B--2---:R1:W-:Y:S01]  /*89d10*/  @P5 STG.E [R188.64], R185 ;  /* 0x000000b9bc005986 */ /* 0x0043e2000c101904 */
[----:B------:R-:W-:-:S03]  /*89d20*/  IADD3 R186, R123, 0x93, RZ ;  /* 0x000000937bba7810 */ /* 0x000fc60007ffe0ff */
[----:B------:R2:W-:Y:S01]  /*89d30*/  @P2 STG.E [R190.64], R3 ;  /* 0x00000003be002986 */ /* 0x0005e2000c101904 */
[----:B------:R-:W-:Y:S01]  /*89d40*/  ISETP.GE.AND P2, PT, R186, c[0x0][0x17c], PT ;  /* 0x00005f00ba007a0c */ /* 0x000fe20003f46270 */
[C---:B-1----:R-:W-:Y:S01]  /*89d50*/  IMAD.WIDE R184, R0.reuse, 0x4, R4 ;  /* 0x0000000400b87825 */ /* 0x042fe200078e0204 */
[----:B--2---:R-:W-:-:S04]  /*89d60*/  IADD3 R3, R0, c[0x0][0x198], RZ ;  /* 0x0000660000037a10 */ /* 0x004fc80007ffe0ff */
[C---:B------:R-:W-:Y:S01]  /*89d70*/  IADD3 R0, R3.reuse, c[0x0][0x198], RZ ;  /* 0x0000660003007a10 */ /* 0x040fe20007ffe0ff */
[----:B------:R-:W-:-:S04]  /*89d80*/  IMAD.WIDE R190, R3, 0x4, R182 ;  /* 0x0000000403be7825 */ /* 0x000fc800078e02b6 */
[----:B------:R-:W-:Y:S01]  /*89d90*/  IMAD.WIDE R188, R3, 0x4, R180 ;  /* 0x0000000403bc7825 */ /* 0x000fe200078e02b4 */
[----:B------:R-:W-:Y:S02]  /*89da0*/  ISETP.LT.AND P5, PT, R227, c[0x0][0x178], !P3 ;  /* 0x00005e00e3007a0c */ /* 0x000fe40005fa1270 */
[----:B------:R-:W-:Y:S02]  /*89db0*/  ISETP.LT.AND P0, PT, R158, c[0x0][0x178], !P3 ;  /* 0x00005e009e007a0c */ /* 0x000fe40005f01270 */
[----:B------:R-:W-:Y:S01]  /*89dc0*/  ISETP.LT.AND P6, PT, R159, c[0x0][0x178], !P3 ;  /* 0x00005e009f007a0c */ /* 0x000fe20005fc1270 */
[----:B----4-:R1:W-:Y:S02]  /*89dd0*/  @P4 STG.E [R184.64], R187 ;  /* 0x000000bbb8004986 */ /* 0x0103e4000c101904 */
[----:B-1----:R-:W-:-:S04]  /*89de0*/  IMAD.WIDE R186, R3, 0x4, R6 ;  /* 0x0000000403ba7825 */ /* 0x002fc800078e0206 */
[----:B------:R-:W-:Y:S02]  /*89df0*/  IMAD.WIDE R184, R3, 0x4, R4 ;  /* 0x0000000403b87825 */ /* 0x000fe400078e0204 */
[----:B------:R-:W2:Y:S04]  /*89e00*/  LDL.LU R3, [R1+0xb98] ;  /* 0x000b980001037983 */ /* 0x000ea80000300800 */
[----:B------:R-:W-:Y:S04]  /*89e10*/  @P5 STG.E [R190.64], R251 ;  /* 0x000000fbbe005986 */ /* 0x000fe8000c101904 */
[----:B------:R-:W-:Y:S04]  /*89e20*/  @P0 STG.E [R188.64], R250 ;  /* 0x000000fabc000986 */ /* 0x000fe8000c101904 */
[----:B---3--:R1:W-:Y:S04]  /*89e30*/  @P6 STG.E [R186.64], R193 ;  /* 0x000000c1ba006986 */ /* 0x0083e8000c101904 */
[----:B-1----:R-:W3:Y:S01]  /*89e40*/  LDL.LU R193, [R1+0x66c] ;  /* 0x00066c0001c17983 */ /* 0x002ee20000300800 */
[----:B------:R-:W-:-:S02]  /*89e50*/  ISETP.LT.AND P3, PT, R119, c[0x0][0x178], !P3 ;  /* 0x00005e0077007a0c */ /* 0x000fc40005f61270 */
[----:B------:R-:W-:Y:S01]  /*89e60*/  ISETP.LT.AND P4, PT, R227, c[0x0][0x178], !P1 ;  /* 0x00005e00e3007a0c */ /* 0x000fe20004f81270 */
[----:B------:R-:W-:Y:S01]  /*89e70*/  IMAD.WIDE R190, R0, 0x4, R182 ;  /* 0x0000000400be7825 */ /* 0x000fe200078e02b6 */
[----:B------:R-:W-:-:S09]  /*89e80*/  ISETP.LT.AND P0, PT, R119, c[0x0][0x178], !P1 ;  /* 0x00005e0077007a0c */ /* 0x000fd20004f01270 */
[----:B------:R1:W-:Y:S01]  /*89e90*/  @P3 STG.E [R184.64], R194 ;  /* 0x000000c2b8003986 */ /* 0x0003e2000c101904 */
[----:B------:R-:W-:Y:S01]  /*89ea0*/  ISETP.LT.AND P3, PT, R158, c[0x0][0x178], !P1 ;  /* 0x00005e009e007a0c */ /* 0x000fe20004f61270 */
[----:B------:R-:W-:Y:S01]  /*89eb0*/  IMAD.WIDE R186, R0, 0x4, R180 ;  /* 0x0000000400ba7825 */ /* 0x000fe200078e02b4 */
[----:B------:R-:W-:Y:S02]  /*89ec0*/  ISETP.LT.AND P6, PT, R227, c[0x0][0x178], !P2 ;  /* 0x00005e00e3007a0c */ /* 0x000fe400057c1270 */
[----:B------:R-:W-:Y:S02]  /*89ed0*/  ISETP.LT.AND P5, PT, R158, c[0x0][0x178], !P2 ;  /* 0x00005e009e007a0c */ /* 0x000fe400057a1270 */
[----:B-1----:R-:W-:Y:S01]  /*89ee0*/  IADD3 R184, R123, 0x94, RZ ;  /* 0x000000947bb87810 */ /* 0x002fe20007ffe0ff */
[----:B------:R-:W4:Y:S04]  /*89ef0*/  LDL.LU R194, [R1+0x39c] ;  /* 0x00039c0001c27983 */ /* 0x000f280000300800 */
[----:B------:R-:W3:Y:S01]  /*89f00*/  LDL.LU R251, [R1+0xbc8] ;  /* 0x000bc80001fb7983 */ /* 0x000ee20000300800 */
[----:B------:R-:W-:-:S03]  /*89f10*/  IMAD.WIDE R188, R0, 0x4, R4 ;  /* 0x0000000400bc7825 */ /* 0x000fc600078e0204 */
[----:B------:R-:W3:Y:S04]  /*89f20*/  LDL.LU R250, [R1+0xb68] ;  /* 0x000b680001fa7983 */ /* 0x000ee80000300800 */
[----:B--2---:R1:W-:Y:S01]  /*89f30*/  @P4 STG.E [R190.64], R3 ;  /* 0x00000003be004986 */ /* 0x0043e2000c101904 */
[----:B------:R-:W-:Y:S02]  /*89f40*/  ISETP.LT.AND P4, PT, R159, c[0x0][0x178], !P1 ;  /* 0x00005e009f007a0c */ /* 0x000fe40004f81270 */
[----:B------:R-:W-:Y:S01]  /*89f50*/  ISETP.GE.AND P1, PT, R184, c[0x0][0x17c], PT ;  /* 0x00005f00b8007a0c */ /* 0x000fe20003f26270 */
[C---:B------:R-:W-:Y:S01]  /*89f60*/  IMAD.WIDE R184, R0.reuse, 0x4, R6 ;  /* 0x0000000400b87825 */ /* 0x040fe200078e0206 */
[----:B------:R2:W-:Y:S01]  /*89f70*/  @P3 STG.E [R186.64], R192 ;  /* 0x000000c0ba003986 */ /* 0x0005e2000c101904 */
[----:B-1----:R-:W-:-:S08]  /*89f80*/  IADD3 R3, R0, c[0x0][0x198], RZ ;  /* 0x0000660000037a10 */ /* 0x002fd00007ffe0ff */
[----:B------:R1:W-:Y:S01]  /*89f90*/  @P4 STG.E [R184.64], R249 ;  /* 0x000000f9b8004986 */ /* 0x0003e2000c101904 */
[----:B------:R-:W-:-:S03]  /*89fa0*/  IMAD.WIDE R190, R3, 0x4, R182 ;  /* 0x0000000403be7825 */ /* 0x000fc600078e02b6 */
[----:B------:R1:W-:Y:S01]  /*89fb0*/  @P0 STG.E [R188.64], R248 ;  /* 0x000000f8bc000986 */ /* 0x0003e2000c101904 */
[----:B--2---:R-:W-:-:S03]  /*89fc0*/  IMAD.WIDE R186, R3, 0x4, R180 ;  /* 0x0000000403ba7825 */ /* 0x004fc600078e02b4 */
[----:B-1----:R-:W2:Y:S04]  /*89fd0*/  LDL.LU R249, [R1+0x688] ;  /* 0x0006880001f97983 */ /* 0x002ea80000300800 */
[----:B------:R1:W-:Y:S04]  /*89fe0*/  @P6 STG.E [R190.64], R195 ;  /* 0x000000c3be006986 */ /* 0x0003e8000c101904 */
[----:B------:R-:W2:Y:S04]  /*89ff0*/  LDL.LU R248, [R1+0x4b8] ;  /* 0x0004b80001f87983 */ /* 0x000ea80000300800 */
[----:B------:R4:W-:Y:S04]  /*8a000*/  @P5 STG.E [R186.64], R245 ;  /* 0x000000f5ba005986 */ /* 0x0009e8000c101904 */
[----:B-1----:R-:W2:Y:S04]  /*8a010*/  LDL.LU R195, [R1+0xbcc] ;  /* 0x000bcc0001c37983 */ /* 0x002ea80000300800 */
[----:B----4-:R-:W4:Y:S01]  /*8a020*/  LDL.LU R245, [R1+0xb6c] ;  /* 0x000b6c0001f57983 */ /* 0x010f220000300800 */
[----:B------:R-:W-:Y:S01]  /*8a030*/  ISETP.LT.AND P3, PT, R159, c[0x0][0x178], !P2 ;  /* 0x00005e009f007a0c */ /* 0x000fe20005761270 */
[----:B------:R-:W-:-:S12]  /*8a040*/  IMAD.WIDE R184, R3, 0x4, R6 ;  /* 0x0000000403b87825 */ /* 0x000fd800078e0206 */
[----:B---3--:R1:W-:Y:S04]  /*8a050*/  @P3 STG.E [R184.64], R193 ;  /* 0x000000c1b8003986 */ /* 0x0083e8000c101904 */
[----:B-1----:R-:W3:Y:S01]  /*8a060*/  LDL.LU R193, [R1+0x68c] ;  /* 0x00068c0001c17983 */ /* 0x002ee20000300800 */
[----:B------:R-:W-:Y:S02]  /*8a070*/  ISETP.LT.AND P2, PT, R119, c[0x0][0x178], !P2 ;  /* 0x00005e0077007a0c */ /* 0x000fe40005741270 */
[----:B------:R-:W-:Y:S02]  /*8a080*/  ISETP.LT.AND P5, PT, R227, c[0x0][0x178], !P1 ;  /* 0x00005e00e3007a0c */ /* 0x000fe40004fa1270 */
[----:B------:R-:W-:Y:S02]  /*8a090*/  IADD3 R0, R3, c[0x0][0x198], RZ ;  /* 0x0000660003007a10 */ /* 0x000fe40007ffe0ff */
[----:B------:R-:W-:-:S02]  /*8a0a0*/  IADD3 R190, R123, 0x95, RZ ;  /* 0x000000957bbe7810 */ /* 0x000fc40007ffe0ff */
[----:B------:R-:W-:Y:S01]  /*8a0b0*/  ISETP.LT.AND P0, PT, R158, c[0x0][0x178], !P1 ;  /* 0x00005e009e007a0c */ /* 0x000fe20004f01270 */
[----:B------:R-:W-:Y:S01]  /*8a0c0*/  IMAD.WIDE R186, R3, 0x4, R4 ;  /* 0x0000000403ba7825 */ /* 0x000fe200078e0204 */
[----:B------:R-:W-:Y:S02]  /*8a0d0*/  ISETP.LT.AND P4, PT, R159, c[0x0][0x178], !P1 ;  /* 0x00005e009f007a0c */ /* 0x000fe40004f81270 */
[----:B------:R-:W-:Y:S01]  /*8a0e0*/  ISETP.GE.AND P6, PT, R190, c[0x0][0x17c], PT ;  /* 0x00005f00be007a0c */ /* 0x000fe20003fc6270 */
[C---:B------:R-:W-:Y:S01]  /*8a0f0*/  IMAD.WIDE R188, R0.reuse, 0x4, R182 ;  /* 0x0000000400bc7825 */ /* 0x040fe200078e02b6 */
[----:B------:R1:W-:Y:S01]  /*8a100*/  @P2 STG.E [R186.64], R194 ;  /* 0x000000c2ba002986 */ /* 0x0003e2000c101904 */
[----:B------:R-:W-:Y:S02]  /*8a110*/  ISETP.LT.AND P1, PT, R119, c[0x0][0x178], !P1 ;  /* 0x00005e0077007a0c */ /* 0x000fe40004f21270 */
[----:B------:R-:W-:Y:S01]  /*8a120*/  ISETP.LT.AND P2, PT, R227, c[0x0][0x178], !P6 ;  /* 0x00005e00e3007a0c */ /* 0x000fe20007741270 */
[----:B------:R1:W-:Y:S01]  /*8a130*/  @P5 STG.E [R188.64], R251 ;  /* 0x000000fbbc005986 */ /* 0x0003e2000c101904 */
[----:B------:R-:W-:Y:S01]  /*8a140*/  IMAD.WIDE R184, R0, 0x4, R6 ;  /* 0x0000000400b87825 */ /* 0x000fe200078e0206 */
[----:B------:R-:W-:-:S02]  /*8a150*/  ISETP.LT.AND P5, PT, R158, c[0x0][0x178], !P6 ;  /* 0x00005e009e007a0c */ /* 0x000fc400077a1270 */
[C---:B------:R-:W-:Y:S01]  /*8a160*/  IADD3 R3, R0.reuse, c[0x0][0x198], RZ ;  /* 0x0000660000037a10 */ /* 0x040fe20007ffe0ff */
[----:B-1----:R-:W-:Y:S01]  /*8a170*/  IMAD.WIDE R186, R0, 0x4, R180 ;  /* 0x0000000400ba7825 */ /* 0x002fe200078e02b4 */
[C---:B------:R-:W-:Y:S01]  /*8a180*/  IADD3 R191, R123.reuse, 0x96, RZ ;  /* 0x000000967bbf7810 */ /* 0x040fe20007ffe0ff */
[----:B------:R-:W3:Y:S01]  /*8a190*/  LDL.LU R194, [R1+0x4bc] ;  /* 0x0004bc0001c27983 */ /* 0x000ee20000300800 */
[----:B------:R-:W-:-:S03]  /*8a1a0*/  IADD3 R190, R123, 0x97, RZ ;  /* 0x000000977bbe7810 */ /* 0x000fc60007ffe0ff */
[----:B------:R1:W-:Y:S01]  /*8a1b0*/  @P0 STG.E [R186.64], R250 ;  /* 0x000000faba000986 */ /* 0x0003e2000c101904 */
[----:B------:R-:W-:Y:S01]  /*8a1c0*/  IMAD.WIDE R188, R3, 0x4, R180 ;  /* 0x0000000403bc7825 */ /* 0x000fe200078e02b4 */
[----:B------:R-:W-:Y:S02]  /*8a1d0*/  ISETP.GE.AND P3, PT, R191, c[0x0][0x17c], PT ;  /* 0x00005f00bf007a0c */ /* 0x000fe40003f66270 */
[----:B------:R-:W3:Y:S01]  /*8a1e0*/  LDL.LU R191, [R1+0x878] ;  /* 0x0008780001bf7983 */ /* 0x000ee20000300800 */
[----:B------:R-:W-:-:S03]  /*8a1f0*/  ISETP.GE.AND P0, PT, R190, c[0x0][0x17c], PT ;  /* 0x00005f00be007a0c */ /* 0x000fc60003f06270 */
[----:B------:R-:W3:Y:S01]  /*8a200*/  LDL.LU R190, [R1+0xb78] ;  /* 0x000b780001be7983 */ /* 0x000ee20000300800 */
[----:B-1----:R-:W-:-:S03]  /*8a210*/  IMAD.WIDE R186, R3, 0x4, R182 ;  /* 0x0000000403ba7825 */ /* 0x002fc600078e02b6 */
[----:B------:R-:W3:Y:S04]  /*8a220*/  LDL.LU R192, [R1+0x598] ;  /* 0x0005980001c07983 */ /* 0x000ee80000300800 */
[----:B--2---:R1:W-:Y:S02]  /*8a230*/  @P4 STG.E [R184.64], R249 ;  /* 0x000000f9b8004986 */ /* 0x0043e4000c101904 */
[----:B-1----:R-:W-:Y:S01]  /*8a240*/  IMAD.WIDE R184, R0, 0x4, R4 ;  /* 0x0000000400b87825 */ /* 0x002fe200078e0204 */
[----:B------:R-:W-:-:S04]  /*8a250*/  IADD3 R0, R3, c[0x0][0x198], RZ ;  /* 0x0000660003007a10 */ /* 0x000fc80007ffe0ff */
[----:B------:R1:W-:Y:S04]  /*8a260*/  @P1 STG.E [R184.64], R248 ;  /* 0x000000f8b8001986 */ /* 0x0003e8000c101904 */
[----:B------:R2:W-:Y:S04]  /*8a270*/  @P2 STG.E [R186.64], R195 ;  /* 0x000000c3ba002986 */ /* 0x0005e8000c101904 */
[----:B----4-:R4:W-:Y:S01]  /*8a280*/  @P5 STG.E [R188.64], R245 ;  /* 0x000000f5bc005986 */ /* 0x0109e2000c101904 */
[----:B-1----:R-:W-:-:S03]  /*8a290*/  IMAD.WIDE R184, R3, 0x4, R6 ;  /* 0x0000000403b87825 */ /* 0x002fc600078e0206 */
[----:B--2---:R-:W2:Y:S01]  /*8a2a0*/  LDL.LU R195, [R1+0xc2c] ;  /* 0x000c2c0001c37983 */ /* 0x004ea20000300800 */
[----:B------:R-:W-:-:S03]  /*8a2b0*/  IMAD.WIDE R186, R3, 0x4, R4 ;  /* 0x0000000403ba7825 */ /* 0x000fc600078e0204 */
[----:B----4-:R-:W4:Y:S04]  /*8a2c0*/  LDL.LU R245, [R1+0xb7c] ;  /* 0x000b7c0001f57983 */ /* 0x010f280000300800 */
[----:B------:R-:W2:Y:S01]  /*8a2d0*/  LDL.LU R3, [R1+0xc28] ;  /* 0x000c280001037983 */ /* 0x000ea20000300800 */
[----:B------:R-:W-:-:S03]  /*8a2e0*/  ISETP.LT.AND P4, PT, R159, c[0x0][0x178], !P6 ;  /* 0x00005e009f007a0c */ /* 0x000fc60007781270 */
[----:B------:R-:W4:Y:S10]  /*8a2f0*/  LDL.LU R248, [R1+0x87c] ;  /* 0x00087c0001f87983 */ /* 0x000f340000300800 */
[----:B---3--:R1:W-:Y:S04]  /*8a300*/  @P4 STG.E [R184.64], R193 ;  /* 0x000000c1b8004986 */ /* 0x0083e8000c101904 */
[----:B-1----:R-:W3:Y:S01]  /*8a310*/  LDL.LU R193, [R1+0x59c] ;  /* 0x00059c0001c17983 */ /* 0x002ee20000300800 */
[----:B------:R-:W-:-:S02]  /*8a320*/  ISETP.LT.AND P6, PT, R119, c[0x0][0x178], !P6 ;  /* 0x00005e0077007a0c */ /* 0x000fc400077c1270 */
[----:B------:R-:W-:Y:S02]  /*8a330*/  ISETP.LT.AND P5, PT, R227, c[0x0][0x178], !P3 ;  /* 0x00005e00e3007a0c */ /* 0x000fe40005fa1270 */
[----:B------:R-:W-:Y:S02]  /*8a340*/  IADD3 R188, R123, 0x98, RZ ;  /* 0x000000987bbc7810 */ /* 0x000fe40007ffe0ff */
[----:B------:R-:W-:Y:S02]  /*8a350*/  ISETP.LT.AND P1, PT, R158, c[0x0][0x178], !P3 ;  /* 0x00005e009e007a0c */ /* 0x000fe40005f21270 */
[----:B------:R-:W-:Y:S01]  /*8a360*/  ISETP.LT.AND P2, PT, R159, c[0x0][0x178], !P3 ;  /* 0x00005e009f007a0c */ /* 0x000fe20005f41270 */
[----:B------:R-:W-:Y:S01]  /*8a370*/  IMAD.WIDE R184, R0, 0x4, R180 ;  /* 0x0000000400b87825 */ /* 0x000fe200078e02b4 */
[----:B------:R-:W-:Y:S01]  /*8a380*/  ISETP.GE.AND P4, PT, R188, c[0x0][0x17c], PT ;  /* 0x00005f00bc007a0c */ /* 0x000fe20003f86270 */
[----:B------:R-:W3:Y:S02]  /*8a390*/  LDL.LU R251, [R1+0xc48] ;  /* 0x000c480001fb7983 */ /* 0x000ee40000300800 */
[----:B------:R-:W-:Y:S01]  /*8a3a0*/  IMAD.WIDE R188, R0, 0x4, R182 ;  /* 0x0000000400bc7825 */ /* 0x000fe200078e02b6 */
[----:B------:R-:W-:Y:S01]  /*8a3b0*/  ISETP.LT.AND P3, PT, R119, c[0x0][0x178], !P3 ;  /* 0x00005e0077007a0c */ /* 0x000fe20005f61270 */
[----:B------:R1:W-:Y:S01]  /*8a3c0*/  @P6 STG.E [R186.64], R194 ;  /* 0x000000c2ba006986 */ /* 0x0003e2000c101904 */
[----:B------:R-:W-:-:S03]  /*8a3d0*/  ISETP.LT.AND P6, PT, R227, c[0x0][0x178], !P0 ;  /* 0x00005e00e3007a0c */ /* 0x000fc600047c1270 */
[----:B------:R-:W3:Y:S04]  /*8a3e0*/  LDL.LU R250, [R1+0xbd8] ;  /* 0x000bd80001fa7983 */ /* 0x000ee80000300800 */
[----:B------:R-:W3:Y:S01]  /*8a3f0*/  LDL.LU R249, [R1+0x888] ;  /* 0x0008880001f97983 */ /* 0x000ee20000300800 */
[----:B-1----:R-:W-:-:S03]  /*8a400*/  IMAD.WIDE R186, R0, 0x4, R6 ;  /* 0x0000000400ba7825 */ /* 0x002fc600078e0206 */
[----:B------:R-:W3:Y:S04]  /*8a410*/  LDL.LU R194, [R1+0x5a8] ;  /* 0x0005a80001c27983 */ /* 0x000ee80000300800 */
[----:B--2---:R1:W-:Y:S01]  /*8a420*/  @P5 STG.E [R188.64], R3 ;  /* 0x00000003bc005986 */ /* 0x0043e2000c101904 */
[----:B------:R-:W-:-:S03]  /*8a430*/  ISETP.LT.AND P5, PT, R158, c[0x0][0x178], !P0 ;  /* 0x00005e009e007a0c */ /* 0x000fc600047a1270 */
[----:B------:R2:W-:Y:S04]  /*8a440*/  @P1 STG.E [R184.64], R190 ;  /* 0x000000beb8001986 */ /* 0x0005e8000c101904 */
[----:B------:R4:W-:Y:S01]  /*8a450*/  @P2 STG.E [R186.64], R191 ;  /* 0x000000bfba002986 */ /* 0x0009e2000c101904 */
[----:B------:R-:W-:Y:S02]  /*8a460*/  ISETP.LT.AND P2, PT, R159, c[0x0][0x178], !P0 ;  /* 0x00005e009f007a0c */ /* 0x000fe40004741270 */
[C---:B-1----:R-:W-:Y:S01]  /*8a470*/  IADD3 R3, R0.reuse, c[0x0][0x198], RZ ;  /* 0x0000660000037a10 */ /* 0x042fe20007ffe0ff */
[----:B--2---:R-:W-:-:S04]  /*8a480*/  IMAD.WIDE R184, R0, 0x4, R4 ;  /* 0x0000000400b87825 */ /* 0x004fc800078e0204 */
[----:B----4-:R-:W-:Y:S01]  /*8a490*/  IMAD.WIDE R186, R3, 0x4, R182 ;  /* 0x0000000403ba7825 */ /* 0x010fe200078e02b6 */
[----:B------:R-:W-:Y:S01]  /*8a4a0*/  @P3 STG.E [R184.64], R192 ;  /* 0x000000c0b8003986 */ /* 0x000fe2000c101904 */
[----:B------:R-:W-:Y:S02]  /*8a4b0*/  ISETP.LT.AND P0, PT, R119, c[0x0][0x178], !P0 ;  /* 0x00005e0077007a0c */ /* 0x000fe40004701270 */
[C---:B------:R-:W-:Y:S01]  /*8a4c0*/  IMAD.WIDE R188, R3.reuse, 0x4, R180 ;  /* 0x0000000403bc7825 */ /* 0x040fe200078e02b4 */
[----:B------:R1:W-:Y:S04]  /*8a4d0*/  @P6 STG.E [R186.64], R195 ;  /* 0x000000c3ba006986 */ /* 0x0003e8000c101904 */
[----:B------:R2:W-:Y:S04]  /*8a4e0*/  @P5 STG.E [R188.64], R245 ;  /* 0x000000f5bc005986 */ /* 0x0005e8000c101904 */
[----:B-1----:R-:W4:Y:S01]  /*8a4f0*/  LDL.LU R195, [R1+0xc4c] ;  /* 0x000c4c0001c37983 */ /* 0x002f220000300800 */
[----:B------:R-:W-:-:S03]  /*8a500*/  IMAD.WIDE R186, R3, 0x4, R6 ;  /* 0x0000000403ba7825 */ /* 0x000fc600078e0206 */
[----:B--2---:R-:W2:Y:S01]  /*8a510*/  LDL.LU R245, [R1+0xbdc] ;  /* 0x000bdc0001f57983 */ /* 0x004ea20000300800 */
[----:B------:R-:W-:-:S03]  /*8a520*/  IMAD.WIDE R184, R3, 0x4, R4 ;  /* 0x0000000403b87825 */ /* 0x000fc600078e0204 */
[----:B------:R1:W-:Y:S04]  /*8a530*/  @P2 STG.E [R186.64], R248 ;  /* 0x000000f8ba002986 */ /* 0x0003e8000c101904 */
[----:B---3--:R3:W-:Y:S04]  /*8a540*/  @P0 STG.E [R184.64], R193 ;  /* 0x000000c1b8000986 */ /* 0x0087e8000c101904 */
[----:B-1----:R-:W2:Y:S04]  /*8a550*/  LDL.LU R248, [R1+0x88c] ;  /* 0x00088c0001f87983 */ /* 0x002ea80000300800 */
[----:B---3--:R-:W3:Y:S01]  /*8a560*/  LDL.LU R193, [R1+0x5ac] ;  /* 0x0005ac0001c17983 */ /* 0x008ee20000300800 */
[----:B------:R-:W-:-:S02]  /*8a570*/  ISETP.LT.AND P6, PT, R227, c[0x0][0x178], !P4 ;  /* 0x00005e00e3007a0c */ /* 0x000fc400067c1270 */
[----:B------:R-:W-:Y:S02]  /*8a580*/  ISETP.LT.AND P3, PT, R158, c[0x0][0x178], !P4 ;  /* 0x00005e009e007a0c */ /* 0x000fe40006761270 */
[----:B------:R-:W-:Y:S02]  /*8a590*/  IADD3 R0, R3, c[0x0][0x198], RZ ;  /* 0x0000660003007a10 */ /* 0x000fe40007ffe0ff */
[----:B------:R-:W-:Y:S02]  /*8a5a0*/  IADD3 R190, R123, 0x99, RZ ;  /* 0x000000997bbe7810 */ /* 0x000fe40007ffe0ff */
[----:B------:R-:W-:Y:S01]  /*8a5b0*/  ISETP.LT.AND P5, PT, R159, c[0x0][0x178], !P4 ;  /* 0x00005e009f007a0c */ /* 0x000fe200067a1270 */
[----:B------:R-:W-:Y:S01]  /*8a5c0*/  IMAD.WIDE R188, R0, 0x4, R182 ;  /* 0x0000000400bc7825 */ /* 0x000fe200078e02b6 */
[----:B------:R-:W-:-:S03]  /*8a5d0*/  ISETP.GE.AND P1, PT, R190, c[0x0][0x17c], PT ;  /* 0x00005f00be007a0c */ /* 0x000fc60003f26270 */
[C---:B------:R-:W-:Y:S01]  /*8a5e0*/  IMAD.WIDE R186, R0.reuse, 0x4, R180 ;  /* 0x0000000400ba7825 */ /* 0x040fe200078e02b4 */
[----:B------:R-:W-:Y:S01]  /*8a5f0*/  ISETP.LT.AND P4, PT, R119, c[0x0][0x178], !P4 ;  /* 0x00005e0077007a0c */ /* 0x000fe20006781270 */
[----:B------:R1:W-:Y:S01]  /*8a600*/  @P6 STG.E [R188.64], R251 ;  /* 0x000000fbbc006986 */ /* 0x0003e2000c101904 */
[----:B------:R-:W-:Y:S01]  /*8a610*/  ISETP.LT.AND P0, PT, R227, c[0x0][0x178], !P1 ;  /* 0x00005e00e3007a0c */ /* 0x000fe20004f01270 */
[----:B------:R-:W-:Y:S02]  /*8a620*/  IMAD.WIDE R184, R0, 0x4, R6 ;  /* 0x0000000400b87825 */ /* 0x000fe400078e0206 */
[----:B------:R1:W-:Y:S01]  /*8a630*/  @P3 STG.E [R186.64], R250 ;  /* 0x000000faba003986 */ /* 0x0003e2000c101904 */
[----:B------:R-:W-:Y:S02]  /*8a640*/  ISETP.LT.AND P3, PT, R158, c[0x0][0x178], !P1 ;  /* 0x00005e009e007a0c */ /* 0x000fe40004f61270 */
[C---:B------:R-:W-:Y:S01]  /*8a650*/  IADD3 R3, R0.reuse, c[0x0][0x198], RZ ;  /* 0x0000660000037a10 */ /* 0x040fe20007ffe0ff */
[----:B------:R1:W-:Y:S01]  /*8a660*/  @P5 STG.E [R184.64], R249 ;  /* 0x000000f9b8005986 */ /* 0x0003e2000c101904 */
[----:B------:R-:W-:Y:S01]  /*8a670*/  ISETP.LT.AND P6, PT, R159, c[0x0][0x178], !P1 ;  /* 0x00005e009f007a0c */ /* 0x000fe20004fc1270 */
[----:B-1----:R-:W-:Y:S01]  /*8a680*/  IMAD.WIDE R188, R0, 0x4, R4 ;  /* 0x0000000400bc7825 */ /* 0x002fe200078e0204 */
[----:B------:R-:W-:-:S03]  /*8a690*/  ISETP.LT.AND P1, PT, R119, c[0x0][0x178], !P1 ;  /* 0x00005e0077007a0c */ /* 0x000fc60004f21270 */
[----:B------:R-:W-:-:S04]  /*8a6a0*/  IMAD.WIDE R186, R3, 0x4, R180 ;  /* 0x0000000403ba7825 */ /* 0x000fc800078e02b4 */
[C---:B------:R-:W-:Y:S01]  /*8a6b0*/  IMAD.WIDE R184, R3.reuse, 0x4, R182 ;  /* 0x0000000403b87825 */ /* 0x040fe200078e02b6 */
[----:B------:R-:W-:Y:S01]  /*8a6c0*/  @P4 STG.E [R188.64], R194 ;  /* 0x000000c2bc004986 */ /* 0x000fe2000c101904 */
[----:B------:R-:W-:-:S03]  /*8a6d0*/  IADD3 R0, R3, c[0x0][0x198], RZ ;  /* 0x0000660003007a10 */ /* 0x000fc60007ffe0ff */
[----:B----4-:R1:W-:Y:S04]  /*8a6e0*/  @P0 STG.E [R184.64], R195 ;  /* 0x000000c3b8000986 */ /* 0x0103e8000c101904 */
[----:B--2---:R2:W-:Y:S01]  /*8a6f0*/  @P3 STG.E [R186.64], R245 ;  /* 0x000000f5ba003986 */ /* 0x0045e2000c101904 */
[----:B-1----:R-:W-:-:S03]  /*8a700*/  IMAD.WIDE R184, R3, 0x4, R6 ;  /* 0x0000000403b87825 */ /* 0x002fc600078e0206 */
[----:B--2---:R-:W2:Y:S01]  /*8a710*/  LDL.LU R245, [R1+0x5d8] ;  /* 0x0005d80001f57983 */ /* 0x004ea20000300800 */
[----:B------:R-:W-:-:S03]  /*8a720*/  IMAD.WIDE R186, R3, 0x4, R4 ;  /* 0x0000000403ba7825 */ /* 0x000fc600078e0204 */
[----:B------:R-:W4:Y:S04]  /*8a730*/  LDL.LU R194, [R1+0xc3c] ;  /* 0x000c3c0001c27983 */ /* 0x000f280000300800 */
[----:B------:R-:W2:Y:S04]  /*8a740*/  LDL.LU R195, [R1+0x96c] ;  /* 0x00096c0001c37983 */ /* 0x000ea80000300800 */
[----:B------:R-:W2:Y:S04]  /*8a750*/  LDL.LU R3, [R1+0xc38] ;  /* 0x000c380001037983 */ /* 0x000ea80000300800 */
[----:B------:R1:W-:Y:S04]  /*8a760*/  @P6 STG.E [R184.64], R248 ;  /* 0x000000f8b8006986 */ /* 0x0003e8000c101904 */
[----:B---3--:R3:W-:Y:S04]  /*8a770*/  @P1 STG.E [R186.64], R193 ;  /* 0x000000c1ba001986 */ /* 0x0087e8000c101904 */
[----:B-1----:R-:W2:Y:S04]  /*8a780*/  LDL.LU R185, [R1+0xc88] ;  /* 0x000c880001b97983 */ /* 0x002ea80000300800 */
[----:B---3--:R-:W3:Y:S01]  /*8a790*/  LDL.LU R187, [R1+0x968] ;  /* 0x0009680001bb7983 */ /* 0x008ee20000300800 */
        /* <DEDUP_REMOVED lines=10> */
[----:B------:R-:W4:Y:S03]  /*8a840*/  LDL.LU R251, [R1+0xc68] ;  /* 0x000c680001fb7983 */ /* 0x000f260000300800 */
[C---:B------:R-:W-:Y:S01]  /*8a850*/  IMAD.WIDE R190, R0.reuse, 0x4, R180 ;  /* 0x0000000400be7825 */ /* 0x040fe200078e02b4 */
[----:B------:R-:W4:Y:S04]  /*8a860*/  LDL.LU R250, [R1+0xa68] ;  /* 0x000a680001fa7983 */ /* 0x000f280000300800 */
[----:B------:R-:W4:Y:S04]  /*8a870*/  LDL.LU R249, [R1+0x5e8] ;  /* 0x0005e80001f97983 */ /* 0x000f280000300800 */
[----:B------:R-:W4:Y:S04]  /*8a880*/  LDL.LU R248, [R1+0xcdc] ;  /* 0x000cdc0001f87983 */ /* 0x000f280000300800 */
[----:B--2---:R1:W-:Y:S04]  /*8a890*/  @P4 STG.E [R188.64], R185 ;  /* 0x000000b9bc004986 */ /* 0x0043e8000c101904 */
[----:B------:R2:W-:Y:S01]  /*8a8a0*/  @P5 STG.E [R190.64], R3 ;  /* 0x00000003be005986 */ /* 0x0005e2000c101904 */
[C---:B-1----:R-:W-:Y:S01]  /*8a8b0*/  IMAD.WIDE R184, R0.reuse, 0x4, R6 ;  /* 0x0000000400b87825 */ /* 0x042fe200078e0206 */
[----:B--2---:R-:W-:-:S04]  /*8a8c0*/  IADD3 R3, R0, c[0x0][0x198], RZ ;  /* 0x0000660000037a10 */ /* 0x004fc80007ffe0ff */
[----:B---3--:R1:W-:Y:S02]  /*8a8d0*/  @P3 STG.E [R184.64], R187 ;  /* 0x000000bbb8003986 */ /* 0x0083e4000c101904 */
        /* <DEDUP_REMOVED lines=11> */
[C---:B------:R-:W-:Y:S01]  /*8a990*/  IMAD.WIDE R188, R3.reuse, 0x4, R180 ;  /* 0x0000000403bc7825 */ /* 0x040fe200078e02b4 */
[----:B------:R1:W-:Y:S03]  /*8a9a0*/  @P2 STG.E [R184.64], R245 ;  /* 0x000000f5b8002986 */ /* 0x0003e6000c101904 */
[----:B------:R-:W-:Y:S01]  /*8a9b0*/  IMAD.WIDE R190, R3, 0x4, R6 ;  /* 0x0000000403be7825 */ /* 0x000fe200078e0206 */
[----:B-1----:R-:W3:Y:S04]  /*8a9c0*/  LDL.LU R245, [R1+0x219c] ;  /* 0x00219c0001f57983 */ /* 0x002ee80000300800 */
[----:B--2---:R-:W-:Y:S04]  /*8a9d0*/  @P6 STG.E [R186.64], R0 ;  /* 0x00000000ba006986 */ /* 0x004fe8000c101904 */
[----:B----4-:R1:W-:Y:S04]  /*8a9e0*/  @P4 STG.E [R188.64], R194 ;  /* 0x000000c2bc004986 */ /* 0x0103e8000c101904 */
[----:B------:R2:W-:Y:S04]  /*8a9f0*/  @P5 STG.E [R190.64], R195 ;  /* 0x000000c3be005986 */ /* 0x0005e8000c101904 */
[----:B-1----:R-:W4:Y:S04]  /*8aa00*/  LDL.LU R194, [R1+0xc6c] ;  /* 0x000c6c0001c27983 */ /* 0x002f280000300800 */
[----:B--2---:R-:W2:Y:S01]  /*8aa10*/  LDL.LU R195, [R1+0xa6c] ;  /* 0x000a6c0001c37983 */ /* 0x004ea20000300800 */
[----:B------:R-:W-:-:S02]  /*8aa20*/  ISETP.LT.AND P0, PT, R119, c[0x0][0x178], !P0 ;  /* 0x00005e0077007a0c */ /* 0x000fc40004701270 */
[----:B------:R-:W-:Y:S02]  /*8aa30*/  ISETP.LT.AND P4, PT, R227, c[0x0][0x178], !P1 ;  /* 0x00005e00e3007a0c */ /* 0x000fe40004f81270 */
[----:B------:R-:W-:Y:S02]  /*8aa40*/  ISETP.LT.AND P5, PT, R158, c[0x0][0x178], !P1 ;  /* 0x00005e009e007a0c */ /* 0x000fe40004fa1270 */
[C---:B------:R-:W-:Y:S01]  /*8aa50*/  IADD3 R190, R3.reuse, c[0x0][0x198], RZ ;  /* 0x0000660003be7a10 */ /* 0x040fe20007ffe0ff */
[----:B------:R-:W-:Y:S01]  /*8aa60*/  IMAD.WIDE R184, R3, 0x4, R4 ;  /* 0x0000000403b87825 */ /* 0x000fe200078e0204 */
[----:B------:R-:W-:-:S03]  /*8aa70*/  ISETP.LT.AND P2, PT, R159, c[0x0][0x178], !P1 ;  /* 0x00005e009f007a0c */ /* 0x000fc60004f41270 */
[----:B------:R-:W-:Y:S01]  /*8aa80*/  IMAD.WIDE R186, R190, 0x4, R182 ;  /* 0x00000004beba7825 */ /* 0x000fe200078e02b6 */
[----:B------:R-:W-:-:S03]  /*8aa90*/  ISETP.LT.AND P1, PT, R119, c[0x0][0x178], !P1 ;  /* 0x00005e0077007a0c */ /* 0x000fc60004f21270 */
[----:B------:R-:W-:Y:S01]  /*8aaa0*/  IMAD.WIDE R188, R190, 0x4, R180 ;  /* 0x00000004bebc7825 */ /* 0x000fe200078e02b4 */
[----:B------:R-:W-:Y:S01]  /*8aab0*/  IADD3 R0, R123, 0x9e, RZ ;  /* 0x0000009e7b007810 */ /* 0x000fe20007ffe0ff */
        /* <DEDUP_REMOVED lines=9> */
[----:B------:R-:W2:Y:S02]  /*8ab50*/  LDL.LU R193, [R1+0x5ec] ;  /* 0x0005ec0001c17983 */ /* 0x000ea40000300800 */
[----:B---3--:R-:W-:Y:S02]  /*8ab60*/  IMAD.WIDE R186, R190, 0x4, R4 ;  /* 0x00000004beba7825 */ /* 0x008fe400078e0204 */
[----:B------:R1:W-:Y:S02]  /*8ab70*/  @P2 STG.E [R184.64], R250 ;  /* 0x000000fab8002986 */ /* 0x0003e4000c101904 */
[----:B------:R-:W-:-:S02]  /*8ab80*/  IMAD.WIDE R188, R0, 0x4, R182 ;  /* 0x0000000400bc7825 */ /* 0x000fc400078e02b6 */
[----:B------:R3:W-:Y:S01]  /*8ab90*/  @P1 STG.E [R186.64], R249 ;  /* 0x000000f9ba001986 */ /* 0x0007e2000c101904 */
[C---:B------:R-:W-:Y:S02]  /*8aba0*/  IADD3 R3, R123.reuse, 0x9f, RZ ;  /* 0x0000009f7b037810 */ /* 0x040fe40007ffe0ff */
[----:B------:R-:W-:Y:S01]  /*8abb0*/  IADD3 R190, R123, 0xa0, RZ ;  /* 0x000000a07bbe7810 */ /* 0x000fe20007ffe0ff */
[----:B------:R-:W2:Y:S01]  /*8abc0*/  LDL.LU R191, [R1+0xa78] ;  /* 0x000a780001bf7983 */ /* 0x000ea20000300800 */
[----:B-1----:R-:W-:-:S03]  /*8abd0*/  IMAD.WIDE R184, R0, 0x4, R180 ;  /* 0x0000000400b87825 */ /* 0x002fc600078e02b4 */
[----:B------:R-:W-:Y:S01]  /*8abe0*/  @P6 STG.E [R188.64], R248 ;  /* 0x000000f8bc006986 */ /* 0x000fe2000c101904 */
[----:B---3--:R-:W-:-:S03]  /*8abf0*/  IMAD.WIDE R186, R0, 0x4, R6 ;  /* 0x0000000400ba7825 */ /* 0x008fc600078e0206 */
[----:B------:R-:W3:Y:S01]  /*8ac00*/  LDL.LU R192, [R1+0xd1c] ;  /* 0x000d1c0001c07983 */ /* 0x000ee20000300800 */
[----:B------:R-:W-:-:S03]  /*8ac10*/  ISETP.GE.AND P1, PT, R3, c[0x0][0x17c], PT ;  /* 0x00005f0003007a0c */ /* 0x000fc60003f26270 */
[----:B------:R-:W3:Y:S01]  /*8ac20*/  LDL.LU R251, [R1+0xc7c] ;  /* 0x000c7c0001fb7983 */ /* 0x000ee20000300800 */
[----:B------:R-:W-:-:S03]  /*8ac30*/  IADD3 R3, R0, c[0x0][0x198], RZ ;  /* 0x0000660000037a10 */ /* 0x000fc60007ffe0ff */
[----:B----4-:R1:W-:Y:S04]  /*8ac40*/  @P5 STG.E [R184.64], R194 ;  /* 0x000000c2b8005986 */ /* 0x0103e8000c101904 */
[----:B--2---:R2:W-:Y:S01]  /*8ac50*/  @P4 STG.E [R186.64], R195 ;  /* 0x000000c3ba004986 */ /* 0x0045e2000c101904 */
[----:B------:R-:W-:-:S03]  /*8ac60*/  ISETP.GE.AND P4, PT, R190, c[0x0][0x17c], PT ;  /* 0x00005f00be007a0c */ /* 0x000fc60003f86270 */
[----:B-1----:R-:W4:Y:S01]  /*8ac70*/  LDL.LU R194, [R1+0xa7c] ;  /* 0x000a7c0001c27983 */ /* 0x002f220000300800 */
[----:B------:R-:W-:-:S03]  /*8ac80*/  IMAD.WIDE R184, R0, 0x4, R4 ;  /* 0x0000000400b87825 */ /* 0x000fc600078e0204 */
[----:B--2---:R-:W2:Y:S04]  /*8ac90*/  LDL.LU R195, [R1+0x97c] ;  /* 0x00097c0001c37983 */ /* 0x004ea80000300800 */
[----:B------:R-:W2:Y:S04]  /*8aca0*/  LDL.LU R0, [R1+0xc78] ;  /* 0x000c780001007983 */ /* 0x000ea80000300800 */
[----:B------:R-:W2:Y:S01]  /*8acb0*/  LDL.LU R190, [R1+0xd18] ;  /* 0x000d180001be7983 */ /* 0x000ea20000300800 */
[----:B------:R-:W-:Y:S02]  /*8acc0*/  ISETP.LT.AND P3, PT, R119, c[0x0][0x178], !P3 ;  /* 0x00005e0077007a0c */ /* 0x000fe40005f61270 */
[----:B------:R-:W-:-:S02]  /*8acd0*/  ISETP.LT.AND P6, PT, R227, c[0x0][0x178], !P0 ;  /* 0x00005e00e3007a0c */ /* 0x000fc400047c1270 */
[----:B------:R-:W-:Y:S02]  /*8ace0*/  ISETP.LT.AND P2, PT, R158, c[0x0][0x178], !P0 ;  /* 0x00005e009e007a0c */ /* 0x000fe40004741270 */
[----:B------:R-:W-:Y:S01]  /*8acf0*/  ISETP.LT.AND P5, PT, R159, c[0x0][0x178], !P0 ;  /* 0x00005e009f007a0c */ /* 0x000fe200047a1270 */
[C---:B------:R-:W-:Y:S01]  /*8ad00*/  IMAD.WIDE R186, R3.reuse, 0x4, R182 ;  /* 0x0000000403ba7825 */ /* 0x040fe200078e02b6 */
[----:B------:R-:W3:Y:S03]  /*8ad10*/  LDL.LU R250, [R1+0xd30] ;  /* 0x000d300001fa7983 */ /* 0x000ee60000300800 */
[C---:B------:R-:W-:Y:S01]  /*8ad20*/  IMAD.WIDE R188, R3.reuse, 0x4, R180 ;  /* 0x0000000403bc7825 */ /* 0x040fe200078e02b4 */
[----:B------:R-:W3:Y:S04]  /*8ad30*/  LDL.LU R249, [R1+0xb50] ;  /* 0x000b500001f97983 */ /* 0x000ee80000300800 */
[----:B------:R1:W-:Y:S04]  /*8ad40*/  @P3 STG.E [R184.64], R193 ;  /* 0x000000c1b8003986 */ /* 0x0003e8000c101904 */
[----:B------:R-:W3:Y:S01]  /*8ad50*/  LDL.LU R248, [R1+0x6a0] ;  /* 0x0006a00001f87983 */ /* 0x000ee20000300800 */
[----:B-1----:R-:W-:-:S03]  /*8ad60*/  IMAD.WIDE R184, R3, 0x4, R6 ;  /* 0x0000000403b87825 */ /* 0x002fc600078e0206 */
[----:B------:R-:W3:Y:S04]  /*8ad70*/  LDL.LU R193, [R1+0xd34] ;  /* 0x000d340001c17983 */ /* 0x000ee80000300800 */
[----:B--2---:R-:W-:Y:S04]  /*8ad80*/  @P6 STG.E [R186.64], R190 ;  /* 0x000000beba006986 */ /* 0x004fe8000c101904 */
[----:B------:R1:W-:Y:S04]  /*8ad90*/  @P2 STG.E [R188.64], R0 ;  /* 0x00000000bc002986 */ /* 0x0003e8000c101904 */
[----:B------:R2:W-:Y:S01]  /*8ada0*/  @P5 STG.E [R184.64], R191 ;  /* 0x000000bfb8005986 */ /* 0x0005e2000c101904 */
[C---:B-1----:R-:W-:Y:S01]  /*8adb0*/  IADD3 R0, R3.reuse, c[0x0][0x198], RZ ;  /* 0x0000660003007a10 */ /* 0x042fe20007ffe0ff */
[----:B--2---:R-:W-:-:S02]  /*8adc0*/  IMAD.WIDE R190, R3, 0x4, R4 ;  /* 0x0000000403be7825 */ /* 0x004fc400078e0204 */
[----:B------:R-:W2:Y:S01]  /*8add0*/  LDL.LU R3, [R1+0x978] ;  /* 0x0009780001037983 */ /* 0x000ea20000300800 */
[----:B------:R-:W-:Y:S02]  /*8ade0*/  ISETP.LT.AND P0, PT, R119, c[0x0][0x178], !P0 ;  /* 0x00005e0077007a0c */ /* 0x000fe40004701270 */
[----:B------:R-:W-:Y:S02]  /*8adf0*/  ISETP.LT.AND P6, PT, R227, c[0x0][0x178], !P1 ;  /* 0x00005e00e3007a0c */ /* 0x000fe40004fc1270 */
[----:B------:R-:W-:Y:S02]  /*8ae00*/  ISETP.LT.AND P3, PT, R158, c[0x0][0x178], !P1 ;  /* 0x00005e009e007a0c */ /* 0x000fe40004f61270 */
[----:B------:R-:W-:Y:S02]  /*8ae10*/  ISETP.LT.AND P2, PT, R159, c[0x0][0x178], !P1 ;  /* 0x00005e009f007a0c */ /* 0x000fe40004f41270 */
[----:B------:R-:W-:Y:S01]  /*8ae20*/  IADD3 R186, R123, 0xa1, RZ ;  /* 0x000000a17bba7810 */ /* 0x000fe20007ffe0ff */
[----:B------:R-:W-:-:S03]  /*8ae30*/  IMAD.WIDE R184, R0, 0x4, R182 ;  /* 0x0000000400b87825 */ /* 0x000fc600078e02b6 */
[----:B------:R-:W-:Y:S01]  /*8ae40*/  ISETP.GE.AND P5, PT, R186, c[0x0][0x17c], PT ;  /* 0x00005f00ba007a0c */ /* 0x000fe20003fa6270 */
[----:B------:R-:W-:-:S04]  /*8ae50*/  IMAD.WIDE R186, R0, 0x4, R180 ;  /* 0x0000000400ba7825 */ /* 0x000fc800078e02b4 */
[C---:B------:R-:W-:Y:S01]  /*8ae60*/  IMAD.WIDE R188, R0.reuse, 0x4, R6 ;  /* 0x0000000400bc7825 */ /* 0x040fe200078e0206 */
[----:B------:R-:W-:Y:S01]  /*8ae70*/  ISETP.LT.AND P1, PT, R119, c[0x0][0x178], !P1 ;  /* 0x00005e0077007a0c */ /* 0x000fe20004f21270 */
[----:B--2---:R-:W-:Y:S04]  /*8ae80*/  @P0 STG.E [R190.64], R3 ;  /* 0x00000003be000986 */ /* 0x004fe8000c101904 */
[----:B---3--:R-:W-:Y:S04]  /*8ae90*/  @P6 STG.E [R184.64], R192 ;  /* 0x000000c0b8006986 */ /* 0x008fe8000c101904 */
[----:B------:R-:W-:Y:S04]  /*8aea0*/  @P3 STG.E [R186.64], R251 ;  /* 0x000000fbba003986 */ /* 0x000fe8000c101904 */
[----:B----4-:R1:W-:Y:S04]  /*8aeb0*/  @P2 STG.E [R188.64], R194 ;  /* 0x000000c2bc002986 */ /* 0x0103e8000c101904 */
[----:B-1----:R-:W2:Y:S01]  /*8aec0*/  LDL.LU R194, [R1+0xb54] ;  /* 0x000b540001c27983 */ /* 0x002ea20000300800 */
[----:B------:R-:W-:Y:S01]  /*8aed0*/  IMAD.WIDE R190, R0, 0x4, R4 ;  /* 0x0000000400be7825 */ /* 0x000fe200078e0204 */
[----:B------:R-:W-:-:S02]  /*8aee0*/  ISETP.LT.AND P2, PT, R227, c[0x0][0x178], !P4 ;  /* 0x00005e00e3007a0c */ /* 0x000fc40006741270 */
[----:B------:R-:W-:Y:S02]  /*8aef0*/  ISETP.LT.AND P3, PT, R158, c[0x0][0x178], !P4 ;  /* 0x00005e009e007a0c */ /* 0x000fe40006761270 */
[----:B------:R1:W-:Y:S01]  /*8af00*/  @P1 STG.E [R190.64], R195 ;  /* 0x000000c3be001986 */ /* 0x0003e2000c101904 */
[----:B------:R-:W-:Y:S02]  /*8af10*/  ISETP.LT.AND P1, PT, R159, c[0x0][0x178], !P4 ;  /* 0x00005e009f007a0c */ /* 0x000fe40006721270 */
[----:B------:R-:W-:-:S05]  /*8af20*/  IADD3 R3, R0, c[0x0][0x198], RZ ;  /* 0x0000660000037a10 */ /* 0x000fca0007ffe0ff */
[C---:B------:R-:W-:Y:S01]  /*8af30*/  IMAD.WIDE R188, R3.reuse, 0x4, R182 ;  /* 0x0000000403bc7825 */ /* 0x040fe200078e02b6 */
[----:B-1----:R-:W3:Y:S03]  /*8af40*/  LDL.LU R195, [R1+0x6a4] ;  /* 0x0006a40001c37983 */ /* 0x002ee60000300800 */
[----:B------:R-:W-:Y:S01]  /*8af50*/  IMAD.WIDE R184, R3, 0x4, R180 ;  /* 0x0000000403b87825 */ /* 0x000fe200078e02b4 */
[----:B------:R-:W-:-:S03]  /*8af60*/  IADD3 R0, R123, 0xa2, RZ ;  /* 0x000000a27b007810 */ /* 0x000fc60007ffe0ff */
[----:B------:R-:W-:Y:S01]  /*8af70*/  IMAD.WIDE R186, R3, 0x4, R6 ;  /* 0x0000000403ba7825 */ /* 0x000fe200078e0206 */
[----:B------:R1:W-:Y:S01]  /*8af80*/  @P2 STG.E [R188.64], R250 ;  /* 0x000000fabc002986 */ /* 0x0003e2000c101904 */
[----:B------:R-:W-:Y:S02]  /*8af90*/  ISETP.LT.AND P4, PT, R119, c[0x0][0x178], !P4 ;  /* 0x00005e0077007a0c */ /* 0x000fe40006781270 */
[----:B------:R-:W-:Y:S01]  /*8afa0*/  ISETP.LT.AND P6, PT, R227, c[0x0][0x178], !P5 ;  /* 0x00005e00e3007a0c */ /* 0x000fe20006fc1270 */
[----:B------:R4:W-:Y:S01]  /*8afb0*/  @P3 STG.E [R184.64], R249 ;  /* 0x000000f9b8003986 */ /* 0x0009e2000c101904 */
[----:B------:R-:W-:-:S03]  /*8afc0*/  ISETP.GE.AND P0, PT, R0, c[0x0][0x17c], PT ;  /* 0x00005f0000007a0c */ /* 0x000fc60003f06270 */
[----:B------:R-:W3:Y:S01]  /*8afd0*/  LDL.LU R192, [R1+0xd40] ;  /* 0x000d400001c07983 */ /* 0x000ee20000300800 */
[----:B------:R-:W-:-:S03]  /*8afe0*/  IADD3 R0, R3, c[0x0][0x198], RZ ;  /* 0x0000660003007a10 */ /* 0x000fc60007ffe0ff */
[----:B------:R4:W-:Y:S01]  /*8aff0*/  @P1 STG.E [R186.64], R248 ;  /* 0x000000f8ba001986 */ /* 0x0009e2000c101904 */
[----:B------:R-:W-:-:S03]  /*8b000*/  ISETP.LT.AND P1, PT, R158, c[0x0][0x178], !P5 ;  /* 0x00005e009e007a0c */ /* 0x000fc60006f21270 */
[----:B------:R-:W3:Y:S01]  /*8b010*/  LDL.LU R251, [R1+0xc50] ;  /* 0x000c500001fb7983 */ /* 0x000ee20000300800 */
[----:B-1----:R-:W-:-:S03]  /*8b020*/  IMAD.WIDE R188, R3, 0x4, R4 ;  /* 0x0000000403bc7825 */ /* 0x002fc600078e0204 */
[----:B------:R-:W3:Y:S01]  /*8b030*/  LDL.LU R250, [R1+0x8a0] ;  /* 0x0008a00001fa7983 */ /* 0x000ee20000300800 */
[----:B----4-:R-:W-:-:S03]  /*8b040*/  IMAD.WIDE R184, R0, 0x4, R182 ;  /* 0x0000000400b87825 */ /* 0x010fc600078e02b6 */
[----:B------:R-:W4:Y:S01]  /*8b050*/  LDL.LU R249, [R1+0x670] ;  /* 0x0006700001f97983 */ /* 0x000f220000300800 */
[----:B------:R-:W-:-:S03]  /*8b060*/  IMAD.WIDE R186, R0, 0x4, R180 ;  /* 0x0000000400ba7825 */ /* 0x000fc600078e02b4 */
[----:B------:R-:W-:Y:S04]  /*8b070*/  @P4 STG.E [R188.64], R244 ;  /* 0x000000f4bc004986 */ /* 0x000fe8000c101904 */
[----:B------:R1:W-:Y:S04]  /*8b080*/  @P6 STG.E [R184.64], R193 ;  /* 0x000000c1b8006986 */ /* 0x0003e8000c101904 */
[----:B------:R-:W4:Y:S04]  /*8b090*/  LDL.LU R248, [R1+0xd44] ;  /* 0x000d440001f87983 */ /* 0x000f280000300800 */
[----:B-1----:R-:W4:Y:S04]  /*8b0a0*/  LDL.LU R193, [R1+0xc54] ;  /* 0x000c540001c17983 */ /* 0x002f280000300800 */
[----:B--2---:R1:W-:Y:S04]  /*8b0b0*/  @P1 STG.E [R186.64], R194 ;  /* 0x000000c2ba001986 */ /* 0x0043e8000c101904 */
[----:B-1----:R-:W2:Y:S01]  /*8b0c0*/  LDL.LU R194, [R1+0x8a4] ;  /* 0x0008a40001c27983 */ /* 0x002ea20000300800 */
[----:B------:R-:W-:-:S02]  /*8b0d0*/  ISETP.LT.AND P3, PT, R159, c[0x0][0x178], !P5 ;  /* 0x00005e009f007a0c */ /* 0x000fc40006f61270 */
[----:B------:R-:W-:Y:S02]  /*8b0e0*/  ISETP.LT.AND P5, PT, R119, c[0x0][0x178], !P5 ;  /* 0x00005e0077007a0c */ /* 0x000fe40006fa1270 */
[----:B------:R-:W-:Y:S01]  /*8b0f0*/  IADD3 R188, R123, 0xa3, RZ ;  /* 0x000000a37bbc7810 */ /* 0x000fe20007ffe0ff */
[----:B------:R-:W-:Y:S01]  /*8b100*/  IMAD.WIDE R184, R0, 0x4, R6 ;  /* 0x0000000400b87825 */ /* 0x000fe200078e0206 */
[----:B------:R-:W-:Y:S02]  /*8b110*/  ISETP.LT.AND P6, PT, R227, c[0x0][0x178], !P0 ;  /* 0x00005e00e3007a0c */ /* 0x000fe400047c1270 */
[----:B------:R-:W-:Y:S01]  /*8b120*/  ISETP.GE.AND P2, PT, R188, c[0x0][0x17c], PT ;  /* 0x00005f00bc007a0c */ /* 0x000fe20003f46270 */
[----:B------:R-:W-:Y:S01]  /*8b130*/  IMAD.WIDE R188, R0, 0x4, R4 ;  /* 0x0000000400bc7825 */ /* 0x000fe200078e0204 */
[----:B------:R-:W-:Y:S02]  /*8b140*/  ISETP.LT.AND P4, PT, R158, c[0x0][0x178], !P0 ;  /* 0x00005e009e007a0c */ /* 0x000fe40004781270 */
[----:B------:R-:W-:Y:S01]  /*8b150*/  IADD3 R3, R0, c[0x0][0x198], RZ ;  /* 0x0000660000037a10 */ /* 0x000fe20007ffe0ff */
[----:B---3--:R1:W-:Y:S04]  /*8b160*/  @P3 STG.E [R184.64], R195 ;  /* 0x000000c3b8003986 */ /* 0x0083e8000c101904 */
[----:B------:R3:W-:Y:S01]  /*8b170*/  @P5 STG.E [R188.64], R245 ;  /* 0x000000f5bc005986 */ /* 0x0007e2000c101904 */
[----:B------:R-:W-:Y:S01]  /*8b180*/  ISETP.LT.AND P5, PT, R159, c[0x0][0x178], !P0 ;  /* 0x00005e009f007a0c */ /* 0x000fe200047a1270 */
[----:B------:R-:W-:Y:S01]  /*8b190*/  IMAD.WIDE R186, R3, 0x4, R182 ;  /* 0x0000000403ba7825 */ /* 0x000fe200078e02b6 */
[----:B------:R-:W-:Y:S01]  /*8b1a0*/  ISETP.LT.AND P0, PT, R119, c[0x0][0x178], !P0 ;  /* 0x00005e0077007a0c */ /* 0x000fe20004701270 */
[----:B-1----:R-:W2:Y:S02]  /*8b1b0*/  LDL.LU R195, [R1+0x674] ;  /* 0x0006740001c37983 */ /* 0x002ea40000300800 */
[----:B------:R-:W-:Y:S01]  /*8b1c0*/  IMAD.WIDE R184, R3, 0x4, R180 ;  /* 0x0000000403b87825 */ /* 0x000fe200078e02b4 */
[----:B------:R-:W-:Y:S01]  /*8b1d0*/  ISETP.LT.AND P1, PT, R227, c[0x0][0x178], !P2 ;  /* 0x00005e00e3007a0c */ /* 0x000fe20005721270 */
[----:B------:R-:W2:Y:S01]  /*8b1e0*/  LDL.LU R244, [R1+0xce0] ;  /* 0x000ce00001f47983 */ /* 0x000ea20000300800 */
[----:B------:R-:W-:-:S03]  /*8b1f0*/  ISETP.LT.AND P3, PT, R158, c[0x0][0x178], !P2 ;  /* 0x00005e009e007a0c */ /* 0x000fc60005761270 */
[----:B------:R1:W-:Y:S01]  /*8b200*/  @P6 STG.E [R186.64], R192 ;  /* 0x000000c0ba006986 */ /* 0x0003e2000c101904 */
[----:B------:R-:W-:-:S03]  /*8b210*/  ISETP.LT.AND P6, PT, R159, c[0x0][0x178], !P2 ;  /* 0x00005e009f007a0c */ /* 0x000fc600057c1270 */
[----:B------:R-:W2:Y:S04]  /*8b220*/  LDL.LU R190, [R1+0x980] ;  /* 0x0009800001be7983 */ /* 0x000ea80000300800 */
[----:B------:R4:W-:Y:S01]  /*8b230*/  @P4 STG.E [R184.64], R251 ;  /* 0x000000fbb8004986 */ /* 0x0009e2000c101904 */
[----:B---3--:R-:W-:-:S03]  /*8b240*/  IADD3 R188, R123, 0xa5, RZ ;  /* 0x000000a57bbc7810 */ /* 0x008fc60007ffe0ff */
[----:B------:R-:W3:Y:S01]  /*8b250*/  LDL.LU R245, [R1+0xd70] ;  /* 0x000d700001f57983 */ /* 0x000ee20000300800 */
[----:B-1----:R-:W-:-:S04]  /*8b260*/  IMAD.WIDE R186, R3, 0x4, R4 ;  /* 0x0000000403ba7825 */ /* 0x002fc800078e0204 */
[C---:B----4-:R-:W-:Y:S01]  /*8b270*/  IMAD.WIDE R184, R3.reuse, 0x4, R6 ;  /* 0x0000000403b87825 */ /* 0x050fe200078e0206 */
[----:B------:R-:W-:-:S04]  /*8b280*/  IADD3 R3, R3, c[0x0][0x198], RZ ;  /* 0x0000660003037a10 */ /* 0x000fc80007ffe0ff */
[----:B------:R1:W-:Y:S01]  /*8b290*/  @P5 STG.E [R184.64], R250 ;  /* 0x000000fab8005986 */ /* 0x0003e2000c101904 */
[----:B------:R-:W-:Y:S01]  /*8b2a0*/  ISETP.GE.AND P5, PT, R188, c[0x0][0x17c], PT ;  /* 0x00005f00bc007a0c */ /* 0x000fe20003fa6270 */
[C---:B------:R-:W-:Y:S02]  /*8b2b0*/  IMAD.WIDE R188, R3.reuse, 0x4, R6 ;  /* 0x0000000403bc7825 */ /* 0x040fe400078e0206 */
[----:B------:R4:W-:Y:S02]  /*8b2c0*/  @P0 STG.E [R186.64], R249 ;  /* 0x000000f9ba000986 */ /* 0x0009e4000c101904 */
[----:B-1----:R-:W-:-:S04]  /*8b2d0*/  IMAD.WIDE R184, R3, 0x4, R182 ;  /* 0x0000000403b87825 */ /* 0x002fc800078e02b6 */
[----:B----4-:R-:W-:Y:S01]  /*8b2e0*/  IMAD.WIDE R186, R3, 0x4, R180 ;  /* 0x0000000403ba7825 */ /* 0x010fe200078e02b4 */
[----:B------:R-:W-:Y:S04]  /*8b2f0*/  @P1 STG.E [R184.64], R248 ;  /* 0x000000f8b8001986 */ /* 0x000fe8000c101904 */
[----:B------:R1:W-:Y:S04]  /*8b300*/  @P3 STG.E [R186.64], R193 ;  /* 0x000000c1ba003986 */ /* 0x0003e8000c101904 */
[----:B-1----:R-:W4:Y:S04]  /*8b310*/  LDL.LU R193, [R1+0x690] ;  /* 0x0006900001c17983 */ /* 0x002f280000300800 */
[----:B--2---:R1:W-:Y:S04]  /*8b320*/  @P6 STG.E [R188.64], R194 ;  /* 0x000000c2bc006986 */ /* 0x0043e8000c101904 */
[----:B-1----:R-:W2:Y:S04]  /*8b330*/  LDL.LU R194, [R1+0xd74] ;  /* 0x000d740001c27983 */ /* 0x002ea80000300800 */
[----:B------:R-:W2:Y:S04]  /*8b340*/  LDL.LU R191, [R1+0xce4] ;  /* 0x000ce40001bf7983 */ /* 0x000ea80000300800 */
[----:B------:R-:W2:Y:S01]  /*8b350*/  LDL.LU R248, [R1+0x984] ;  /* 0x0009840001f87983 */ /* 0x000ea20000300800 */
[----:B------:R-:W-:-:S02]  /*8b360*/  IADD3 R0, R123, 0xa4, RZ ;  /* 0x000000a47b007810 */ /* 0x000fc40007ffe0ff */
[----:B------:R-:W-:Y:S02]  /*8b370*/  ISETP.LT.AND P2, PT, R119, c[0x0][0x178], !P2 ;  /* 0x00005e0077007a0c */ /* 0x000fe40005741270 */
[----:B------:R-:W-:Y:S01]  /*8b380*/  ISETP.GE.AND P4, PT, R0, c[0x0][0x17c], PT ;  /* 0x00005f0000007a0c */ /* 0x000fe20003f86270 */
[----:B------:R-:W-:-:S03]  /*8b390*/  IMAD.WIDE R184, R3, 0x4, R4 ;  /* 0x0000000403b87825 */ /* 0x000fc600078e0204 */
[----:B------:R-:W-:Y:S02]  /*8b3a0*/  ISETP.LT.AND P0, PT, R227, c[0x0][0x178], !P4 ;  /* 0x00005e00e3007a0c */ /* 0x000fe40006701270 */
[----:B------:R-:W-:Y:S02]  /*8b3b0*/  IADD3 R0, R3, c[0x0][0x198], RZ ;  /* 0x0000660003007a10 */ /* 0x000fe40007ffe0ff */
[----:B------:R-:W-:-:S03]  /*8b3c0*/  ISETP.LT.AND P1, PT, R158, c[0x0][0x178], !P4 ;  /* 0x00005e009e007a0c */ /* 0x000fc60006721270 */
[----:B------:R1:W-:Y:S01]  /*8b3d0*/  @P2 STG.E [R184.64], R195 ;  /* 0x000000c3b8002986 */ /* 0x0003e2000c101904 */
[----:B------:R-:W-:Y:S01]  /*8b3e0*/  ISETP.LT.AND P6, PT, R159, c[0x0][0x178], !P4 ;  /* 0x00005e009f007a0c */ /* 0x000fe200067c1270 */
[----:B------:R-:W-:Y:S01]  /*8b3f0*/  IMAD.WIDE R186, R0, 0x4, R182 ;  /* 0x0000000400ba7825 */ /* 0x000fe200078e02b6 */
[C---:B------:R-:W-:Y:S02]  /*8b400*/  IADD3 R188, R123.reuse, 0xa6, RZ ;  /* 0x000000a67bbc7810 */ /* 0x040fe40007ffe0ff */
[----:B------:R-:W-:Y:S01]  /*8b410*/  IADD3 R3, R123, 0xa7, RZ ;  /* 0x000000a77b037810 */ /* 0x000fe20007ffe0ff */
[----:B-1----:R-:W2:Y:S01]  /*8b420*/  LDL.LU R195, [R1+0x694] ;  /* 0x0006940001c37983 */ /* 0x002ea20000300800 */
[----:B------:R-:W-:Y:S02]  /*8b430*/  ISETP.LT.AND P4, PT, R119, c[0x0][0x178], !P4 ;  /* 0x00005e0077007a0c */ /* 0x000fe40006781270 */
[----:B------:R-:W-:Y:S01]  /*8b440*/  ISETP.GE.AND P3, PT, R188, c[0x0][0x17c], PT ;  /* 0x00005f00bc007a0c */ /* 0x000fe20003f66270 */
[----:B------:R-:W2:Y:S01]  /*8b450*/  LDL.LU R192, [R1+0xda0] ;  /* 0x000da00001c07983 */ /* 0x000ea20000300800 */
[----:B------:R-:W-:-:S03]  /*8b460*/  IMAD.WIDE R188, R0, 0x4, R6 ;  /* 0x0000000400bc7825 */ /* 0x000fc600078e0206 */
[----:B---3--:R1:W-:Y:S01]  /*8b470*/  @P0 STG.E [R186.64], R245 ;  /* 0x000000f5ba000986 */ /* 0x0083e2000c101904 */
[----:B------:R-:W-:Y:S02]  /*8b480*/  ISETP.LT.AND P0, PT, R227, c[0x0][0x178], !P5 ;  /* 0x00005e00e3007a0c */ /* 0x000fe40006f01270 */
[----:B------:R-:W-:Y:S01]  /*8b490*/  ISETP.GE.AND P2, PT, R3, c[0x0][0x17c], PT ;  /* 0x00005f0003007a0c */ /* 0x000fe20003f46270 */
[----:B------:R-:W3:Y:S01]  /*8b4a0*/  LDL.LU R251, [R1+0xd60] ;  /* 0x000d600001fb7983 */ /* 0x000ee20000300800 */
[C---:B------:R-:W-:Y:S01]  /*8b4b0*/  IADD3 R3, R0.reuse, c[0x0][0x198], RZ ;  /* 0x0000660000037a10 */ /* 0x040fe20007ffe0ff */
[C---:B------:R-:W-:Y:S02]  /*8b4c0*/  IMAD.WIDE R184, R0.reuse, 0x4, R4 ;  /* 0x0000000400b87825 */ /* 0x040fe400078e0204 */
[----:B------:R-:W3:Y:S02]  /*8b4d0*/  LDL.LU R250, [R1+0xa50] ;  /* 0x000a500001fa7983 */ /* 0x000ee40000300800 */
[----:B-1----:R-:W-:-:S02]  /*8b4e0*/  IMAD.WIDE R186, R0, 0x4, R180 ;  /* 0x0000000400ba7825 */ /* 0x002fc400078e02b4 */
[----:B------:R-:W3:Y:S04]  /*8b4f0*/  LDL.LU R249, [R1+0x820] ;  /* 0x0008200001f97983 */ /* 0x000ee80000300800 */
[----:B------:R1:W-:Y:S01]  /*8b500*/  @P1 STG.E [R186.64], R244 ;  /* 0x000000f4ba001986 */ /* 0x0003e2000c101904 */
[----:B------:R-:W-:-:S03]  /*8b510*/  ISETP.LT.AND P1, PT, R158, c[0x0][0x178], !P5 ;  /* 0x00005e009e007a0c */ /* 0x000fc60006f21270 */
[----:B------:R-:W-:Y:S01]  /*8b520*/  @P6 STG.E [R188.64], R190 ;  /* 0x000000bebc006986 */ /* 0x000fe2000c101904 */
[----:B------:R-:W-:Y:S01]  /*8b530*/  ISETP.LT.AND P6, PT, R159, c[0x0][0x178], !P5 ;  /* 0x00005e009f007a0c */ /* 0x000fe20006fc1270 */
[C---:B-1----:R-:W-:Y:S02]  /*8b540*/  IMAD.WIDE R186, R3.reuse, 0x4, R182 ;  /* 0x0000000403ba7825 */ /* 0x042fe400078e02b6 */
[----:B----4-:R1:W-:Y:S04]  /*8b550*/  @P4 STG.E [R184.64], R193 ;  /* 0x000000c1b8004986 */ /* 0x0103e8000c101904 */
[----:B-1----:R-:W4:Y:S01]  /*8b560*/  LDL.LU R193, [R1+0xda4] ;  /* 0x000da40001c17983 */ /* 0x002f220000300800 */
[----:B------:R-:W-:-:S03]  /*8b570*/  IMAD.WIDE R184, R3, 0x4, R6 ;  /* 0x0000000403b87825 */ /* 0x000fc600078e0206 */
[----:B--2---:R1:W-:Y:S02]  /*8b580*/  @P0 STG.E [R186.64], R194 ;  /* 0x000000c2ba000986 */ /* 0x0043e4000c101904 */
[----:B-1----:R-:W-:Y:S02]  /*8b590*/  IMAD.WIDE R186, R3, 0x4, R180 ;  /* 0x0000000403ba7825 */ /* 0x002fe400078e02b4 */
[----:B------:R-:W2:Y:S04]  /*8b5a0*/  LDL.LU R194, [R1+0xd64] ;  /* 0x000d640001c27983 */ /* 0x000ea80000300800 */
[----:B------:R-:W-:Y:S04]  /*8b5b0*/  @P1 STG.E [R186.64], R191 ;  /* 0x000000bfba001986 */ /* 0x000fe8000c101904 */
[----:B------:R1:W-:Y:S04]  /*8b5c0*/  @P6 STG.E [R184.64], R248 ;  /* 0x000000f8b8006986 */ /* 0x0003e8000c101904 */
[----:B-1----:R-:W2:Y:S01]  /*8b5d0*/  LDL.LU R248, [R1+0xa54] ;  /* 0x000a540001f87983 */ /* 0x002ea20000300800 */
[----:B------:R-:W-:-:S02]  /*8b5e0*/  ISETP.LT.AND P5, PT, R119, c[0x0][0x178], !P5 ;  /* 0x00005e0077007a0c */ /* 0x000fc40006fa1270 */
[----:B------:R-:W-:Y:S01]  /*8b5f0*/  IADD3 R0, R123, 0xa8, RZ ;  /* 0x000000a87b007810 */ /* 0x000fe20007ffe0ff */
[----:B------:R-:W-:Y:S01]  /*8b600*/  IMAD.WIDE R188, R3, 0x4, R4 ;  /* 0x0000000403bc7825 */ /* 0x000fe200078e0204 */
[----:B------:R-:W-:Y:S02]  /*8b610*/  ISETP.LT.AND P4, PT, R227, c[0x0][0x178], !P3 ;  /* 0x00005e00e3007a0c */ /* 0x000fe40005f81270 */
[----:B------:R-:W-:Y:S02]  /*8b620*/  ISETP.GE.AND P0, PT, R0, c[0x0][0x17c], PT ;  /* 0x00005f0000007a0c */ /* 0x000fe40003f06270 */
[----:B------:R-:W-:Y:S02]  /*8b630*/  IADD3 R0, R3, c[0x0][0x198], RZ ;  /* 0x0000660003007a10 */ /* 0x000fe40007ffe0ff */
[----:B------:R-:W-:-:S03]  /*8b640*/  ISETP.LT.AND P1, PT, R158, c[0x0][0x178], !P3 ;  /* 0x00005e009e007a0c */ /* 0x000fc60005f21270 */
[----:B------:R1:W-:Y:S01]  /*8b650*/  @P5 STG.E [R188.64], R195 ;  /* 0x000000c3bc005986 */ /* 0x0003e2000c101904 */
[----:B------:R-:W-:Y:S01]  /*8b660*/  ISETP.LT.AND P5, PT, R159, c[0x0][0x178], !P3 ;  /* 0x00005e009f007a0c */ /* 0x000fe20005fa1270 */
[C---:B------:R-:W-:Y:S01]  /*8b670*/  IMAD.WIDE R186, R0.reuse, 0x4, R182 ;  /* 0x0000000400ba7825 */ /* 0x040fe200078e02b6 */
[----:B------:R-:W-:Y:S02]  /*8b680*/  ISETP.LT.AND P3, PT, R119, c[0x0][0x178], !P3 ;  /* 0x00005e0077007a0c */ /* 0x000fe40005f61270 */
[----:B------:R-:W-:Y:S02]  /*8b690*/  ISETP.LT.AND P6, PT, R227, c[0x0][0x178], !P2 ;  /* 0x00005e00e3007a0c */ /* 0x000fe400057c1270 */
[----:B------:R3:W-:Y:S01]  /*8b6a0*/  @P4 STG.E [R186.64], R192 ;  /* 0x000000c0ba004986 */ /* 0x0007e2000c101904 */
[----:B------:R-:W-:Y:S01]  /*8b6b0*/  IMAD.WIDE R184, R0, 0x4, R6 ;  /* 0x0000000400b87825 */ /* 0x000fe200078e0206 */
[----:B------:R-:W-:-:S03]  /*8b6c0*/  ISETP.LT.AND P4, PT, R158, c[0x0][0x178], !P2 ;  /* 0x00005e009e007a0c */ /* 0x000fc60005781270 */
[C---:B-1----:R-:W-:Y:S01]  /*8b6d0*/  IMAD.WIDE R188, R0.reuse, 0x4, R4 ;  /* 0x0000000400bc7825 */ /* 0x042fe200078e0204 */
[C---:B------:R-:W-:Y:S01]  /*8b6e0*/  IADD3 R3, R0.reuse, c[0x0][0x198], RZ ;  /* 0x0000660000037a10 */ /* 0x040fe20007ffe0ff */
[----:B------:R-:W2:Y:S02]  /*8b6f0*/  LDL.LU R195, [R1+0x824] ;  /* 0x0008240001c37983 */ /* 0x000ea40000300800 */
[----:B---3--:R-:W-:-:S05]  /*8b700*/  IMAD.WIDE R186, R0, 0x4, R180 ;  /* 0x0000000400ba7825 */ /* 0x008fca00078e02b4 */
[----:B------:R1:W-:Y:S04]  /*8b710*/  @P1 STG.E [R186.64], R251 ;  /* 0x000000fbba001986 */ /* 0x0003e8000c101904 */
[----:B------:R3:W-:Y:S04]  /*8b720*/  @P5 STG.E [R184.64], R250 ;  /* 0x000000fab8005986 */ /* 0x0007e8000c101904 */
[----:B------:R-:W-:Y:S01]  /*8b730*/  @P3 STG.E [R188.64], R249 ;  /* 0x000000f9bc003986 */ /* 0x000fe2000c101904 */
[----:B------:R-:W-:Y:S01]  /*8b740*/  ISETP.LT.AND P3, PT, R159, c[0x0][0x178], !P2 ;  /* 0x00005e009f007a0c */ /* 0x000fe20005761270 */
[----:B-1----:R-:W-:-:S02]  /*8b750*/  IMAD.WIDE R186, R3, 0x4, R182 ;  /* 0x0000000403ba7825 */ /* 0x002fc400078e02b6 */
[----:B------:R-:W2:Y:S02]  /*8b760*/  LDL.LU R251, [R1+0xe04] ;  /* 0x000e040001fb7983 */ /* 0x000ea40000300800 */
[C---:B---3--:R-:W-:Y:S02]  /*8b770*/  IMAD.WIDE R184, R3.reuse, 0x4, R180 ;  /* 0x0000000403b87825 */ /* 0x048fe400078e02b4 */
[----:B----4-:R1:W-:Y:S01]  /*8b780*/  @P6 STG.E [R186.64], R193 ;  /* 0x000000c1ba006986 */ /* 0x0103e2000c101904 */
[----:B------:R-:W-:Y:S02]  /*8b790*/  IADD3 R0, R3, c[0x0][0x198], RZ ;  /* 0x0000660003007a10 */ /* 0x000fe40007ffe0ff */
[----:B------:R-:W-:Y:S01]  /*8b7a0*/  IADD3 R192, R123, 0xaa, RZ ;  /* 0x000000aa7bc07810 */ /* 0x000fe20007ffe0ff */
[----:B-1----:R-:W3:Y:S01]  /*8b7b0*/  LDL.LU R193, [R1+0xd84] ;  /* 0x000d840001c17983 */ /* 0x002ee20000300800 */
[----:B------:R-:W-:-:S03]  /*8b7c0*/  IMAD.WIDE R186, R3, 0x4, R4 ;  /* 0x0000000403ba7825 */ /* 0x000fc600078e0204 */
[----:B--2---:R1:W-:Y:S02]  /*8b7d0*/  @P4 STG.E [R184.64], R194 ;  /* 0x000000c2b8004986 */ /* 0x0043e4000c101904 */
[----:B-1----:R-:W-:Y:S02]  /*8b7e0*/  IMAD.WIDE R184, R3, 0x4, R6 ;  /* 0x0000000403b87825 */ /* 0x002fe400078e0206 */
[----:B------:R-:W2:Y:S04]  /*8b7f0*/  LDL.LU R194, [R1+0xb14] ;  /* 0x000b140001c27983 */ /* 0x000ea80000300800 */
[----:B------:R-:W4:Y:S04]  /*8b800*/  LDL.LU R3, [R1+0xd80] ;  /* 0x000d800001037983 */ /* 0x000f280000300800 */
[----:B------:R1:W-:Y:S01]  /*8b810*/  @P3 STG.E [R184.64], R248 ;  /* 0x000000f8b8003986 */ /* 0x0003e2000c101904 */
[----:B------:R-:W-:-:S03]  /*8b820*/  ISETP.GE.AND P3, PT, R192, c[0x0][0x17c], PT ;  /* 0x00005f00c0007a0c */ /* 0x000fc60003f66270 */
[----:B-1----:R-:W2:Y:S04]  /*8b830*/  LDL.LU R185, [R1+0xe00] ;  /* 0x000e000001b97983 */ /* 0x002ea80000300800 */
[----:B------:R-:W3:Y:S01]  /*8b840*/  LDL.LU R192, [R1+0xb10] ;  /* 0x000b100001c07983 */ /* 0x000ee20000300800 */
        /* <DEDUP_REMOVED lines=14> */
[----:B------:R-:W3:Y:S04]  /*8b930*/  LDL.LU R248, [R1+0xe34] ;  /* 0x000e340001f87983 */ /* 0x000ee80000300800 */
[----:B--2---:R1:W-:Y:S04]  /*8b940*/  @P6 STG.E [R188.64], R185 ;  /* 0x000000b9bc006986 */ /* 0x0043e8000c101904 */
[----:B----4-:R2:W-:Y:S01]  /*8b950*/  @P5 STG.E [R190.64], R3 ;  /* 0x00000003be005986 */ /* 0x0105e2000c101904 */
        /* <DEDUP_REMOVED lines=8> */
[----:B------:R-:W-:Y:S01]  /*8b9e0*/  ISETP.LT.AND P2, PT, R159, c[0x0][0x178], !P1 ;  /* 0x00005e009f007a0c */ /* 0x000fe20004f41270 */
[----:B------:R-:W-:Y:S01]  /*8b9f0*/  IMAD.WIDE R186, R3, 0x4, R182 ;  /* 0x0000000403ba7825 */ /* 0x000fe200078e02b6 */
[----:B------:R-:W-:-:S03]  /*8ba00*/  ISETP.LT.AND P4, PT, R119, c[0x0][0x178], !P1 ;  /* 0x00005e0077007a0c */ /* 0x000fc60004f81270 */
[----:B------:R-:W-:-:S04]  /*8ba10*/  IMAD.WIDE R188, R3, 0x4, R180 ;  /* 0x0000000403bc7825 */ /* 0x000fc800078e02b4 */
[----:B------:R-:W-:Y:S01]  /*8ba20*/  IMAD.WIDE R190, R3, 0x4, R6 ;  /* 0x0000000403be7825 */ /* 0x000fe200078e0206 */
[----:B------:R-:W-:Y:S01]  /*8ba30*/  IADD3 R192, R123, 0xab, RZ ;  /* 0x000000ab7bc07810 */ /* 0x000fe20007ffe0ff */
[----:B--2---:R1:W-:Y:S04]  /*8ba40*/  @P0 STG.E [R184.64], R0 ;  /* 0x00000000b8000986 */ /* 0x0043e8000c101904 */
[----:B------:R-:W-:Y:S04]  /*8ba50*/  @P6 STG.E [R186.64], R251 ;  /* 0x000000fbba006986 */ /* 0x000fe8000c101904 */
[----:B------:R-:W-:Y:S04]  /*8ba60*/  @P5 STG.E [R188.64], R193 ;  /* 0x000000c1bc005986 */ /* 0x000fe8000c101904 */
[----:B------:R2:W-:Y:S01]  /*8ba70*/  @P2 STG.E [R190.64], R194 ;  /* 0x000000c2be002986 */ /* 0x0005e2000c101904 */
[----:B-1----:R-:W-:-:S05]  /*8ba80*/  IMAD.WIDE R184, R3, 0x4, R4 ;  /* 0x0000000403b87825 */ /* 0x002fca00078e0204 */
[----:B------:R1:W-:Y:S04]  /*8ba90*/  @P4 STG.E [R184.64], R195 ;  /* 0x000000c3b8004986 */ /* 0x0003e8000c101904 */
[----:B--2---:R-:W2:Y:S04]  /*8baa0*/  LDL.LU R194, [R1+0xdf4] ;  /* 0x000df40001c27983 */ /* 0x004ea80000300800 */
[----:B-1----:R-:W3:Y:S01]  /*8bab0*/  LDL.LU R195, [R1+0xba4] ;  /* 0x000ba40001c37983 */ /* 0x002ee20000300800 */
[----:B------:R-:W-:Y:S02]  /*8bac0*/  ISETP.LT.AND P5, PT, R227, c[0x0][0x178], !P3 ;  /* 0x00005e00e3007a0c */ /* 0x000fe40005fa1270 */
[----:B------:R-:W-:Y:S01]  /*8bad0*/  ISETP.LT.AND P0, PT, R158, c[0x0][0x178], !P3 ;  /* 0x00005e009e007a0c */ /* 0x000fe20005f01270 */
[----:B------:R-:W4:Y:S01]  /*8bae0*/  LDL.LU R193, [R1+0x9e4] ;  /* 0x0009e40001c17983 */ /* 0x000f220000300800 */
[----:B------:R-:W-:-:S02]  /*8baf0*/  ISETP.LT.AND P6, PT, R159, c[0x0][0x178], !P3 ;  /* 0x00005e009f007a0c */ /* 0x000fc40005fc1270 */
[----:B------:R-:W-:Y:S02]  /*8bb00*/  IADD3 R3, R3, c[0x0][0x198], RZ ;  /* 0x0000660003037a10 */ /* 0x000fe40007ffe0ff */
[----:B------:R-:W-:Y:S02]  /*8bb10*/  ISETP.LT.AND P3, PT, R119, c[0x0][0x178], !P3 ;  /* 0x00005e0077007a0c */ /* 0x000fe40005f61270 */
[----:B------:R-:W-:Y:S01]  /*8bb20*/  ISETP.GE.AND P1, PT, R192, c[0x0][0x17c], PT ;  /* 0x00005f00c0007a0c */ /* 0x000fe20003f26270 */
[----:B------:R-:W-:Y:S01]  /*8bb30*/  IMAD.WIDE R190, R3, 0x4, R182 ;  /* 0x0000000403be7825 */ /* 0x000fe200078e02b6 */
[----:B------:R-:W-:Y:S01]  /*8bb40*/  IADD3 R0, R123, 0xac, RZ ;  /* 0x000000ac7b007810 */ /* 0x000fe20007ffe0ff */
[----:B------:R-:W4:Y:S01]  /*8bb50*/  LDL.LU R192, [R1+0xe50] ;  /* 0x000e500001c07983 */ /* 0x000f220000300800 */
[----:B------:R-:W-:Y:S01]  /*8bb60*/  ISETP.LT.AND P4, PT, R227, c[0x0][0x178], !P1 ;  /* 0x00005e00e3007a0c */ /* 0x000fe20004f81270 */
[----:B------:R-:W-:Y:S01]  /*8bb70*/  IMAD.WIDE R188, R3, 0x4, R180 ;  /* 0x0000000403bc7825 */ /* 0x000fe200078e02b4 */
[----:B------:R-:W-:-:S03]  /*8bb80*/  ISETP.GE.AND P2, PT, R0, c[0x0][0x17c], PT ;  /* 0x00005f0000007a0c */ /* 0x000fc60003f46270 */
[C---:B------:R-:W-:Y:S01]  /*8bb90*/  IMAD.WIDE R186, R3.reuse, 0x4, R6 ;  /* 0x0000000403ba7825 */ /* 0x040fe200078e0206 */
[C---:B------:R-:W-:Y:S01]  /*8bba0*/  IADD3 R0, R3.reuse, c[0x0][0x198], RZ ;  /* 0x0000660003007a10 */ /* 0x040fe20007ffe0ff */
[----:B------:R1:W-:Y:S02]  /*8bbb0*/  @P5 STG.E [R190.64], R245 ;  /* 0x000000f5be005986 */ /* 0x0003e4000c101904 */
[----:B------:R-:W-:Y:S02]  /*8bbc0*/  IMAD.WIDE R184, R3, 0x4, R4 ;  /* 0x0000000403b87825 */ /* 0x000fe400078e0204 */
[----:B------:R-:W-:Y:S04]  /*8bbd0*/  @P0 STG.E [R188.64], R244 ;  /* 0x000000f4bc000986 */ /* 0x000fe8000c101904 */
[----:B------:R1:W-:Y:S04]  /*8bbe0*/  @P6 STG.E [R186.64], R250 ;  /* 0x000000faba006986 */ /* 0x0003e8000c101904 */
[----:B------:R-:W4:Y:S01]  /*8bbf0*/  LDL.LU R251, [R1+0xe20] ;  /* 0x000e200001fb7983 */ /* 0x000f220000300800 */
[----:B-1----:R-:W-:-:S03]  /*8bc00*/  IMAD.WIDE R190, R0, 0x4, R182 ;  /* 0x0000000400be7825 */ /* 0x002fc600078e02b6 */
[----:B------:R1:W-:Y:S01]  /*8bc10*/  @P3 STG.E [R184.64], R249 ;  /* 0x000000f9b8003986 */ /* 0x0003e2000c101904 */
[----:B------:R-:W-:-:S03]  /*8bc20*/  ISETP.LT.AND P3, PT, R158, c[0x0][0x178], !P1 ;  /* 0x00005e009e007a0c */ /* 0x000fc60004f61270 */
[----:B------:R1:W-:Y:S01]  /*8bc30*/  @P4 STG.E [R190.64], R248 ;  /* 0x000000f8be004986 */ /* 0x0003e2000c101904 */
[----:B------:R-:W-:Y:S01]  /*8bc40*/  ISETP.LT.AND P4, PT, R159, c[0x0][0x178], !P1 ;  /* 0x00005e009f007a0c */ /* 0x000fe20004f81270 */
[----:B------:R-:W-:Y:S02]  /*8bc50*/  IMAD.WIDE R186, R0, 0x4, R180 ;  /* 0x0000000400ba7825 */ /* 0x000fe400078e02b4 */
[----:B------:R-:W4:Y:S04]  /*8bc60*/  LDL.LU R250, [R1+0xd90] ;  /* 0x000d900001fa7983 */ /* 0x000f280000300800 */
[----:B-1----:R-:W4:Y:S01]  /*8bc70*/  LDL.LU R249, [R1+0xac0] ;  /* 0x000ac00001f97983 */ /* 0x002f220000300800 */
[----:B------:R-:W-:Y:S02]  /*8bc80*/  IADD3 R184, R123, 0xad, RZ ;  /* 0x000000ad7bb87810 */ /* 0x000fe40007ffe0ff */
[----:B------:R-:W-:Y:S01]  /*8bc90*/  ISETP.LT.AND P0, PT, R119, c[0x0][0x178], !P1 ;  /* 0x00005e0077007a0c */ /* 0x000fe20004f01270 */
[----:B------:R-:W4:Y:S01]  /*8bca0*/  LDL.LU R248, [R1+0xe54] ;  /* 0x000e540001f87983 */ /* 0x000f220000300800 */
[----:B------:R-:W-:Y:S01]  /*8bcb0*/  ISETP.GE.AND P1, PT, R184, c[0x0][0x17c], PT ;  /* 0x00005f00b8007a0c */ /* 0x000fe20003f26270 */
[----:B------:R-:W-:-:S02]  /*8bcc0*/  IMAD.WIDE R184, R0, 0x4, R6 ;  /* 0x0000000400b87825 */ /* 0x000fc400078e0206 */
[----:B--2---:R1:W-:Y:S04]  /*8bcd0*/  @P3 STG.E [R186.64], R194 ;  /* 0x000000c2ba003986 */ /* 0x0043e8000c101904 */
[----:B---3--:R2:W-:Y:S04]  /*8bce0*/  @P4 STG.E [R184.64], R195 ;  /* 0x000000c3b8004986 */ /* 0x0085e8000c101904 */
[----:B-1----:R-:W3:Y:S04]  /*8bcf0*/  LDL.LU R194, [R1+0xe24] ;  /* 0x000e240001c27983 */ /* 0x002ee80000300800 */
[----:B--2---:R-:W2:Y:S01]  /*8bd00*/  LDL.LU R195, [R1+0xd94] ;  /* 0x000d940001c37983 */ /* 0x004ea20000300800 */
[----:B------:R-:W-:-:S02]  /*8bd10*/  ISETP.LT.AND P6, PT, R227, c[0x0][0x178], !P2 ;  /* 0x00005e00e3007a0c */ /* 0x000fc400057c1270 */
[----:B------:R-:W-:Y:S02]  /*8bd20*/  ISETP.LT.AND P5, PT, R158, c[0x0][0x178], !P2 ;  /* 0x00005e009e007a0c */ /* 0x000fe400057a1270 */
[C---:B------:R-:W-:Y:S01]  /*8bd30*/  IADD3 R3, R0.reuse, c[0x0][0x198], RZ ;  /* 0x0000660000037a10 */ /* 0x040fe20007ffe0ff */
[----:B------:R-:W-:Y:S01]  /*8bd40*/  IMAD.WIDE R190, R0, 0x4, R4 ;  /* 0x0000000400be7825 */ /* 0x000fe200078e0204 */
[----:B------:R-:W-:-:S03]  /*8bd50*/  ISETP.LT.AND P3, PT, R159, c[0x0][0x178], !P2 ;  /* 0x00005e009f007a0c */ /* 0x000fc60005761270 */
[----:B------:R-:W-:Y:S01]  /*8bd60*/  IMAD.WIDE R188, R3, 0x4, R182 ;  /* 0x0000000403bc7825 */ /* 0x000fe200078e02b6 */
[----:B------:R-:W-:-:S03]  /*8bd70*/  ISETP.LT.AND P2, PT, R119, c[0x0][0x178], !P2 ;  /* 0x00005e0077007a0c */ /* 0x000fc60005741270 */
[----:B------:R-:W-:Y:S01]  /*8bd80*/  IMAD.WIDE R186, R3, 0x4, R180 ;  /* 0x0000000403ba7825 */ /* 0x000fe200078e02b4 */
[----:B----4-:R1:W-:Y:S01]  /*8bd90*/  @P0 STG.E [R190.64], R193 ;  /* 0x000000c1be000986 */ /* 0x0103e2000c101904 */
[----:B------:R-:W-:-:S03]  /*8bda0*/  ISETP.LT.AND P0, PT, R158, c[0x0][0x178], !P1 ;  /* 0x00005e009e007a0c */ /* 0x000fc60004f01270 */
[----:B------:R-:W-:Y:S01]  /*8bdb0*/  @P6 STG.E [R188.64], R192 ;  /* 0x000000c0bc006986 */ /* 0x000fe2000c101904 */
[----:B------:R-:W-:-:S03]  /*8bdc0*/  IMAD.WIDE R184, R3, 0x4, R6 ;  /* 0x0000000403b87825 */ /* 0x000fc600078e0206 */
[----:B------:R4:W-:Y:S01]  /*8bdd0*/  @P5 STG.E [R186.64], R251 ;  /* 0x000000fbba005986 */ /* 0x0009e2000c101904 */
[----:B------:R-:W-:-:S03]  /*8bde0*/  ISETP.LT.AND P5, PT, R227, c[0x0][0x178], !P1 ;  /* 0x00005e00e3007a0c */ /* 0x000fc60004fa1270 */
[----:B-1----:R-:W2:Y:S01]  /*8bdf0*/  LDL.LU R193, [R1+0xac4] ;  /* 0x000ac40001c17983 */ /* 0x002ea20000300800 */
[----:B------:R-:W-:-:S03]  /*8be00*/  IADD3 R0, R3, c[0x0][0x198], RZ ;  /* 0x0000660003007a10 */ /* 0x000fc60007ffe0ff */
[----:B------:R-:W2:Y:S04]  /*8be10*/  LDL.LU R245, [R1+0xe70] ;  /* 0x000e700001f57983 */ /* 0x000ea80000300800 */
[----:B------:R-:W2:Y:S01]  /*8be20*/  LDL.LU R244, [R1+0xe40] ;  /* 0x000e400001f47983 */ /* 0x000ea20000300800 */
[----:B----4-:R-:W-:Y:S01]  /*8be30*/  IMAD.WIDE R186, R3, 0x4, R4 ;  /* 0x0000000403ba7825 */ /* 0x010fe200078e0204 */
[----:B------:R-:W-:Y:S02]  /*8be40*/  ISETP.LT.AND P4, PT, R159, c[0x0][0x178], !P1 ;  /* 0x00005e009f007a0c */ /* 0x000fe40004f81270 */
[----:B------:R-:W-:Y:S01]  /*8be50*/  @P3 STG.E [R184.64], R250 ;  /* 0x000000fab8003986 */ /* 0x000fe2000c101904 */
[----:B------:R-:W-:-:S03]  /*8be60*/  IMAD.WIDE R188, R0, 0x4, R182 ;  /* 0x0000000400bc7825 */ /* 0x000fc600078e02b6 */
[----:B------:R1:W-:Y:S04]  /*8be70*/  @P2 STG.E [R186.64], R249 ;  /* 0x000000f9ba002986 */ /* 0x0003e8000c101904 */
[----:B------:R-:W4:Y:S04]  /*8be80*/  LDL.LU R251, [R1+0xe10] ;  /* 0x000e100001fb7983 */ /* 0x000f280000300800 */
[----:B------:R-:W-:Y:S01]  /*8be90*/  @P5 STG.E [R188.64], R248 ;  /* 0x000000f8bc005986 */ /* 0x000fe2000c101904 */
[----:B-1----:R-:W-:-:S04]  /*8bea0*/  IMAD.WIDE R186, R0, 0x4, R180 ;  /* 0x0000000400ba7825 */ /* 0x002fc800078e02b4 */
[----:B------:R-:W-:Y:S01]  /*8beb0*/  IMAD.WIDE R184, R0, 0x4, R6 ;  /* 0x0000000400b87825 */ /* 0x000fe200078e0206 */
[----:B---3--:R1:W-:Y:S04]  /*8bec0*/  @P0 STG.E [R186.64], R194 ;  /* 0x000000c2ba000986 */ /* 0x0083e8000c101904 */
[----:B--2---:R2:W-:Y:S04]  /*8bed0*/  @P4 STG.E [R184.64], R195 ;  /* 0x000000c3b8004986 */ /* 0x0045e8000c101904 */
[----:B-1----:R-:W3:Y:S04]  /*8bee0*/  LDL.LU R194, [R1+0xe74] ;  /* 0x000e740001c27983 */ /* 0x002ee80000300800 */
[----:B------:R-:W3:Y:S04]  /*8bef0*/  LDL.LU R248, [R1+0xe44] ;  /* 0x000e440001f87983 */ /* 0x000ee80000300800 */
[----:B--2---:R-:W2:Y:S01]  /*8bf00*/  LDL.LU R195, [R1+0xe14] ;  /* 0x000e140001c37983 */ /* 0x004ea20000300800 */
[----:B------:R-:W-:-:S02]  /*8bf10*/  IADD3 R190, R123, 0xae, RZ ;  /* 0x000000ae7bbe7810 */ /* 0x000fc40007ffe0ff */
[----:B------:R-:W-:Y:S02]  /*8bf20*/  ISETP.LT.AND P1, PT, R119, c[0x0][0x178], !P1 ;  /* 0x00005e0077007a0c */ /* 0x000fe40004f21270 */
[C---:B------:R-:W-:Y:S01]  /*8bf30*/  IADD3 R3, R0.reuse, c[0x0][0x198], RZ ;  /* 0x0000660000037a10 */ /* 0x040fe20007ffe0ff */
[----:B------:R-:W-:Y:S01]  /*8bf40*/  IMAD.WIDE R184, R0, 0x4, R4 ;  /* 0x0000000400b87825 */ /* 0x000fe200078e0204 */
[----:B------:R-:W-:Y:S01]  /*8bf50*/  ISETP.GE.AND P6, PT, R190, c[0x0][0x17c], PT ;  /* 0x00005f00be007a0c */ /* 0x000fe20003fc6270 */
[----:B------:R-:W2:Y:S03]  /*8bf60*/  LDL.LU R250, [R1+0xd38] ;  /* 0x000d380001fa7983 */ /* 0x000ea60000300800 */
[----:B------:R-:W-:Y:S01]  /*8bf70*/  ISETP.LT.AND P2, PT, R227, c[0x0][0x178], !P6 ;  /* 0x00005e00e3007a0c */ /* 0x000fe20007741270 */
[----:B------:R-:W-:Y:S01]  /*8bf80*/  IMAD.WIDE R186, R3, 0x4, R182 ;  /* 0x0000000403ba7825 */ /* 0x000fe200078e02b6 */
[----:B------:R-:W-:Y:S01]  /*8bf90*/  ISETP.LT.AND P5, PT, R158, c[0x0][0x178], !P6 ;  /* 0x00005e009e007a0c */ /* 0x000fe200077a1270 */
[----:B------:R-:W2:Y:S01]  /*8bfa0*/  LDL.LU R249, [R1+0xb58] ;  /* 0x000b580001f97983 */ /* 0x000ea20000300800 */
[----:B------:R-:W-:Y:S01]  /*8bfb0*/  IADD3 R191, R123, 0xaf, RZ ;  /* 0x000000af7bbf7810 */ /* 0x000fe20007ffe0ff */
[----:B------:R-:W-:Y:S01]  /*8bfc0*/  IMAD.WIDE R188, R3, 0x4, R180 ;  /* 0x0000000403bc7825 */ /* 0x000fe200078e02b4 */
[----:B------:R-:W-:Y:S01]  /*8bfd0*/  ISETP.LT.AND P4, PT, R159, c[0x0][0x178], !P6 ;  /* 0x00005e009f007a0c */ /* 0x000fe20007781270 */
[----:B------:R1:W-:Y:S01]  /*8bfe0*/  @P1 STG.E [R184.64], R193 ;  /* 0x000000c1b8001986 */ /* 0x0003e2000c101904 */
[----:B------:R-:W-:-:S02]  /*8bff0*/  ISETP.GE.AND P3, PT, R191, c[0x0][0x17c], PT ;  /* 0x00005f00bf007a0c */ /* 0x000fc40003f66270 */
[----:B------:R-:W-:-:S03]  /*8c000*/  ISETP.LT.AND P6, PT, R119, c[0x0][0x178], !P6 ;  /* 0x00005e0077007a0c */ /* 0x000fc600077c1270 */
[----:B------:R4:W-:Y:S01]  /*8c010*/  @P2 STG.E [R186.64], R245 ;  /* 0x000000f5ba002986 */ /* 0x0009e2000c101904 */
[----:B------:R-:W-:-:S03]  /*8c020*/  ISETP.LT.AND P1, PT, R158, c[0x0][0x178], !P3 ;  /* 0x00005e009e007a0c */ /* 0x000fc60005f21270 */
[----:B------:R4:W-:Y:S01]  /*8c030*/  @P5 STG.E [R188.64], R244 ;  /* 0x000000f4bc005986 */ /* 0x0009e2000c101904 */
[----:B------:R-:W-:Y:S01]  /*8c040*/  ISETP.LT.AND P5, PT, R227, c[0x0][0x178], !P3 ;  /* 0x00005e00e3007a0c */ /* 0x000fe20005fa1270 */
[----:B-1----:R-:W-:Y:S01]  /*8c050*/  IMAD.WIDE R184, R3, 0x4, R6 ;  /* 0x0000000403b87825 */ /* 0x002fe200078e0206 */
[----:B------:R-:W-:Y:S01]  /*8c060*/  ISETP.LT.AND P2, PT, R159, c[0x0][0x178], !P3 ;  /* 0x00005e009f007a0c */ /* 0x000fe20005f41270 */
[----:B------:R-:W2:Y:S02]  /*8c070*/  LDL.LU R193, [R1+0x6a8] ;  /* 0x0006a80001c17983 */ /* 0x000ea40000300800 */
[C---:B----4-:R-:W-:Y:S01]  /*8c080*/  IMAD.WIDE R186, R3.reuse, 0x4, R4 ;  /* 0x0000000403ba7825 */ /* 0x050fe200078e0204 */
[----:B------:R-:W-:Y:S01]  /*8c090*/  IADD3 R3, R3, c[0x0][0x198], RZ ;  /* 0x0000660003037a10 */ /* 0x000fe20007ffe0ff */
[----:B------:R1:W-:Y:S04]  /*8c0a0*/  @P4 STG.E [R184.64], R251 ;  /* 0x000000fbb8004986 */ /* 0x0003e8000c101904 */
[C---:B------:R-:W-:Y:S01]  /*8c0b0*/  IMAD.WIDE R188, R3.reuse, 0x4, R182 ;  /* 0x0000000403bc7825 */ /* 0x040fe200078e02b6 */
[----:B------:R4:W-:Y:S03]  /*8c0c0*/  @P6 STG.E [R186.64], R246 ;  /* 0x000000f6ba006986 */ /* 0x0009e6000c101904 */
[C---:B-1----:R-:W-:Y:S01]  /*8c0d0*/  IMAD.WIDE R184, R3.reuse, 0x4, R180 ;  /* 0x0000000403b87825 */ /* 0x042fe200078e02b4 */
[----:B----4-:R-:W2:Y:S03]  /*8c0e0*/  LDL.LU R246, [R1+0x2198] ;  /* 0x0021980001f67983 */ /* 0x010ea60000300800 */
[----:B------:R-:W-:Y:S01]  /*8c0f0*/  IMAD.WIDE R186, R3, 0x4, R6 ;  /* 0x0000000403ba7825 */ /* 0x000fe200078e0206 */
[----:B---3--:R1:W-:Y:S04]  /*8c100*/  @P5 STG.E [R188.64], R194 ;  /* 0x000000c2bc005986 */ /* 0x0083e8000c101904 */
[----:B------:R3:W-:Y:S04]  /*8c110*/  @P1 STG.E [R184.64], R248 ;  /* 0x000000f8b8001986 */ /* 0x0007e8000c101904 */
[----:B-1----:R-:W4:Y:S04]  /*8c120*/  LDL.LU R194, [R1+0xd3c] ;  /* 0x000d3c0001c27983 */ /* 0x002f280000300800 */
[----:B---3--:R-:W3:Y:S04]  /*8c130*/  LDL.LU R248, [R1+0xb5c] ;  /* 0x000b5c0001f87983 */ /* 0x008ee80000300800 */
[----:B--2---:R1:W-:Y:S04]  /*8c140*/  @P2 STG.E [R186.64], R195 ;  /* 0x000000c3ba002986 */ /* 0x0043e8000c101904 */
[----:B-1----:R-:W2:Y:S01]  /*8c150*/  LDL.LU R195, [R1+0x6ac] ;  /* 0x0006ac0001c37983 */ /* 0x002ea20000300800 */
[----:B------:R-:W-:-:S02]  /*8c160*/  IADD3 R190, R123, 0xb0, RZ ;  /* 0x000000b07bbe7810 */ /* 0x000fc40007ffe0ff */
[----:B------:R-:W-:Y:S02]  /*8c170*/  ISETP.LT.AND P3, PT, R119, c[0x0][0x178], !P3 ;  /* 0x00005e0077007a0c */ /* 0x000fe40005f61270 */
[----:B------:R-:W-:Y:S02]  /*8c180*/  ISETP.GE.AND P0, PT, R190, c[0x0][0x17c], PT ;  /* 0x00005f00be007a0c */ /* 0x000fe40003f06270 */
[----:B------:R-:W-:Y:S02]  /*8c190*/  IADD3 R0, R123, 0xb1, RZ ;  /* 0x000000b17b007810 */ /* 0x000fe40007ffe0ff */
[----:B------:R-:W-:Y:S01]  /*8c1a0*/  ISETP.LT.AND P6, PT, R227, c[0x0][0x178], !P0 ;  /* 0x00005e00e3007a0c */ /* 0x000fe200047c1270 */
[C---:B------:R-:W-:Y:S01]  /*8c1b0*/  IMAD.WIDE R184, R3.reuse, 0x4, R4 ;  /* 0x0000000403b87825 */ /* 0x040fe200078e0204 */
[----:B------:R-:W-:Y:S02]  /*8c1c0*/  ISETP.GE.AND P4, PT, R0, c[0x0][0x17c], PT ;  /* 0x00005f0000007a0c */ /* 0x000fe40003f86270 */
[----:B------:R-:W-:-:S02]  /*8c1d0*/  IADD3 R0, R3, c[0x0][0x198], RZ ;  /* 0x0000660003007a10 */ /* 0x000fc40007ffe0ff */
[----:B------:R-:W-:Y:S01]  /*8c1e0*/  ISETP.LT.AND P5, PT, R158, c[0x0][0x178], !P0 ;  /* 0x00005e009e007a0c */ /* 0x000fe200047a1270 */
[----:B------:R1:W-:Y:S01]  /*8c1f0*/  @P3 STG.E [R184.64], R247 ;  /* 0x000000f7b8003986 */ /* 0x0003e2000c101904 */
[----:B------:R-:W-:Y:S01]  /*8c200*/  ISETP.LT.AND P2, PT, R159, c[0x0][0x178], !P0 ;  /* 0x00005e009f007a0c */ /* 0x000fe20004741270 */
[----:B------:R-:W-:Y:S01]  /*8c210*/  IMAD.WIDE R186, R0, 0x4, R182 ;  /* 0x0000000400ba7825 */ /* 0x000fe200078e02b6 */
[----:B------:R-:W-:-:S03]  /*8c220*/  ISETP.LT.AND P0, PT, R119, c[0x0][0x178], !P0 ;  /* 0x00005e0077007a0c */ /* 0x000fc60004701270 */
[C---:B------:R-:W-:Y:S01]  /*8c230*/  IMAD.WIDE R188, R0.reuse, 0x4, R180 ;  /* 0x0000000400bc7825 */ /* 0x040fe200078e02b4 */
[----:B------:R1:W-:Y:S04]  /*8c240*/  @P6 STG.E [R186.64], R250 ;  /* 0x000000faba006986 */ /* 0x0003e8000c101904 */
[----:B-1----:R-:W2:Y:S01]  /*8c250*/  LDL.LU R247, [R1+0x2194] ;  /* 0x0021940001f77983 */ /* 0x002ea20000300800 */
[----:B------:R-:W-:Y:S01]  /*8c260*/  ISETP.LT.AND P6, PT, R227, c[0x0][0x178], !P4 ;  /* 0x00005e00e3007a0c */ /* 0x000fe200067c1270 */
[----:B------:R-:W-:Y:S01]  /*8c270*/  IMAD.WIDE R184, R0, 0x4, R6 ;  /* 0x0000000400b87825 */ /* 0x000fe200078e0206 */
[----:B------:R-:W-:Y:S01]  /*8c280*/  ISETP.LT.AND P3, PT, R158, c[0x0][0x178], !P4 ;  /* 0x00005e009e007a0c */ /* 0x000fe20006761270 */
[----:B------:R-:W2:Y:S01]  /*8c290*/  LDL.LU R244, [R1+0xd48] ;  /* 0x000d480001f47983 */ /* 0x000ea20000300800 */
[----:B------:R-:W-:-:S03]  /*8c2a0*/  IADD3 R3, R0, c[0x0][0x198], RZ ;  /* 0x0000660000037a10 */ /* 0x000fc60007ffe0ff */
[----:B------:R-:W2:Y:S04]  /*8c2b0*/  LDL.LU R251, [R1+0xc58] ;  /* 0x000c580001fb7983 */ /* 0x000ea80000300800 */
[----:B------:R1:W-:Y:S01]  /*8c2c0*/  @P5 STG.E [R188.64], R249 ;  /* 0x000000f9bc005986 */ /* 0x0003e2000c101904 */
[----:B------:R-:W-:Y:S01]  /*8c2d0*/  ISETP.LT.AND P5, PT, R159, c[0x0][0x178], !P4 ;  /* 0x00005e009f007a0c */ /* 0x000fe200067a1270 */
[----:B------:R-:W-:Y:S02]  /*8c2e0*/  IMAD.WIDE R186, R0, 0x4, R4 ;  /* 0x0000000400ba7825 */ /* 0x000fe400078e0204 */
[----:B------:R1:W-:Y:S04]  /*8c2f0*/  @P2 STG.E [R184.64], R193 ;  /* 0x000000c1b8002986 */ /* 0x0003e8000c101904 */
[----:B------:R-:W2:Y:S01]  /*8c300*/  LDL.LU R250, [R1+0x8a8] ;  /* 0x0008a80001fa7983 */ /* 0x000ea20000300800 */
[----:B-1----:R-:W-:Y:S01]  /*8c310*/  IADD3 R188, R123, 0xb3, RZ ;  /* 0x000000b37bbc7810 */ /* 0x002fe20007ffe0ff */
[----:B------:R-:W-:-:S03]  /*8c320*/  IMAD.WIDE R184, R3, 0x4, R182 ;  /* 0x0000000403b87825 */ /* 0x000fc600078e02b6 */
[----:B------:R-:W-:Y:S01]  /*8c330*/  ISETP.GE.AND P2, PT, R188, c[0x0][0x17c], PT ;  /* 0x00005f00bc007a0c */ /* 0x000fe20003f46270 */
[----:B------:R1:W-:Y:S01]  /*8c340*/  @P0 STG.E [R186.64], R246 ;  /* 0x000000f6ba000986 */ /* 0x0003e2000c101904 */
[----:B------:R-:W-:-:S03]  /*8c350*/  IMAD.WIDE R188, R3, 0x4, R180 ;  /* 0x0000000403bc7825 */ /* 0x000fc600078e02b4 */
[----:B------:R-:W2:Y:S04]  /*8c360*/  LDL.LU R249, [R1+0x678] ;  /* 0x0006780001f97983 */ /* 0x000ea80000300800 */
[----:B------:R-:W2:Y:S01]  /*8c370*/  LDL.LU R193, [R1+0xd4c] ;  /* 0x000d4c0001c17983 */ /* 0x000ea20000300800 */
[----:B-1----:R-:W-:-:S03]  /*8c380*/  IMAD.WIDE R186, R3, 0x4, R6 ;  /* 0x0000000403ba7825 */ /* 0x002fc600078e0206 */
[----:B----4-:R1:W-:Y:S04]  /*8c390*/  @P6 STG.E [R184.64], R194 ;  /* 0x000000c2b8006986 */ /* 0x0103e8000c101904 */
[----:B---3--:R3:W-:Y:S04]  /*8c3a0*/  @P3 STG.E [R188.64], R248 ;  /* 0x000000f8bc003986 */ /* 0x0087e8000c101904 */
[----:B-1----:R-:W4:Y:S04]  /*8c3b0*/  LDL.LU R194, [R1+0xc5c] ;  /* 0x000c5c0001c27983 */ /* 0x002f280000300800 */
[----:B---3--:R-:W3:Y:S04]  /*8c3c0*/  LDL.LU R248, [R1+0x8ac] ;  /* 0x0008ac0001f87983 */ /* 0x008ee80000300800 */
[----:B--2---:R1:W-:Y:S04]  /*8c3d0*/  @P5 STG.E [R186.64], R195 ;  /* 0x000000c3ba005986 */ /* 0x0043e8000c101904 */
[----:B-1----:R-:W2:Y:S01]  /*8c3e0*/  LDL.LU R195, [R1+0x67c] ;  /* 0x00067c0001c37983 */ /* 0x002ea20000300800 */
[----:B------:R-:W-:-:S02]  /*8c3f0*/  IADD3 R190, R123, 0xb2, RZ ;  /* 0x000000b27bbe7810 */ /* 0x000fc40007ffe0ff */
[----:B------:R-:W-:Y:S01]  /*8c400*/  ISETP.LT.AND P4, PT, R119, c[0x0][0x178], !P4 ;  /* 0x00005e0077007a0c */ /* 0x000fe20006781270 */
[----:B------:R-:W-:Y:S01]  /*8c410*/  IMAD.WIDE R184, R3, 0x4, R4 ;  /* 0x0000000403b87825 */ /* 0x000fe200078e0204 */
[----:B------:R-:W-:Y:S01]  /*8c420*/  ISETP.GE.AND P1, PT, R190, c[0x0][0x17c], PT ;  /* 0x00005f00be007a0c */ /* 0x000fe20003f26270 */
[----:B------:R-:W2:Y:S03]  /*8c430*/  LDL.LU R246, [R1+0xd78] ;  /* 0x000d780001f67983 */ /* 0x000ea60000300800 */
[----:B------:R-:W-:Y:S01]  /*8c440*/  ISETP.LT.AND P0, PT, R227, c[0x0][0x178], !P1 ;  /* 0x00005e00e3007a0c */ /* 0x000fe20004f01270 */
[----:B------:R-:W2:Y:S01]  /*8c450*/  LDL.LU R192, [R1+0xce8] ;  /* 0x000ce80001c07983 */ /* 0x000ea20000300800 */
[----:B------:R-:W-:Y:S02]  /*8c460*/  ISETP.LT.AND P3, PT, R158, c[0x0][0x178], !P1 ;  /* 0x00005e009e007a0c */ /* 0x000fe40004f61270 */
[----:B------:R-:W-:Y:S01]  /*8c470*/  IADD3 R3, R3, c[0x0][0x198], RZ ;  /* 0x0000660003037a10 */ /* 0x000fe20007ffe0ff */
[----:B------:R-:W2:Y:S01]  /*8c480*/  LDL.LU R245, [R1+0x988] ;  /* 0x0009880001f57983 */ /* 0x000ea20000300800 */
[----:B------:R-:W-:-:S03]  /*8c490*/  ISETP.LT.AND P6, PT, R159, c[0x0][0x178], !P1 ;  /* 0x00005e009f007a0c */ /* 0x000fc60004fc1270 */
[----:B------:R1:W-:Y:S01]  /*8c4a0*/  @P4 STG.E [R184.64], R247 ;  /* 0x000000f7b8004986 */ /* 0x0003e2000c101904 */
[----:B------:R-:W-:Y:S01]  /*8c4b0*/  IMAD.WIDE R186, R3, 0x4, R180 ;  /* 0x0000000403ba7825 */ /* 0x000fe200078e02b4 */
[----:B------:R-:W-:Y:S02]  /*8c4c0*/  ISETP.LT.AND P1, PT, R119, c[0x0][0x178], !P1 ;  /* 0x00005e0077007a0c */ /* 0x000fe40004f21270 */
[----:B------:R-:W-:Y:S02]  /*8c4d0*/  ISETP.LT.AND P4, PT, R227, c[0x0][0x178], !P2 ;  /* 0x00005e00e3007a0c */ /* 0x000fe40005781270 */
[----:B------:R-:W-:Y:S01]  /*8c4e0*/  ISETP.LT.AND P5, PT, R158, c[0x0][0x178], !P2 ;  /* 0x00005e009e007a0c */ /* 0x000fe200057a1270 */
[----:B-1----:R-:W-:Y:S01]  /*8c4f0*/  IMAD.WIDE R184, R3, 0x4, R182 ;  /* 0x0000000403b87825 */ /* 0x002fe200078e02b6 */
[----:B------:R-:W-:-:S04]  /*8c500*/  IADD3 R188, R123, 0xb4, RZ ;  /* 0x000000b47bbc7810 */ /* 0x000fc80007ffe0ff */
[----:B------:R1:W-:Y:S01]  /*8c510*/  @P0 STG.E [R184.64], R244 ;  /* 0x000000f4b8000986 */ /* 0x0003e2000c101904 */
[----:B------:R-:W-:-:S03]  /*8c520*/  IADD3 R0, R3, c[0x0][0x198], RZ ;  /* 0x0000660003007a10 */ /* 0x000fc60007ffe0ff */
[----:B------:R1:W-:Y:S01]  /*8c530*/  @P3 STG.E [R186.64], R251 ;  /* 0x000000fbba003986 */ /* 0x0003e2000c101904 */
[----:B------:R-:W-:Y:S02]  /*8c540*/  ISETP.LT.AND P3, PT, R159, c[0x0][0x178], !P2 ;  /* 0x00005e009f007a0c */ /* 0x000fe40005761270 */
[----:B------:R-:W-:Y:S01]  /*8c550*/  ISETP.GE.AND P0, PT, R188, c[0x0][0x17c], PT ;  /* 0x00005f00bc007a0c */ /* 0x000fe20003f06270 */
[----:B------:R-:W-:-:S04]  /*8c560*/  IMAD.WIDE R188, R0, 0x4, R182 ;  /* 0x0000000400bc7825 */ /* 0x000fc800078e02b6 */
[----:B-1----:R-:W-:Y:S01]  /*8c570*/  IMAD.WIDE R184, R3, 0x4, R6 ;  /* 0x0000000403b87825 */ /* 0x002fe200078e0206 */
[----:B------:R-:W-:-:S03]  /*8c580*/  ISETP.LT.AND P2, PT, R119, c[0x0][0x178], !P2 ;  /* 0x00005e0077007a0c */ /* 0x000fc60005741270 */
[----:B------:R-:W-:Y:S01]  /*8c590*/  IMAD.WIDE R186, R3, 0x4, R4 ;  /* 0x0000000403ba7825 */ /* 0x000fe200078e0204 */
[----:B------:R1:W-:Y:S03]  /*8c5a0*/  @P6 STG.E [R184.64], R250 ;  /* 0x000000fab8006986 */ /* 0x0003e6000c101904 */
[C---:B------:R-:W-:Y:S01]  /*8c5b0*/  IMAD.WIDE R190, R0.reuse, 0x4, R180 ;  /* 0x0000000400be7825 */ /* 0x040fe200078e02b4 */
[----:B------:R1:W-:Y:S04]  /*8c5c0*/  @P1 STG.E [R186.64], R249 ;  /* 0x000000f9ba001986 */ /* 0x0003e8000c101904 */
[----:B------:R1:W-:Y:S02]  /*8c5d0*/  @P4 STG.E [R188.64], R193 ;  /* 0x000000c1bc004986 */ /* 0x0003e4000c101904 */
[----:B-1----:R-:W-:-:S02]  /*8c5e0*/  IMAD.WIDE R184, R0, 0x4, R6 ;  /* 0x0000000400b87825 */ /* 0x002fc400078e0206 */
[----:B------:R-:W2:Y:S04]  /*8c5f0*/  LDL.LU R249, [R1+0x698] ;  /* 0x0006980001f97983 */ /* 0x000ea80000300800 */
[----:B------:R-:W2:Y:S04]  /*8c600*/  LDL.LU R193, [R1+0xd7c] ;  /* 0x000d7c0001c17983 */ /* 0x000ea80000300800 */
[----:B----4-:R1:W-:Y:S04]  /*8c610*/  @P5 STG.E [R190.64], R194 ;  /* 0x000000c2be005986 */ /* 0x0103e8000c101904 */
[----:B---3--:R3:W-:Y:S04]  /*8c620*/  @P3 STG.E [R184.64], R248 ;  /* 0x000000f8b8003986 */ /* 0x0087e8000c101904 */
[----:B-1----:R-:W4:Y:S01]  /*8c630*/  LDL.LU R194, [R1+0xcec] ;  /* 0x000cec0001c27983 */ /* 0x002f220000300800 */
[----:B---3--:R-:W-:-:S03]  /*8c640*/  IMAD.WIDE R184, R0, 0x4, R4 ;  /* 0x0000000400b87825 */ /* 0x008fc600078e0204 */
[----:B------:R-:W3:Y:S04]  /*8c650*/  LDL.LU R248, [R1+0x98c] ;  /* 0x00098c0001f87983 */ /* 0x000ee80000300800 */
[----:B--2---:R1:W-:Y:S04]  /*8c660*/  @P2 STG.E [R184.64], R195 ;  /* 0x000000c3b8002986 */ /* 0x0043e8000c101904 */
[----:B-1----:R-:W2:Y:S01]  /*8c670*/  LDL.LU R195, [R1+0x69c] ;  /* 0x00069c0001c37983 */ /* 0x002ea20000300800 */
[----:B------:R-:W-:Y:S02]  /*8c680*/  ISETP.LT.AND P6, PT, R227, c[0x0][0x178], !P0 ;  /* 0x00005e00e3007a0c */ /* 0x000fe400047c1270 */
[----:B------:R-:W-:Y:S01]  /*8c690*/  ISETP.LT.AND P4, PT, R158, c[0x0][0x178], !P0 ;  /* 0x00005e009e007a0c */ /* 0x000fe20004781270 */
[----:B------:R-:W2:Y:S01]  /*8c6a0*/  LDL.LU R244, [R1+0xda8] ;  /* 0x000da80001f47983 */ /* 0x000ea20000300800 */
[----:B------:R-:W-:-:S02]  /*8c6b0*/  IADD3 R186, R123, 0xb5, RZ ;  /* 0x000000b57bba7810 */ /* 0x000fc40007ffe0ff */
[----:B------:R-:W-:Y:S01]  /*8c6c0*/  IADD3 R3, R0, c[0x0][0x198], RZ ;  /* 0x0000660000037a10 */ /* 0x000fe20007ffe0ff */
[----:B------:R-:W2:Y:S01]  /*8c6d0*/  LDL.LU R251, [R1+0xd68] ;  /* 0x000d680001fb7983 */ /* 0x000ea20000300800 */
[----:B------:R-:W-:Y:S02]  /*8c6e0*/  ISETP.LT.AND P5, PT, R159, c[0x0][0x178], !P0 ;  /* 0x00005e009f007a0c */ /* 0x000fe400047a1270 */
[----:B------:R-:W-:Y:S02]  /*8c6f0*/  IADD3 R188, R123, 0xb6, RZ ;  /* 0x000000b67bbc7810 */ /* 0x000fe40007ffe0ff */
[----:B------:R-:W-:Y:S01]  /*8c700*/  ISETP.GE.AND P1, PT, R186, c[0x0][0x17c], PT ;  /* 0x00005f00ba007a0c */ /* 0x000fe20003f26270 */
[C---:B------:R-:W-:Y:S01]  /*8c710*/  IMAD.WIDE R186, R3.reuse, 0x4, R182 ;  /* 0x0000000403ba7825 */ /* 0x040fe200078e02b6 */
[----:B------:R-:W-:Y:S01]  /*8c720*/  ISETP.GE.AND P3, PT, R188, c[0x0][0x17c], PT ;  /* 0x00005f00bc007a0c */ /* 0x000fe20003f66270 */
[----:B------:R-:W2:Y:S02]  /*8c730*/  LDL.LU R250, [R1+0xa58] ;  /* 0x000a580001fa7983 */ /* 0x000ea40000300800 */
[----:B------:R-:W-:Y:S01]  /*8c740*/  IMAD.WIDE R188, R3, 0x4, R180 ;  /* 0x0000000403bc7825 */ /* 0x000fe200078e02b4 */
[----:B------:R-:W-:Y:S01]  /*8c750*/  ISETP.LT.AND P0, PT, R119, c[0x0][0x178], !P0 ;  /* 0x00005e0077007a0c */ /* 0x000fe20004701270 */
[----:B------:R-:W-:Y:S02]  /*8c760*/  @P6 STG.E [R186.64], R246 ;  /* 0x000000f6ba006986 */ /* 0x000fe4000c101904 */
[----:B------:R-:W-:-:S02]  /*8c770*/  IMAD.WIDE R190, R3, 0x4, R6 ;  /* 0x0000000403be7825 */ /* 0x000fc400078e0206 */
[----:B------:R-:W-:Y:S01]  /*8c780*/  @P4 STG.E [R188.64], R192 ;  /* 0x000000c0bc004986 */ /* 0x000fe2000c101904 */
[----:B------:R-:W-:-:S03]  /*8c790*/  ISETP.LT.AND P4, PT, R227, c[0x0][0x178], !P1 ;  /* 0x00005e00e3007a0c */ /* 0x000fc60004f81270 */
[----:B------:R1:W-:Y:S01]  /*8c7a0*/  @P5 STG.E [R190.64], R245 ;  /* 0x000000f5be005986 */ /* 0x0003e2000c101904 */
[----:B------:R-:W-:Y:S02]  /*8c7b0*/  ISETP.LT.AND P5, PT, R158, c[0x0][0x178], !P1 ;  /* 0x00005e009e007a0c */ /* 0x000fe40004fa1270 */
[----:B------:R-:W-:Y:S01]  /*8c7c0*/  ISETP.LT.AND P2, PT, R159, c[0x0][0x178], !P1 ;  /* 0x00005e009f007a0c */ /* 0x000fe20004f41270 */
[----:B------:R-:W-:Y:S01]  /*8c7d0*/  IMAD.WIDE R184, R3, 0x4, R4 ;  /* 0x0000000403b87825 */ /* 0x000fe200078e0204 */
[----:B------:R-:W-:Y:S02]  /*8c7e0*/  ISETP.LT.AND P1, PT, R119, c[0x0][0x178], !P1 ;  /* 0x00005e0077007a0c */ /* 0x000fe40004f21270 */
[----:B-1----:R-:W-:-:S05]  /*8c7f0*/  IADD3 R190, R3, c[0x0][0x198], RZ ;  /* 0x0000660003be7a10 */ /* 0x002fca0007ffe0ff */
[----:B------:R-:W-:-:S04]  /*8c800*/  IMAD.WIDE R186, R190, 0x4, R182 ;  /* 0x00000004beba7825 */ /* 0x000fc800078e02b6 */
[C---:B------:R-:W-:Y:S01]  /*8c810*/  IMAD.WIDE R188, R190.reuse, 0x4, R180 ;  /* 0x00000004bebc7825 */ /* 0x040fe200078e02b4 */
[----:B------:R1:W-:Y:S04]  /*8c820*/  @P0 STG.E [R184.64], R249 ;  /* 0x000000f9b8000986 */ /* 0x0003e8000c101904 */
[----:B------:R1:W-:Y:S02]  /*8c830*/  @P4 STG.E [R186.64], R193 ;  /* 0x000000c1ba004986 */ /* 0x0003e4000c101904 */
[C---:B-1----:R-:W-:Y:S02]  /*8c840*/  IMAD.WIDE R184, R190.reuse, 0x4, R6 ;  /* 0x00000004beb87825 */ /* 0x042fe400078e0206 */
[----:B------:R-:W2:Y:S02]  /*8c850*/  LDL.LU R249, [R1+0x828] ;  /* 0x0008280001f97983 */ /* 0x000ea40000300800 */
[----:B------:R-:W-:-:S02]  /*8c860*/  IMAD.WIDE R186, R190, 0x4, R4 ;  /* 0x00000004beba7825 */ /* 0x000fc400078e0204 */
[----:B------:R-:W2:Y:S04]  /*8c870*/  LDL.LU R193, [R1+0xdac] ;  /* 0x000dac0001c17983 */ /* 0x000ea80000300800 */
[----:B----4-:R1:W-:Y:S04]  /*8c880*/  @P5 STG.E [R188.64], R194 ;  /* 0x000000c2bc005986 */ /* 0x0103e8000c101904 */
[----:B---3--:R-:W-:Y:S04]  /*8c890*/  @P2 STG.E [R184.64], R248 ;  /* 0x000000f8b8002986 */ /* 0x008fe8000c101904 */
[----:B-1----:R-:W3:Y:S04]  /*8c8a0*/  LDL.LU R194, [R1+0xd6c] ;  /* 0x000d6c0001c27983 */ /* 0x002ee80000300800 */
[----:B--2---:R1:W-:Y:S04]  /*8c8b0*/  @P1 STG.E [R186.64], R195 ;  /* 0x000000c3ba001986 */ /* 0x0043e8000c101904 */
[----:B-1----:R-:W2:Y:S01]  /*8c8c0*/  LDL.LU R195, [R1+0xa5c] ;  /* 0x000a5c0001c37983 */ /* 0x002ea20000300800 */
[----:B------:R-:W-:-:S02]  /*8c8d0*/  IADD3 R0, R123, 0xb7, RZ ;  /* 0x000000b77b007810 */ /* 0x000fc40007ffe0ff */
[----:B------:R-:W-:Y:S01]  /*8c8e0*/  ISETP.LT.AND P6, PT, R227, c[0x0][0x178], !P3 ;  /* 0x00005e00e3007a0c */ /* 0x000fe20005fc1270 */
[----:B------:R-:W4:Y:S01]  /*8c8f0*/  LDL.LU R248, [R1+0x82c] ;  /* 0x00082c0001f87983 */ /* 0x000f220000300800 */
[----:B------:R-:W-:Y:S02]  /*8c900*/  ISETP.GE.AND P0, PT, R0, c[0x0][0x17c], PT ;  /* 0x00005f0000007a0c */ /* 0x000fe40003f06270 */
[----:B------:R-:W-:Y:S01]  /*8c910*/  ISETP.LT.AND P5, PT, R158, c[0x0][0x178], !P3 ;  /* 0x00005e009e007a0c */ /* 0x000fe20005fa1270 */
[----:B------:R-:W4:Y:S01]  /*8c920*/  LDL.LU R247, [R1+0xd88] ;  /* 0x000d880001f77983 */ /* 0x000f220000300800 */
[----:B------:R-:W-:Y:S02]  /*8c930*/  IADD3 R0, R190, c[0x0][0x198], RZ ;  /* 0x00006600be007a10 */ /* 0x000fe40007ffe0ff */
[----:B------:R-:W-:Y:S01]  /*8c940*/  ISETP.LT.AND P4, PT, R159, c[0x0][0x178], !P3 ;  /* 0x00005e009f007a0c */ /* 0x000fe20005f81270 */
[----:B------:R-:W4:Y:S02]  /*8c950*/  LDL.LU R192, [R1+0xb18] ;  /* 0x000b180001c07983 */ /* 0x000f240000300800 */
[----:B------:R-:W-:Y:S01]  /*8c960*/  IMAD.WIDE R188, R0, 0x4, R182 ;  /* 0x0000000400bc7825 */ /* 0x000fe200078e02b6 */
[----:B------:R-:W-:-:S03]  /*8c970*/  ISETP.LT.AND P3, PT, R119, c[0x0][0x178], !P3 ;  /* 0x00005e0077007a0c */ /* 0x000fc60005f61270 */
[C---:B------:R-:W-:Y:S01]  /*8c980*/  IMAD.WIDE R186, R0.reuse, 0x4, R180 ;  /* 0x0000000400ba7825 */ /* 0x040fe200078e02b4 */
[----:B------:R1:W-:Y:S01]  /*8c990*/  @P6 STG.E [R188.64], R244 ;  /* 0x000000f4bc006986 */ /* 0x0003e2000c101904 */
[----:B------:R-:W-:Y:S02]  /*8c9a0*/  ISETP.LT.AND P6, PT, R227, c[0x0][0x178], !P0 ;  /* 0x00005e00e3007a0c */ /* 0x000fe400047c1270 */
[----:B------:R-:W-:Y:S01]  /*8c9b0*/  IMAD.WIDE R184, R0, 0x4, R6 ;  /* 0x0000000400b87825 */ /* 0x000fe200078e0206 */
[----:B------:R-:W-:Y:S01]  /*8c9c0*/  ISETP.LT.AND P2, PT, R158, c[0x0][0x178], !P0 ;  /* 0x00005e009e007a0c */ /* 0x000fe20004741270 */
[----:B------:R1:W-:Y:S01]  /*8c9d0*/  @P5 STG.E [R186.64], R251 ;  /* 0x000000fbba005986 */ /* 0x0003e2000c101904 */
[----:B------:R-:W-:Y:S02]  /*8c9e0*/  ISETP.LT.AND P5, PT, R159, c[0x0][0x178], !P0 ;  /* 0x00005e009f007a0c */ /* 0x000fe400047a1270 */
[----:B------:R-:W-:Y:S01]  /*8c9f0*/  IADD3 R190, R0, c[0x0][0x198], RZ ;  /* 0x0000660000be7a10 */ /* 0x000fe20007ffe0ff */
[----:B------:R1:W-:Y:S01]  /*8ca00*/  @P4 STG.E [R184.64], R250 ;  /* 0x000000fab8004986 */ /* 0x0003e2000c101904 */
[----:B------:R-:W-:-:S03]  /*8ca10*/  IADD3 R3, R123, 0xb8, RZ ;  /* 0x000000b87b037810 */ /* 0x000fc60007ffe0ff */
[C---:B-1----:R-:W-:Y:S01]  /*8ca20*/  IMAD.WIDE R188, R190.reuse, 0x4, R180 ;  /* 0x00000004bebc7825 */ /* 0x042fe200078e02b4 */
[----:B------:R-:W-:Y:S02]  /*8ca30*/  ISETP.GE.AND P1, PT, R3, c[0x0][0x17c], PT ;  /* 0x00005f0003007a0c */ /* 0x000fe40003f26270 */
[----:B------:R-:W-:Y:S01]  /*8ca40*/  IADD3 R3, R123, 0xb9, RZ ;  /* 0x000000b97b037810 */ /* 0x000fe20007ffe0ff */
[----:B------:R-:W-:Y:S01]  /*8ca50*/  IMAD.WIDE R186, R190, 0x4, R182 ;  /* 0x00000004beba7825 */ /* 0x000fe200078e02b6 */
[----:B------:R-:W4:Y:S03]  /*8ca60*/  LDL.LU R251, [R1+0x8b8] ;  /* 0x0008b80001fb7983 */ /* 0x000f260000300800 */
[----:B------:R-:W-:Y:S01]  /*8ca70*/  IMAD.WIDE R184, R0, 0x4, R4 ;  /* 0x0000000400b87825 */ /* 0x000fe200078e0204 */
[----:B------:R-:W-:Y:S02]  /*8ca80*/  ISETP.GE.AND P4, PT, R3, c[0x0][0x17c], PT ;  /* 0x00005f0003007a0c */ /* 0x000fe40003f86270 */
[----:B------:R-:W-:-:S02]  /*8ca90*/  IADD3 R3, R123, 0xba, RZ ;  /* 0x000000ba7b037810 */ /* 0x000fc40007ffe0ff */
[----:B------:R1:W-:Y:S04]  /*8caa0*/  @P3 STG.E [R184.64], R249 ;  /* 0x000000f9b8003986 */ /* 0x0003e8000c101904 */
[----:B------:R-:W-:Y:S01]  /*8cab0*/  @P6 STG.E [R186.64], R193 ;  /* 0x000000c1ba006986 */ /* 0x000fe2000c101904 */
[----:B-1----:R-:W-:-:S03]  /*8cac0*/  IMAD.WIDE R184, R190, 0x4, R6 ;  /* 0x00000004beb87825 */ /* 0x002fc600078e0206 */
[----:B---3--:R-:W-:Y:S04]  /*8cad0*/  @P2 STG.E [R188.64], R194 ;  /* 0x000000c2bc002986 */ /* 0x008fe8000c101904 */
[----:B--2---:R1:W-:Y:S01]  /*8cae0*/  @P5 STG.E [R184.64], R195 ;  /* 0x000000c3b8005986 */ /* 0x0043e2000c101904 */
[----:B------:R-:W-:-:S03]  /*8caf0*/  ISETP.GE.AND P5, PT, R3, c[0x0][0x17c], PT ;  /* 0x00005f0003007a0c */ /* 0x000fc60003fa6270 */
[----:B-1----:R-:W2:Y:S04]  /*8cb00*/  LDL.LU R195, [R1+0xe0c] ;  /* 0x000e0c0001c37983 */ /* 0x002ea80000300800 */
[----:B------:R-:W3:Y:S04]  /*8cb10*/  LDL.LU R250, [R1+0xd8c] ;  /* 0x000d8c0001fa7983 */ /* 0x000ee80000300800 */
[----:B------:R-:W2:Y:S04]  /*8cb20*/  LDL.LU R193, [R1+0xb1c] ;  /* 0x000b1c0001c17983 */ /* 0x000ea80000300800 */
[----:B------:R-:W2:Y:S04]  /*8cb30*/  LDL.LU R194, [R1+0x8bc] ;  /* 0x0008bc0001c27983 */ /* 0x000ea80000300800 */
[----:B------:R-:W2:Y:S01]  /*8cb40*/  LDL.LU R3, [R1+0xe08] ;  /* 0x000e080001037983 */ /* 0x000ea20000300800 */
[----:B------:R-:W-:-:S02]  /*8cb50*/  ISETP.LT.AND P0, PT, R119, c[0x0][0x178], !P0 ;  /* 0x00005e0077007a0c */ /* 0x000fc40004701270 */
[----:B------:R-:W-:Y:S01]  /*8cb60*/  ISETP.LT.AND P6, PT, R227, c[0x0][0x178], !P1 ;  /* 0x00005e00e3007a0c */ /* 0x000fe20004fc1270 */
[----:B------:R-:W3:Y:S01]  /*8cb70*/  LDL.LU R246, [R1+0xe38] ;  /* 0x000e380001f67983 */ /* 0x000ee20000300800 */
[----:B------:R-:W-:Y:S02]  /*8cb80*/  ISETP.LT.AND P3, PT, R158, c[0x0][0x178], !P1 ;  /* 0x00005e009e007a0c */ /* 0x000fe40004f61270 */
[----:B------:R-:W-:Y:S01]  /*8cb90*/  ISETP.LT.AND P2, PT, R159, c[0x0][0x178], !P1 ;  /* 0x00005e009f007a0c */ /* 0x000fe20004f41270 */
[----:B------:R-:W3:Y:S01]  /*8cba0*/  LDL.LU R245, [R1+0xdf8] ;  /* 0x000df80001f57983 */ /* 0x000ee20000300800 */
[C---:B------:R-:W-:Y:S01]  /*8cbb0*/  IADD3 R0, R190.reuse, c[0x0][0x198], RZ ;  /* 0x00006600be007a10 */ /* 0x040fe20007ffe0ff */
[----:B------:R-:W-:Y:S01]  /*8cbc0*/  IMAD.WIDE R190, R190, 0x4, R4 ;  /* 0x00000004bebe7825 */ /* 0x000fe200078e0204 */
[----:B------:R-:W-:Y:S01]  /*8cbd0*/  ISETP.LT.AND P1, PT, R119, c[0x0][0x178], !P1 ;  /* 0x00005e0077007a0c */ /* 0x000fe20004f21270 */
[----:B------:R-:W3:Y:S02]  /*8cbe0*/  LDL.LU R244, [R1+0xba8] ;  /* 0x000ba80001f47983 */ /* 0x000ee40000300800 */
[----:B------:R-:W-:-:S04]  /*8cbf0*/  IMAD.WIDE R184, R0, 0x4, R182 ;  /* 0x0000000400b87825 */ /* 0x000fc800078e02b6 */
[C---:B------:R-:W-:Y:S01]  /*8cc00*/  IMAD.WIDE R186, R0.reuse, 0x4, R180 ;  /* 0x0000000400ba7825 */ /* 0x040fe200078e02b4 */
[----:B----4-:R1:W-:Y:S03]  /*8cc10*/  @P0 STG.E [R190.64], R248 ;  /* 0x000000f8be000986 */ /* 0x0103e6000c101904 */
[C---:B------:R-:W-:Y:S01]  /*8cc20*/  IMAD.WIDE R188, R0.reuse, 0x4, R6 ;  /* 0x0000000400bc7825 */ /* 0x040fe200078e0206 */
[----:B------:R-:W4:Y:S03]  /*8cc30*/  LDL.LU R249, [R1+0x9e8] ;  /* 0x0009e80001f97983 */ /* 0x000f260000300800 */
[----:B-1----:R-:W-:Y:S01]  /*8cc40*/  IMAD.WIDE R190, R0, 0x4, R4 ;  /* 0x0000000400be7825 */ /* 0x002fe200078e0204 */
[----:B------:R-:W3:Y:S04]  /*8cc50*/  LDL.LU R248, [R1+0xe3c] ;  /* 0x000e3c0001f87983 */ /* 0x000ee80000300800 */
[----:B--2---:R1:W-:Y:S04]  /*8cc60*/  @P6 STG.E [R184.64], R3 ;  /* 0x00000003b8006986 */ /* 0x0043e8000c101904 */
[----:B------:R-:W-:Y:S04]  /*8cc70*/  @P3 STG.E [R186.64], R247 ;  /* 0x000000f7ba003986 */ /* 0x000fe8000c101904 */
[----:B------:R2:W-:Y:S01]  /*8cc80*/  @P2 STG.E [R188.64], R192 ;  /* 0x000000c0bc002986 */ /* 0x0005e2000c101904 */
[----:B------:R-:W-:-:S02]  /*8cc90*/  ISETP.LT.AND P2, PT, R227, c[0x0][0x178], !P4 ;  /* 0x00005e00e3007a0c */ /* 0x000fc40006741270 */
[----:B-1----:R-:W-:Y:S01]  /*8cca0*/  IADD3 R3, R0, c[0x0][0x198], RZ ;  /* 0x0000660000037a10 */ /* 0x002fe20007ffe0ff */
[----:B------:R-:W-:Y:S04]  /*8ccb0*/  @P1 STG.E [R190.64], R251 ;  /* 0x000000fbbe001986 */ /* 0x000fe8000c101904 */
[----:B--2---:R-:W-:-:S06]  /*8ccc0*/  IMAD.WIDE R188, R3, 0x4, R182 ;  /* 0x0000000403bc7825 */ /* 0x004fcc00078e02b6 */
[----:B------:R1:W-:Y:S04]  /*8ccd0*/  @P2 STG.E [R188.64], R195 ;  /* 0x000000c3bc002986 */ /* 0x0003e8000c101904 */
[----:B-1----:R-:W2:Y:S01]  /*8cce0*/  LDL.LU R195, [R1+0xdfc] ;  /* 0x000dfc0001c37983 */ /* 0x002ea20000300800 */
[----:B------:R-:W-:Y:S02]  /*8ccf0*/  ISETP.LT.AND P3, PT, R158, c[0x0][0x178], !P4 ;  /* 0x00005e009e007a0c */ /* 0x000fe40006761270 */
[----:B------:R-:W-:Y:S02]  /*8cd00*/  ISETP.LT.AND P1, PT, R159, c[0x0][0x178], !P4 ;  /* 0x00005e009f007a0c */ /* 0x000fe40006721270 */
[----:B------:R-:W-:Y:S02]  /*8cd10*/  IADD3 R0, R123, 0xbb, RZ ;  /* 0x000000bb7b007810 */ /* 0x000fe40007ffe0ff */
[----:B------:R-:W-:Y:S01]  /*8cd20*/  ISETP.LT.AND P4, PT, R119, c[0x0][0x178], !P4 ;  /* 0x00005e0077007a0c */ /* 0x000fe20006781270 */
[----:B------:R-:W-:Y:S01]  /*8cd30*/  IMAD.WIDE R184, R3, 0x4, R180 ;  /* 0x0000000403b87825 */ /* 0x000fe200078e02b4 */
[----:B------:R-:W-:-:S02]  /*8cd40*/  ISETP.LT.AND P6, PT, R227, c[0x0][0x178], !P5 ;  /* 0x00005e00e3007a0c */ /* 0x000fc40006fc1270 */
[----:B------:R-:W-:Y:S01]  /*8cd50*/  ISETP.GE.AND P0, PT, R0, c[0x0][0x17c], PT ;  /* 0x00005f0000007a0c */ /* 0x000fe20003f06270 */
[C---:B------:R-:W-:Y:S01]  /*8cd60*/  IMAD.WIDE R186, R3.reuse, 0x4, R6 ;  /* 0x0000000403ba7825 */ /* 0x040fe200078e0206 */
[C---:B------:R-:W-:Y:S01]  /*8cd70*/  IADD3 R0, R3.reuse, c[0x0][0x198], RZ ;  /* 0x0000660003007a10 */ /* 0x040fe20007ffe0ff */
[----:B---3--:R1:W-:Y:S02]  /*8cd80*/  @P3 STG.E [R184.64], R250 ;  /* 0x000000fab8003986 */ /* 0x0083e4000c101904 */
[----:B------:R-:W-:Y:S02]  /*8cd90*/  IMAD.WIDE R188, R3, 0x4, R4 ;  /* 0x0000000403bc7825 */ /* 0x000fe400078e0204 */
[----:B------:R3:W-:Y:S01]  /*8cda0*/  @P1 STG.E [R186.64], R193 ;  /* 0x000000c1ba001986 */ /* 0x0007e2000c101904 */
[----:B------:R-:W-:Y:S02]  /*8cdb0*/  ISETP.LT.AND P1, PT, R158, c[0x0][0x178], !P5 ;  /* 0x00005e009e007a0c */ /* 0x000fe40006f21270 */
[----:B------:R-:W-:Y:S01]  /*8cdc0*/  ISETP.LT.AND P3, PT, R159, c[0x0][0x178], !P5 ;  /* 0x00005e009f007a0c */ /* 0x000fe20006f61270 */
[----:B------:R4:W-:Y:S01]  /*8cdd0*/  @P4 STG.E [R188.64], R194 ;  /* 0x000000c2bc004986 */ /* 0x0009e2000c101904 */
[----:B-1----:R-:W-:Y:S01]  /*8cde0*/  IMAD.WIDE R184, R0, 0x4, R182 ;  /* 0x0000000400b87825 */ /* 0x002fe200078e02b6 */
[----:B------:R-:W-:-:S02]  /*8cdf0*/  ISETP.LT.AND P5, PT, R119, c[0x0][0x178], !P5 ;  /* 0x00005e0077007a0c */ /* 0x000fc40006fa1270 */
[----:B---3--:R-:W3:Y:S01]  /*8ce00*/  LDL.LU R193, [R1+0xbac] ;  /* 0x000bac0001c17983 */ /* 0x008ee20000300800 */
[----:B------:R-:W-:-:S03]  /*8ce10*/  ISETP.LT.AND P4, PT, R158, c[0x0][0x178], !P0 ;  /* 0x00005e009e007a0c */ /* 0x000fc60004781270 */
[----:B------:R1:W-:Y:S01]  /*8ce20*/  @P6 STG.E [R184.64], R246 ;  /* 0x000000f6b8006986 */ /* 0x0003e2000c101904 */
[----:B------:R-:W-:Y:S01]  /*8ce30*/  ISETP.LT.AND P6, PT, R227, c[0x0][0x178], !P0 ;  /* 0x00005e00e3007a0c */ /* 0x000fe200047c1270 */
[C---:B------:R-:W-:Y:S01]  /*8ce40*/  IMAD.WIDE R186, R0.reuse, 0x4, R180 ;  /* 0x0000000400ba7825 */ /* 0x040fe200078e02b4 */
[----:B----4-:R-:W-:Y:S01]  /*8ce50*/  IADD3 R188, R123, 0xbc, RZ ;  /* 0x000000bc7bbc7810 */ /* 0x010fe20007ffe0ff */
[----:B------:R-:W4:Y:S01]  /*8ce60*/  LDL.LU R194, [R1+0x9ec] ;  /* 0x0009ec0001c27983 */ /* 0x000f220000300800 */
[----:B------:R-:W-:Y:S02]  /*8ce70*/  IADD3 R3, R0, c[0x0][0x198], RZ ;  /* 0x0000660000037a10 */ /* 0x000fe40007ffe0ff */
[----:B------:R-:W-:Y:S01]  /*8ce80*/  ISETP.GE.AND P2, PT, R188, c[0x0][0x17c], PT ;  /* 0x00005f00bc007a0c */ /* 0x000fe20003f46270 */
[----:B------:R-:W-:-:S04]  /*8ce90*/  IMAD.WIDE R188, R0, 0x4, R4 ;  /* 0x0000000400bc7825 */ /* 0x000fc800078e0204 */
[----:B-1----:R-:W-:Y:S01]  /*8cea0*/  IMAD.WIDE R184, R0, 0x4, R6 ;  /* 0x0000000400b87825 */ /* 0x002fe200078e0206 */
[----:B------:R1:W-:Y:S04]  /*8ceb0*/  @P1 STG.E [R186.64], R245 ;  /* 0x000000f5ba001986 */ /* 0x0003e8000c101904 */
[----:B------:R-:W4:Y:S04]  /*8cec0*/  LDL.LU R192, [R1+0xe58] ;  /* 0x000e580001c07983 */ /* 0x000f280000300800 */
[----:B------:R1:W-:Y:S02]  /*8ced0*/  @P3 STG.E [R184.64], R244 ;  /* 0x000000f4b8003986 */ /* 0x0003e4000c101904 */
[----:B-1----:R-:W-:-:S02]  /*8cee0*/  IMAD.WIDE R186, R3, 0x4, R182 ;  /* 0x0000000403ba7825 */ /* 0x002fc400078e02b6 */
[----:B------:R-:W4:Y:S04]  /*8cef0*/  LDL.LU R251, [R1+0xe28] ;  /* 0x000e280001fb7983 */ /* 0x000f280000300800 */
[----:B------:R1:W-:Y:S01]  /*8cf00*/  @P5 STG.E [R188.64], R249 ;  /* 0x000000f9bc005986 */ /* 0x0003e2000c101904 */
[----:B------:R-:W-:-:S03]  /*8cf10*/  IMAD.WIDE R184, R3, 0x4, R180 ;  /* 0x0000000403b87825 */ /* 0x000fc600078e02b4 */
[----:B------:R-:W4:Y:S04]  /*8cf20*/  LDL.LU R250, [R1+0xd98] ;  /* 0x000d980001fa7983 */ /* 0x000f280000300800 */
[----:B------:R-:W-:Y:S04]  /*8cf30*/  @P6 STG.E [R186.64], R248 ;  /* 0x000000f8ba006986 */ /* 0x000fe8000c101904 */
[----:B-1----:R-:W4:Y:S04]  /*8cf40*/  LDL.LU R249, [R1+0xac8] ;  /* 0x000ac80001f97983 */ /* 0x002f280000300800 */
[----:B--2---:R1:W-:Y:S04]  /*8cf50*/  @P4 STG.E [R184.64], R195 ;  /* 0x000000c3b8004986 */ /* 0x0043e8000c101904 */
[----:B-1----:R-:W2:Y:S04]  /*8cf60*/  LDL.LU R195, [R1+0xe5c] ;  /* 0x000e5c0001c37983 */ /* 0x002ea80000300800 */
[----:B------:R-:W2:Y:S01]  /*8cf70*/  LDL.LU R248, [R1+0xe2c] ;  /* 0x000e2c0001f87983 */ /* 0x000ea20000300800 */
[----:B------:R-:W-:-:S02]  /*8cf80*/  ISETP.LT.AND P5, PT, R159, c[0x0][0x178], !P0 ;  /* 0x00005e009f007a0c */ /* 0x000fc400047a1270 */
[----:B------:R-:W-:Y:S01]  /*8cf90*/  ISETP.LT.AND P0, PT, R119, c[0x0][0x178], !P0 ;  /* 0x00005e0077007a0c */ /* 0x000fe20004701270 */
[----:B------:R-:W-:Y:S01]  /*8cfa0*/  IMAD.WIDE R184, R3, 0x4, R6 ;  /* 0x0000000403b87825 */ /* 0x000fe200078e0206 */
[----:B------:R-:W-:Y:S02]  /*8cfb0*/  IADD3 R0, R123, 0xbd, RZ ;  /* 0x000000bd7b007810 */ /* 0x000fe40007ffe0ff */
[----:B------:R-:W-:Y:S01]  /*8cfc0*/  ISETP.LT.AND P1, PT, R227, c[0x0][0x178], !P2 ;  /* 0x00005e00e3007a0c */ /* 0x000fe20005721270 */
[C---:B------:R-:W-:Y:S01]  /*8cfd0*/  IMAD.WIDE R186, R3.reuse, 0x4, R4 ;  /* 0x0000000403ba7825 */ /* 0x040fe200078e0204 */
[----:B------:R-:W-:Y:S02]  /*8cfe0*/  ISETP.LT.AND P3, PT, R158, c[0x0][0x178], !P2 ;  /* 0x00005e009e007a0c */ /* 0x000fe40005761270 */
[----:B------:R-:W-:Y:S02]  /*8cff0*/  IADD3 R3, R3, c[0x0][0x198], RZ ;  /* 0x0000660003037a10 */ /* 0x000fe40007ffe0ff */
[----:B------:R-:W-:Y:S01]  /*8d000*/  ISETP.GE.AND P4, PT, R0, c[0x0][0x17c], PT ;  /* 0x00005f0000007a0c */ /* 0x000fe20003f86270 */
[----:B---3--:R1:W-:Y:S01]  /*8d010*/  @P5 STG.E [R184.64], R193 ;  /* 0x000000c1b8005986 */ /* 0x0083e2000c101904 */
[----:B------:R-:W-:-:S02]  /*8d020*/  ISETP.LT.AND P6, PT, R159, c[0x0][0x178], !P2 ;  /* 0x00005e009f007a0c */ /* 0x000fc400057c1270 */
[----:B------:R-:W-:Y:S02]  /*8d030*/  ISETP.LT.AND P2, PT, R119, c[0x0][0x178], !P2 ;  /* 0x00005e0077007a0c */ /* 0x000fe40005741270 */
[----:B------:R-:W-:Y:S01]  /*8d040*/  IADD3 R188, R123, 0xbe, RZ ;  /* 0x000000be7bbc7810 */ /* 0x000fe20007ffe0ff */
[----:B----4-:R3:W-:Y:S01]  /*8d050*/  @P0 STG.E [R186.64], R194 ;  /* 0x000000c2ba000986 */ /* 0x0107e2000c101904 */
[----:B------:R-:W-:-:S03]  /*8d060*/  ISETP.LT.AND P0, PT, R227, c[0x0][0x178], !P4 ;  /* 0x00005e00e3007a0c */ /* 0x000fc60006701270 */
[----:B-1----:R-:W4:Y:S01]  /*8d070*/  LDL.LU R193, [R1+0xd9c] ;  /* 0x000d9c0001c17983 */ /* 0x002f220000300800 */
[C---:B------:R-:W-:Y:S01]  /*8d080*/  IMAD.WIDE R184, R3.reuse, 0x4, R182 ;  /* 0x0000000403b87825 */ /* 0x040fe200078e02b6 */
[C---:B------:R-:W-:Y:S02]  /*8d090*/  IADD3 R0, R3.reuse, c[0x0][0x198], RZ ;  /* 0x0000660003007a10 */ /* 0x040fe40007ffe0ff */
[----:B---3--:R-:W3:Y:S01]  /*8d0a0*/  LDL.LU R194, [R1+0xacc] ;  /* 0x000acc0001c27983 */ /* 0x008ee20000300800 */
[----:B------:R-:W-:-:S03]  /*8d0b0*/  IMAD.WIDE R186, R3, 0x4, R180 ;  /* 0x0000000403ba7825 */ /* 0x000fc600078e02b4 */
[----:B------:R-:W3:Y:S01]  /*8d0c0*/  LDL.LU R245, [R1+0xe78] ;  /* 0x000e780001f57983 */ /* 0x000ee20000300800 */
[----:B------:R-:W-:Y:S01]  /*8d0d0*/  ISETP.GE.AND P5, PT, R188, c[0x0][0x17c], PT ;  /* 0x00005f00bc007a0c */ /* 0x000fe20003fa6270 */
[C---:B------:R-:W-:Y:S02]  /*8d0e0*/  IMAD.WIDE R188, R3.reuse, 0x4, R6 ;  /* 0x0000000403bc7825 */ /* 0x040fe400078e0206 */
[----:B------:R1:W-:Y:S04]  /*8d0f0*/  @P1 STG.E [R184.64], R192 ;  /* 0x000000c0b8001986 */ /* 0x0003e8000c101904 */
[----:B------:R1:W-:Y:S04]  /*8d100*/  @P3 STG.E [R186.64], R251 ;  /* 0x000000fbba003986 */ /* 0x0003e8000c101904 */
[----:B------:R-:W3:Y:S01]  /*8d110*/  LDL.LU R244, [R1+0xe48] ;  /* 0x000e480001f47983 */ /* 0x000ee20000300800 */
[----:B-1----:R-:W-:-:S03]  /*8d120*/  IMAD.WIDE R184, R3, 0x4, R4 ;  /* 0x0000000403b87825 */ /* 0x002fc600078e0204 */
[----:B------:R1:W-:Y:S01]  /*8d130*/  @P6 STG.E [R188.64], R250 ;  /* 0x000000fabc006986 */ /* 0x0003e2000c101904 */
[----:B------:R-:W-:-:S03]  /*8d140*/  IMAD.WIDE R186, R0, 0x4, R182 ;  /* 0x0000000400ba7825 */ /* 0x000fc600078e02b6 */
[----:B------:R-:W3:Y:S04]  /*8d150*/  LDL.LU R251, [R1+0xe18] ;  /* 0x000e180001fb7983 */ /* 0x000ee80000300800 */
[----:B------:R1:W-:Y:S04]  /*8d160*/  @P2 STG.E [R184.64], R249 ;  /* 0x000000f9b8002986 */ /* 0x0003e8000c101904 */
[----:B-1----:R-:W3:Y:S01]  /*8d170*/  LDL.LU R250, [R1+0xc18] ;  /* 0x000c180001fa7983 */ /* 0x002ee20000300800 */
[----:B------:R-:W-:Y:S01]  /*8d180*/  ISETP.LT.AND P1, PT, R158, c[0x0][0x178], !P4 ;  /* 0x00005e009e007a0c */ /* 0x000fe20006721270 */
[----:B------:R-:W-:-:S02]  /*8d190*/  IMAD.WIDE R184, R0, 0x4, R180 ;  /* 0x0000000400b87825 */ /* 0x000fc400078e02b4 */
[----:B--2---:R1:W-:Y:S04]  /*8d1a0*/  @P0 STG.E [R186.64], R195 ;  /* 0x000000c3ba000986 */ /* 0x0043e8000c101904 */
[----:B-1----:R-:W2:Y:S06]  /*8d1b0*/  LDL.LU R195, [R1+0xe7c] ;  /* 0x000e7c0001c37983 */ /* 0x002eac0000300800 */
[----:B------:R1:W-:Y:S04]  /*8d1c0*/  @P1 STG.E [R184.64], R248 ;  /* 0x000000f8b8001986 */ /* 0x0003e8000c101904 */
[----:B------:R-:W2:Y:S04]  /*8d1d0*/  LDL.LU R249, [R1+0xe4c] ;  /* 0x000e4c0001f97983 */ /* 0x000ea80000300800 */
[----:B-1----:R-:W2:Y:S01]  /*8d1e0*/  LDL.LU R248, [R1+0xe1c] ;  /* 0x000e1c0001f87983 */ /* 0x002ea20000300800 */
[----:B------:R-:W-:-:S02]  /*8d1f0*/  ISETP.LT.AND P6, PT, R159, c[0x0][0x178], !P4 ;  /* 0x00005e009f007a0c */ /* 0x000fc400067c1270 */
[----:B------:R-:W-:Y:S02]  /*8d200*/  ISETP.LT.AND P4, PT, R119, c[0x0][0x178], !P4 ;  /* 0x00005e0077007a0c */ /* 0x000fe40006781270 */
[----:B------:R-:W-:Y:S02]  /*8d210*/  IADD3 R3, R123, 0xc0, RZ ;  /* 0x000000c07b037810 */ /* 0x000fe40007ffe0ff */
[----:B------:R-:W-:Y:S02]  /*8d220*/  ISETP.LT.AND P0, PT, R227, c[0x0][0x178], !P5 ;  /* 0x00005e00e3007a0c */ /* 0x000fe40006f01270 */
[----:B------:R-:W-:Y:S02]  /*8d230*/  IADD3 R188, R123, 0xbf, RZ ;  /* 0x000000bf7bbc7810 */ /* 0x000fe40007ffe0ff */
[----:B------:R-:W-:Y:S01]  /*8d240*/  ISETP.GE.AND P2, PT, R3, c[0x0][0x17c], PT ;  /* 0x00005f0003007a0c */ /* 0x000fe20003f46270 */
[C---:B------:R-:W-:Y:S01]  /*8d250*/  IMAD.WIDE R186, R0.reuse, 0x4, R6 ;  /* 0x0000000400ba7825 */ /* 0x040fe200078e0206 */
[----:B------:R-:W-:-:S02]  /*8d260*/  IADD3 R3, R0, c[0x0][0x198], RZ ;  /* 0x0000660000037a10 */ /* 0x000fc40007ffe0ff */
[----:B------:R-:W-:Y:S01]  /*8d270*/  ISETP.GE.AND P3, PT, R188, c[0x0][0x17c], PT ;  /* 0x00005f00bc007a0c */ /* 0x000fe20003f66270 */
[----:B------:R-:W-:Y:S01]  /*8d280*/  IMAD.WIDE R188, R0, 0x4, R4 ;  /* 0x0000000400bc7825 */ /* 0x000fe200078e0204 */
[----:B------:R-:W-:Y:S01]  /*8d290*/  ISETP.LT.AND P1, PT, R158, c[0x0][0x178], !P5 ;  /* 0x00005e009e007a0c */ /* 0x000fe20006f21270 */
[----:B----4-:R1:W-:Y:S02]  /*8d2a0*/  @P6 STG.E [R186.64], R193 ;  /* 0x000000c1ba006986 */ /* 0x0103e4000c101904 */
[----:B------:R-:W-:Y:S01]  /*8d2b0*/  IMAD.WIDE R184, R3, 0x4, R182 ;  /* 0x0000000403b87825 */ /* 0x000fe200078e02b6 */
[----:B------:R-:W-:Y:S01]  /*8d2c0*/  ISETP.LT.AND P6, PT, R159, c[0x0][0x178], !P5 ;  /* 0x00005e009f007a0c */ /* 0x000fe20006fc1270 */
[----:B---3--:R3:W-:Y:S01]  /*8d2d0*/  @P4 STG.E [R188.64], R194 ;  /* 0x000000c2bc004986 */ /* 0x0087e2000c101904 */
[----:B------:R-:W-:Y:S02]  /*8d2e0*/  IADD3 R0, R123, 0xc1, RZ ;  /* 0x000000c17b007810 */ /* 0x000fe40007ffe0ff */
[----:B------:R-:W-:Y:S01]  /*8d2f0*/  ISETP.LT.AND P5, PT, R119, c[0x0][0x178], !P5 ;  /* 0x00005e0077007a0c */ /* 0x000fe20006fa1270 */
[----:B------:R4:W-:Y:S01]  /*8d300*/  @P0 STG.E [R184.64], R245 ;  /* 0x000000f5b8000986 */ /* 0x0009e2000c101904 */
[----:B------:R-:W-:-:S03]  /*8d310*/  ISETP.LT.AND P4, PT, R227, c[0x0][0x178], !P3 ;  /* 0x00005e00e3007a0c */ /* 0x000fc60005f81270 */
[----:B-1----:R-:W2:Y:S01]  /*8d320*/  LDL.LU R193, [R1+0xc1c] ;  /* 0x000c1c0001c17983 */ /* 0x002ea20000300800 */
[C---:B------:R-:W-:Y:S01]  /*8d330*/  IMAD.WIDE R186, R3.reuse, 0x4, R180 ;  /* 0x0000000403ba7825 */ /* 0x040fe200078e02b4 */
[----:B------:R-:W-:Y:S02]  /*8d340*/  ISETP.GE.AND P0, PT, R0, c[0x0][0x17c], PT ;  /* 0x00005f0000007a0c */ /* 0x000fe40003f06270 */
[----:B---3--:R-:W3:Y:S01]  /*8d350*/  LDL.LU R194, [R1+0x4c0] ;  /* 0x0004c00001c27983 */ /* 0x008ee20000300800 */
[C---:B------:R-:W-:Y:S01]  /*8d360*/  IADD3 R0, R3.reuse, c[0x0][0x198], RZ ;  /* 0x0000660003007a10 */ /* 0x040fe20007ffe0ff */
[C---:B------:R-:W-:Y:S02]  /*8d370*/  IMAD.WIDE R188, R3.reuse, 0x4, R4 ;  /* 0x0000000403bc7825 */ /* 0x040fe400078e0204 */
[----:B------:R1:W-:Y:S02]  /*8d380*/  @P1 STG.E [R186.64], R244 ;  /* 0x000000f4ba001986 */ /* 0x0003e4000c101904 */
[----:B----4-:R-:W-:-:S05]  /*8d390*/  IMAD.WIDE R184, R3, 0x4, R6 ;  /* 0x0000000403b87825 */ /* 0x010fca00078e0206 */
[----:B------:R4:W-:Y:S01]  /*8d3a0*/  @P6 STG.E [R184.64], R251 ;  /* 0x000000fbb8006986 */ /* 0x0009e2000c101904 */
[----:B-1----:R-:W-:-:S03]  /*8d3b0*/  IMAD.WIDE R186, R0, 0x4, R182 ;  /* 0x0000000400ba7825 */ /* 0x002fc600078e02b6 */
[----:B------:R-:W-:Y:S01]  /*8d3c0*/  @P5 STG.E [R188.64], R250 ;  /* 0x000000fabc005986 */ /* 0x000fe2000c101904 */
[----:B------:R-:W-:Y:S02]  /*8d3d0*/  ISETP.LT.AND P1, PT, R158, c[0x0][0x178], !P3 ;  /* 0x00005e009e007a0c */ /* 0x000fe40005f21270 */
[----:B------:R-:W-:Y:S01]  /*8d3e0*/  ISETP.LT.AND P5, PT, R159, c[0x0][0x178], !P3 ;  /* 0x00005e009f007a0c */ /* 0x000fe20005fa1270 */
[C---:B----4-:R-:W-:Y:S01]  /*8d3f0*/  IMAD.WIDE R184, R0.reuse, 0x4, R6 ;  /* 0x0000000400b87825 */ /* 0x050fe200078e0206 */
[----:B--2---:R1:W-:Y:S04]  /*8d400*/  @P4 STG.E [R186.64], R195 ;  /* 0x000000c3ba004986 */ /* 0x0043e8000c101904 */
[----:B-1----:R-:W2:Y:S01]  /*8d410*/  LDL.LU R195, [R1+0x4c4] ;  /* 0x0004c40001c37983 */ /* 0x002ea20000300800 */
[----:B------:R-:W-:-:S05]  /*8d420*/  IMAD.WIDE R186, R0, 0x4, R180 ;  /* 0x0000000400ba7825 */ /* 0x000fca00078e02b4 */
[----:B------:R-:W-:Y:S04]  /*8d430*/  @P1 STG.E [R186.64], R249 ;  /* 0x000000f9ba001986 */ /* 0x000fe8000c101904 */
[----:B------:R1:W-:Y:S04]  /*8d440*/  @P5 STG.E [R184.64], R248 ;  /* 0x000000f8b8005986 */ /* 0x0003e8000c101904 */
[----:B-1----:R-:W4:Y:S04]  /*8d450*/  LDL.LU R248, [R1+0x4cc] ;  /* 0x0004cc0001f87983 */ /* 0x002f280000300800 */
[----:B------:R-:W4:Y:S01]  /*8d460*/  LDL.LU R249, [R1+0x4c8] ;  /* 0x0004c80001f97983 */ /* 0x000f220000300800 */
[----:B------:R-:W-:-:S02]  /*8d470*/  ISETP.LT.AND P3, PT, R119, c[0x0][0x178], !P3 ;  /* 0x00005e0077007a0c */ /* 0x000fc40005f61270 */
[----:B------:R-:W-:Y:S02]  /*8d480*/  ISETP.LT.AND P6, PT, R227, c[0x0][0x178], !P2 ;  /* 0x00005e00e3007a0c */ /* 0x000fe400057c1270 */
[C---:B------:R-:W-:Y:S01]  /*8d490*/  IADD3 R3, R0.reuse, c[0x0][0x198], RZ ;  /* 0x0000660000037a10 */ /* 0x040fe20007ffe0ff */
[----:B------:R-:W-:Y:S01]  /*8d4a0*/  IMAD.WIDE R188, R0, 0x4, R4 ;  /* 0x0000000400bc7825 */ /* 0x000fe200078e0204 */
[----:B------:R-:W-:-:S03]  /*8d4b0*/  ISETP.LT.AND P4, PT, R158, c[0x0][0x178], !P2 ;  /* 0x00005e009e007a0c */ /* 0x000fc60005781270 */
[----:B------:R-:W-:-:S04]  /*8d4c0*/  IMAD.WIDE R186, R3, 0x4, R182 ;  /* 0x0000000403ba7825 */ /* 0x000fc800078e02b6 */
[----:B------:R1:W-:Y:S01]  /*8d4d0*/  @P3 STG.E [R188.64], R193 ;  /* 0x000000c1bc003986 */ /* 0x0003e2000c101904 */
[----:B------:R-:W-:Y:S01]  /*8d4e0*/  ISETP.LT.AND P3, PT, R159, c[0x0][0x178], !P2 ;  /* 0x00005e009f007a0c */ /* 0x000fe20005761270 */
[----:B------:R-:W-:Y:S01]  /*8d4f0*/  IMAD.WIDE R184, R3, 0x4, R180 ;  /* 0x0000000403b87825 */ /* 0x000fe200078e02b4 */
[----:B------:R-:W-:Y:S01]  /*8d500*/  ISETP.LT.AND P2, PT, R119, c[0x0][0x178], !P2 ;  /* 0x00005e0077007a0c */ /* 0x000fe20005741270 */
[----:B---3--:R3:W-:Y:S01]  /*8d510*/  @P6 STG.E [R186.64], R194 ;  /* 0x000000c2ba006986 */ /* 0x0087e2000c101904 */
[----:B------:R-:W-:Y:S02]  /*8d520*/  ISETP.LT.AND P6, PT, R227, c[0x0][0x178], !P0 ;  /* 0x00005e00e3007a0c */ /* 0x000fe400047c1270 */
[----:B------:R-:W-:Y:S01]  /*8d530*/  ISETP.LT.AND P5, PT, R158, c[0x0][0x178], !P0 ;  /* 0x00005e009e007a0c */ /* 0x000fe200047a1270 */
[----:B------:R3:W-:Y:S01]  /*8d540*/  @P4 STG.E [R184.64], R48 ;  /* 0x00000030b8004986 */ /* 0x0007e2000c101904 */
[----:B------:R-:W-:Y:S02]  /*8d550*/  IADD3 R190, R123, 0xc2, RZ ;  /* 0x000000c27bbe7810 */ /* 0x000fe40007ffe0ff */
[----:B-1----:R-:W-:-:S02]  /*8d560*/  IADD3 R193, R3, c[0x0][0x198], RZ ;  /* 0x0000660003c17a10 */ /* 0x002fc40007ffe0ff */
[----:B------:R-:W-:Y:S01]  /*8d570*/  ISETP.LT.AND P4, PT, R159, c[0x0][0x178], !P0 ;  /* 0x00005e009f007a0c */ /* 0x000fe20004781270 */
[----:B---3--:R-:W-:Y:S01]  /*8d580*/  IMAD.WIDE R186, R3, 0x4, R4 ;  /* 0x0000000403ba7825 */ /* 0x008fe200078e0204 */
[----:B------:R-:W-:-:S03]  /*8d590*/  ISETP.GE.AND P1, PT, R190, c[0x0][0x17c], PT ;  /* 0x00005f00be007a0c */ /* 0x000fc60003f26270 */
[----:B------:R-:W-:-:S04]  /*8d5a0*/  IMAD.WIDE R184, R3, 0x4, R6 ;  /* 0x0000000403b87825 */ /* 0x000fc800078e0206 */
[C---:B------:R-:W-:Y:S01]  /*8d5b0*/  IMAD.WIDE R188, R193.reuse, 0x4, R182 ;  /* 0x00000004c1bc7825 */ /* 0x040fe200078e02b6 */
[----:B------:R1:W-:Y:S03]  /*8d5c0*/  @P3 STG.E [R184.64], R80 ;  /* 0x00000050b8003986 */ /* 0x0003e6000c101904 */
[----:B------:R-:W-:Y:S01]  /*8d5d0*/  IMAD.WIDE R190, R193, 0x4, R180 ;  /* 0x00000004c1be7825 */ /* 0x000fe200078e02b4 */
[----:B------:R3:W-:Y:S01]  /*8d5e0*/  @P2 STG.E [R186.64], R112 ;  /* 0x00000070ba002986 */ /* 0x0007e2000c101904 */
[----:B------:R-:W-:Y:S02]  /*8d5f0*/  ISETP.LT.AND P0, PT, R119, c[0x0][0x178], !P0 ;  /* 0x00005e0077007a0c */ /* 0x000fe40004701270 */
[----:B------:R-:W-:Y:S02]  /*8d600*/  IADD3 R3, R193, c[0x0][0x198], RZ ;  /* 0x00006600c1037a10 */ /* 0x000fe40007ffe0ff */
[----:B------:R-:W-:-:S02]  /*8d610*/  ISETP.LT.AND P2, PT, R159, c[0x0][0x178], !P1 ;  /* 0x00005e009f007a0c */ /* 0x000fc40004f41270 */
[----:B------:R-:W-:Y:S01]  /*8d620*/  IADD3 R0, R123, 0xc3, RZ ;  /* 0x000000c37b007810 */ /* 0x000fe20007ffe0ff */
[----:B-1----:R-:W-:-:S03]  /*8d630*/  IMAD.WIDE R184, R3, 0x4, R180 ;  /* 0x0000000403b87825 */ /* 0x002fc600078e02b4 */
[----:B------:R-:W-:Y:S01]  /*8d640*/  ISETP.GE.AND P3, PT, R0, c[0x0][0x17c], PT ;  /* 0x00005f0000007a0c */ /* 0x000fe20003f66270 */
[----:B---3--:R-:W-:Y:S01]  /*8d650*/  IMAD.WIDE R186, R3, 0x4, R6 ;  /* 0x0000000403ba7825 */ /* 0x008fe200078e0206 */
[----:B------:R-:W-:Y:S01]  /*8d660*/  IADD3 R0, R123, 0xc4, RZ ;  /* 0x000000c47b007810 */ /* 0x000fe20007ffe0ff */
[----:B--2---:R1:W-:Y:S01]  /*8d670*/  @P6 STG.E [R188.64], R195 ;  /* 0x000000c3bc006986 */ /* 0x0043e2000c101904 */
[----:B------:R-:W-:-:S03]  /*8d680*/  ISETP.LT.AND P6, PT, R227, c[0x0][0x178], !P1 ;  /* 0x00005e00e3007a0c */ /* 0x000fc60004fc1270 */
[----:B------:R2:W-:Y:S01]  /*8d690*/  @P5 STG.E [R190.64], R49 ;  /* 0x00000031be005986 */ /* 0x0005e2000c101904 */
[----:B------:R-:W-:Y:S01]  /*8d6a0*/  ISETP.LT.AND P5, PT, R158, c[0x0][0x178], !P1 ;  /* 0x00005e009e007a0c */ /* 0x000fe20004fa1270 */
[----:B-1----:R-:W-:-:S05]  /*8d6b0*/  IMAD.WIDE R194, R193, 0x4, R6 ;  /* 0x00000004c1c27825 */ /* 0x002fca00078e0206 */
[----:B------:R1:W-:Y:S01]  /*8d6c0*/  @P4 STG.E [R194.64], R81 ;  /* 0x00000051c2004986 */ /* 0x0003e2000c101904 */
[----:B------:R-:W-:Y:S01]  /*8d6d0*/  ISETP.LT.AND P4, PT, R119, c[0x0][0x178], !P1 ;  /* 0x00005e0077007a0c */ /* 0x000fe20004f81270 */
[----:B--2---:R-:W-:Y:S01]  /*8d6e0*/  IMAD.WIDE R48, R193, 0x4, R4 ;  /* 0x00000004c1307825 */ /* 0x004fe200078e0204 */
[----:B------:R-:W-:-:S03]  /*8d6f0*/  ISETP.GE.AND P1, PT, R0, c[0x0][0x17c], PT ;  /* 0x00005f0000007a0c */ /* 0x000fc60003f26270 */
[C---:B------:R-:W-:Y:S01]  /*8d700*/  IMAD.WIDE R188, R3.reuse, 0x4, R4 ;  /* 0x0000000403bc7825 */ /* 0x040fe200078e0204 */
[----:B------:R-:W-:Y:S03]  /*8d710*/  @P0 STG.E [R48.64], R113 ;  /* 0x0000007130000986 */ /* 0x000fe6000c101904 */
[----:B-1----:R-:W-:Y:S01]  /*8d720*/  IMAD.WIDE R80, R3, 0x4, R182 ;  /* 0x0000000403507825 */ /* 0x002fe200078e02b6 */
[----:B------:R-:W-:-:S04]  /*8d730*/  ISETP.LT.AND P0, PT, R158, c[0x0][0x178], !P3 ;  /* 0x00005e009e007a0c */ /* 0x000fc80005f01270 */
[----:B------:R-:W-:Y:S01]  /*8d740*/  @P6 STG.E [R80.64], R236 ;  /* 0x000000ec50006986 */ /* 0x000fe2000c101904 */
[----:B------:R-:W-:-:S03]  /*8d750*/  ISETP.LT.AND P6, PT, R159, c[0x0][0x178], !P3 ;  /* 0x00005e009f007a0c */ /* 0x000fc60005fc1270 */
[----:B------:R1:W-:Y:S01]  /*8d760*/  @P5 STG.E [R184.64], R44 ;  /* 0x0000002cb8005986 */ /* 0x0003e2000c101904 */
[----:B------:R-:W-:Y:S02]  /*8d770*/  ISETP.LT.AND P5, PT, R227, c[0x0][0x178], !P3 ;  /* 0x00005e00e3007a0c */ /* 0x000fe40005fa1270 */
[----:B------:R-:W-:Y:S01]  /*8d780*/  IADD3 R3, R3, c[0x0][0x198], RZ ;  /* 0x0000660003037a10 */ /* 0x000fe20007ffe0ff */
[----:B------:R2:W-:Y:S01]  /*8d790*/  @P2 STG.E [R186.64], R76 ;  /* 0x0000004cba002986 */ /* 0x0005e2000c101904 */
[----:B------:R-:W-:-:S03]  /*8d7a0*/  ISETP.LT.AND P3, PT, R119, c[0x0][0x178], !P3 ;  /* 0x00005e0077007a0c */ /* 0x000fc60005f61270 */
[----:B------:R-:W-:Y:S01]  /*8d7b0*/  @P4 STG.E [R188.64], R108 ;  /* 0x0000006cbc004986 */ /* 0x000fe2000c101904 */
[----:B------:R-:W-:Y:S02]  /*8d7c0*/  ISETP.LT.AND P4, PT, R227, c[0x0][0x178], !P1 ;  /* 0x00005e00e3007a0c */ /* 0x000fe40004f81270 */
[C---:B------:R-:W-:Y:S01]  /*8d7d0*/  IADD3 R191, R3.reuse, c[0x0][0x198], RZ ;  /* 0x0000660003bf7a10 */ /* 0x040fe20007ffe0ff */
[----:B-1----:R-:W-:Y:S01]  /*8d7e0*/  IMAD.WIDE R184, R3, 0x4, R182 ;  /* 0x0000000403b87825 */ /* 0x002fe200078e02b6 */
[----:B------:R-:W-:-:S03]  /*8d7f0*/  IADD3 R0, R123, 0xc5, RZ ;  /* 0x000000c57b007810 */ /* 0x000fc60007ffe0ff */
[C---:B------:R-:W-:Y:S01]  /*8d800*/  IMAD.WIDE R112, R3.reuse, 0x4, R180 ;  /* 0x0000000403707825 */ /* 0x040fe200078e02b4 */
[----:B------:R1:W-:Y:S03]  /*8d810*/  @P5 STG.E [R184.64], R237 ;  /* 0x000000edb8005986 */ /* 0x0003e6000c101904 */
[C---:B------:R-:W-:Y:S01]  /*8d820*/  IMAD.WIDE R80, R3.reuse, 0x4, R6 ;  /* 0x0000000403507825 */ /* 0x040fe200078e0206 */
[----:B------:R3:W-:Y:S03]  /*8d830*/  @P0 STG.E [R112.64], R45 ;  /* 0x0000002d70000986 */ /* 0x0007e6000c101904 */
[----:B------:R-:W-:Y:S01]  /*8d840*/  IMAD.WIDE R48, R3, 0x4, R4 ;  /* 0x0000000403307825 */ /* 0x000fe200078e0204 */
[----:B------:R-:W-:Y:S03]  /*8d850*/  @P6 STG.E [R80.64], R77 ;  /* 0x0000004d50006986 */ /* 0x000fe6000c101904 */
[----:B--2---:R-:W-:Y:S01]  /*8d860*/  IMAD.WIDE R186, R191, 0x4, R182 ;  /* 0x00000004bfba7825 */ /* 0x004fe200078e02b6 */
[----:B------:R-:W-:Y:S01]  /*8d870*/  ISETP.GE.AND P2, PT, R0, c[0x0][0x17c], PT ;  /* 0x00005f0000007a0c */ /* 0x000fe20003f46270 */
[----:B------:R2:W-:Y:S01]  /*8d880*/  @P3 STG.E [R48.64], R109 ;  /* 0x0000006d30003986 */ /* 0x0005e2000c101904 */
[----:B------:R-:W-:-:S03]  /*8d890*/  ISETP.LT.AND P3, PT, R158, c[0x0][0x178], !P1 ;  /* 0x00005e009e007a0c */ /* 0x000fc60004f61270 */
[----:B------:R-:W-:Y:S01]  /*8d8a0*/  @P4 STG.E [R186.64], R228 ;  /* 0x000000e4ba004986 */ /* 0x000fe2000c101904 */
[----:B------:R-:W-:Y:S02]  /*8d8b0*/  ISETP.LT.AND P4, PT, R159, c[0x0][0x178], !P1 ;  /* 0x00005e009f007a0c */ /* 0x000fe40004f81270 */
[----:B------:R-:W-:Y:S02]  /*8d8c0*/  ISETP.LT.AND P0, PT, R119, c[0x0][0x178], !P1 ;  /* 0x00005e0077007a0c */ /* 0x000fe40004f01270 */
[----:B------:R-:W-:Y:S02]  /*8d8d0*/  ISETP.LT.AND P6, PT, R227, c[0x0][0x178], !P2 ;  /* 0x00005e00e3007a0c */ /* 0x000fe400057c1270 */
[----:B------:R-:W-:Y:S02]  /*8d8e0*/  ISETP.LT.AND P5, PT, R158, c[0x0][0x178], !P2 ;  /* 0x00005e009e007a0c */ /* 0x000fe400057a1270 */
[C---:B-1----:R-:W-:Y:S01]  /*8d8f0*/  IADD3 R185, R191.reuse, c[0x0][0x198], RZ ;  /* 0x00006600bfb97a10 */ /* 0x042fe20007ffe0ff */
[----:B---3--:R-:W-:Y:S01]  /*8d900*/  IMAD.WIDE R44, R191, 0x4, R180 ;  /* 0x00000004bf2c7825 */ /* 0x008fe200078e02b4 */
[----:B------:R-:W-:-:S03]  /*8d910*/  IADD3 R0, R123, 0xc6, RZ ;  /* 0x000000c67b007810 */ /* 0x000fc60007ffe0ff */
[C---:B--2---:R-:W-:Y:S01]  /*8d920*/  IMAD.WIDE R48, R191.reuse, 0x4, R6 ;  /* 0x00000004bf307825 */ /* 0x044fe200078e0206 */
[----:B------:R1:W-:Y:S03]  /*8d930*/  @P3 STG.E [R44.64], R40 ;  /* 0x000000282c003986 */ /* 0x0003e6000c101904 */
[----:B------:R-:W-:Y:S01]  /*8d940*/  IMAD.WIDE R76, R191, 0x4, R4 ;  /* 0x00000004bf4c7825 */ /* 0x000fe200078e0204 */
[----:B------:R-:W-:-:S03]  /*8d950*/  ISETP.GE.AND P1, PT, R0, c[0x0][0x17c], PT ;  /* 0x00005f0000007a0c */ /* 0x000fc60003f26270 */
[C---:B------:R-:W-:Y:S01]  /*8d960*/  IMAD.WIDE R80, R185.reuse, 0x4, R182 ;  /* 0x00000004b9507825 */ /* 0x040fe200078e02b6 */
[----:B------:R2:W-:Y:S03]  /*8d970*/  @P4 STG.E [R48.64], R72 ;  /* 0x0000004830004986 */ /* 0x0005e6000c101904 */
[----:B------:R-:W-:Y:S01]  /*8d980*/  IMAD.WIDE R108, R185, 0x4, R180 ;  /* 0x00000004b96c7825 */ /* 0x000fe200078e02b4 */
[----:B------:R3:W-:Y:S01]  /*8d990*/  @P0 STG.E [R76.64], R104 ;  /* 0x000000684c000986 */ /* 0x0007e2000c101904 */
[----:B------:R-:W-:Y:S02]  /*8d9a0*/  ISETP.LT.AND P3, PT, R159, c[0x0][0x178], !P2 ;  /* 0x00005e009f007a0c */ /* 0x000fe40005761270 */
[----:B------:R-:W-:Y:S01]  /*8d9b0*/  ISETP.LT.AND P2, PT, R119, c[0x0][0x178], !P2 ;  /* 0x00005e0077007a0c */ /* 0x000fe20005741270 */
[----:B------:R-:W-:Y:S04]  /*8d9c0*/  @P6 STG.E [R80.64], R229 ;  /* 0x000000e550006986 */ /* 0x000fe8000c101904 */
[----:B------:R3:W-:Y:S01]  /*8d9d0*/  @P5 STG.E [R108.64], R41 ;  /* 0x000000296c005986 */ /* 0x0007e2000c101904 */
[----:B------:R-:W-:-:S02]  /*8d9e0*/  ISETP.LT.AND P5, PT, R227, c[0x0][0x178], !P1 ;  /* 0x00005e00e3007a0c */ /* 0x000fc40004fa1270 */
[C---:B------:R-:W-:Y:S01]  /*8d9f0*/  IADD3 R113, R185.reuse, c[0x0][0x198], RZ ;  /* 0x00006600b9717a10 */ /* 0x040fe20007ffe0ff */
[----:B-1----:R-:W-:Y:S01]  /*8da00*/  IMAD.WIDE R44, R185, 0x4, R6 ;  /* 0x00000004b92c7825 */ /* 0x002fe200078e0206 */
[----:B------:R-:W-:-:S03]  /*8da10*/  IADD3 R3, R123, 0xc7, RZ ;  /* 0x000000c77b037810 */ /* 0x000fc60007ffe0ff */
[----:B--2---:R-:W-:Y:S01]  /*8da20*/  IMAD.WIDE R48, R185, 0x4, R4 ;  /* 0x00000004b9307825 */ /* 0x004fe200078e0204 */
[----:B------:R-:W-:Y:S02]  /*8da30*/  ISETP.LT.AND P0, PT, R158, c[0x0][0x178], !P1 ;  /* 0x00005e009e007a0c */ /* 0x000fe40004f01270 */
[----:B------:R-:W-:Y:S01]  /*8da40*/  ISETP.GE.AND P6, PT, R3, c[0x0][0x17c], PT ;  /* 0x00005f0003007a0c */ /* 0x000fe20003fc6270 */
[----:B---3--:R-:W-:Y:S01]  /*8da50*/  IMAD.WIDE R76, R113, 0x4, R182 ;  /* 0x00000004714c7825 */ /* 0x008fe200078e02b6 */
[----:B------:R-:W-:Y:S01]  /*8da60*/  ISETP.LT.AND P4, PT, R159, c[0x0][0x178], !P1 ;  /* 0x00005e009f007a0c */ /* 0x000fe20004f81270 */
[----:B------:R1:W-:Y:S01]  /*8da70*/  @P3 STG.E [R44.64], R73 ;  /* 0x000000492c003986 */ /* 0x0003e2000c101904 */
[----:B------:R-:W-:-:S03]  /*8da80*/  ISETP.LT.AND P1, PT, R119, c[0x0][0x178], !P1 ;  /* 0x00005e0077007a0c */ /* 0x000fc60004f21270 */
[----:B------:R2:W-:Y:S01]  /*8da90*/  @P2 STG.E [R48.64], R105 ;  /* 0x0000006930002986 */ /* 0x0005e2000c101904 */
[----:B------:R-:W-:-:S03]  /*8daa0*/  ISETP.LT.AND P2, PT, R227, c[0x0][0x178], !P6 ;  /* 0x00005e00e3007a0c */ /* 0x000fc60007741270 */
[----:B------:R-:W-:Y:S01]  /*8dab0*/  @P5 STG.E [R76.64], R16 ;  /* 0x000000104c005986 */ /* 0x000fe2000c101904 */
[----:B------:R-:W-:Y:S01]  /*8dac0*/  ISETP.LT.AND P5, PT, R158, c[0x0][0x178], !P6 ;  /* 0x00005e009e007a0c */ /* 0x000fe200077a1270 */
[C---:B------:R-:W-:Y:S01]  /*8dad0*/  IMAD.WIDE R40, R113.reuse, 0x4, R180 ;  /* 0x0000000471287825 */ /* 0x040fe200078e02b4 */
[----:B------:R-:W-:-:S03]  /*8dae0*/  IADD3 R3, R113, c[0x0][0x198], RZ ;  /* 0x0000660071037a10 */ /* 0x000fc60007ffe0ff */
[----:B------:R-:W-:Y:S01]  /*8daf0*/  IMAD.WIDE R80, R113, 0x4, R6 ;  /* 0x0000000471507825 */ /* 0x000fe200078e0206 */
[----:B------:R-:W-:Y:S01]  /*8db00*/  IADD3 R0, R123, 0xc8, RZ ;  /* 0x000000c87b007810 */ /* 0x000fe20007ffe0ff */
[----:B------:R3:W-:Y:S02]  /*8db10*/  @P0 STG.E [R40.64], R36 ;  /* 0x0000002428000986 */ /* 0x0007e4000c101904 */
[----:B-1----:R-:W-:Y:S01]  /*8db20*/  IMAD.WIDE R44, R113, 0x4, R4 ;  /* 0x00000004712c7825 */ /* 0x002fe200078e0204 */
[----:B------:R-:W-:Y:S01]  /*8db30*/  ISETP.GE.AND P3, PT, R0, c[0x0][0x17c], PT ;  /* 0x00005f0000007a0c */ /* 0x000fe20003f66270 */
[----:B------:R-:W-:Y:S02]  /*8db40*/  @P4 STG.E [R80.64], R68 ;  /* 0x0000004450004986 */ /* 0x000fe4000c101904 */
[----:B--2---:R-:W-:Y:S01]  /*8db50*/  IMAD.WIDE R48, R3, 0x4, R182 ;  /* 0x0000000403307825 */ /* 0x004fe200078e02b6 */
[----:B------:R-:W-:-:S03]  /*8db60*/  ISETP.LT.AND P4, PT, R159, c[0x0][0x178], !P6 ;  /* 0x00005e009f007a0c */ /* 0x000fc60007781270 */
[----:B------:R-:W-:Y:S01]  /*8db70*/  IMAD.WIDE R72, R3, 0x4, R180 ;  /* 0x0000000403487825 */ /* 0x000fe200078e02b4 */
[----:B------:R-:W-:Y:S01]  /*8db80*/  ISETP.LT.AND P6, PT, R119, c[0x0][0x178], !P6 ;  /* 0x00005e0077007a0c */ /* 0x000fe200077c1270 */
[----:B------:R-:W-:Y:S04]  /*8db90*/  @P1 STG.E [R44.64], R100 ;  /* 0x000000642c001986 */ /* 0x000fe8000c101904 */
[----:B------:R1:W-:Y:S01]  /*8dba0*/  @P2 STG.E [R48.64], R17 ;  /* 0x0000001130002986 */ /* 0x0003e2000c101904 */
[----:B---3--:R-:W-:-:S03]  /*8dbb0*/  IMAD.WIDE R40, R3, 0x4, R6 ;  /* 0x0000000403287825 */ /* 0x008fc600078e0206 */
[----:B------:R2:W-:Y:S01]  /*8dbc0*/  @P5 STG.E [R72.64], R37 ;  /* 0x0000002548005986 */ /* 0x0005e2000c101904 */
[----:B------:R-:W-:Y:S01]  /*8dbd0*/  ISETP.LT.AND P5, PT, R227, c[0x0][0x178], !P3 ;  /* 0x00005e00e3007a0c */ /* 0x000fe20005fa1270 */
[----:B------:R-:W-:Y:S01]  /*8dbe0*/  IMAD.WIDE R76, R3, 0x4, R4 ;  /* 0x00000004034c7825 */ /* 0x000fe200078e0204 */
[----:B------:R-:W-:Y:S02]  /*8dbf0*/  IADD3 R0, R123, 0xc9, RZ ;  /* 0x000000c97b007810 */ /* 0x000fe40007ffe0ff */
[----:B------:R-:W-:Y:S02]  /*8dc00*/  IADD3 R3, R3, c[0x0][0x198], RZ ;  /* 0x0000660003037a10 */ /* 0x000fe40007ffe0ff */
[----:B------:R-:W-:Y:S01]  /*8dc10*/  ISETP.GE.AND P0, PT, R0, c[0x0][0x17c], PT ;  /* 0x00005f0000007a0c */ /* 0x000fe20003f06270 */
[----:B------:R3:W-:Y:S01]  /*8dc20*/  @P4 STG.E [R40.64], R69 ;  /* 0x0000004528004986 */ /* 0x0007e2000c101904 */
[----:B------:R-:W-:Y:S01]  /*8dc30*/  ISETP.LT.AND P1, PT, R158, c[0x0][0x178], !P3 ;  /* 0x00005e009e007a0c */ /* 0x000fe20005f21270 */
[----:B-1----:R-:W-:Y:S01]  /*8dc40*/  IMAD.WIDE R16, R3, 0x4, R182 ;  /* 0x0000000403107825 */ /* 0x002fe200078e02b6 */
[----:B------:R-:W-:Y:S01]  /*8dc50*/  ISETP.LT.AND P2, PT, R159, c[0x0][0x178], !P3 ;  /* 0x00005e009f007a0c */ /* 0x000fe20005f41270 */
[----:B------:R-:W-:Y:S01]  /*8dc60*/  @P6 STG.E [R76.64], R101 ;  /* 0x000000654c006986 */ /* 0x000fe2000c101904 */
[----:B------:R-:W-:-:S02]  /*8dc70*/  ISETP.LT.AND P3, PT, R119, c[0x0][0x178], !P3 ;  /* 0x00005e0077007a0c */ /* 0x000fc40005f61270 */
[----:B------:R-:W-:Y:S01]  /*8dc80*/  ISETP.LT.AND P6, PT, R227, c[0x0][0x178], !P0 ;  /* 0x00005e00e3007a0c */ /* 0x000fe200047c1270 */
[----:B------:R1:W-:Y:S01]  /*8dc90*/  @P5 STG.E [R16.64], R240 ;  /* 0x000000f010005986 */ /* 0x0003e2000c101904 */
[----:B------:R-:W-:Y:S02]  /*8dca0*/  ISETP.LT.AND P5, PT, R158, c[0x0][0x178], !P0 ;  /* 0x00005e009e007a0c */ /* 0x000fe400047a1270 */
[C---:B--2---:R-:W-:Y:S01]  /*8dcb0*/  IADD3 R73, R3.reuse, c[0x0][0x198], RZ ;  /* 0x0000660003497a10 */ /* 0x044fe20007ffe0ff */
[----:B------:R-:W-:Y:S01]  /*8dcc0*/  IMAD.WIDE R36, R3, 0x4, R180 ;  /* 0x0000000403247825 */ /* 0x000fe200078e02b4 */
[----:B------:R-:W-:-:S03]  /*8dcd0*/  IADD3 R0, R123, 0xca, RZ ;  /* 0x000000ca7b007810 */ /* 0x000fc60007ffe0ff */
[----:B------:R-:W-:Y:S01]  /*8dce0*/  IMAD.WIDE R44, R3, 0x4, R6 ;  /* 0x00000004032c7825 */ /* 0x000fe200078e0206 */
[----:B------:R-:W-:-:S03]  /*8dcf0*/  ISETP.GE.AND P4, PT, R0, c[0x0][0x17c], PT ;  /* 0x00005f0000007a0c */ /* 0x000fc60003f86270 */
[----:B---3--:R-:W-:Y:S01]  /*8dd00*/  IMAD.WIDE R40, R3, 0x4, R4 ;  /* 0x0000000403287825 */ /* 0x008fe200078e0204 */
[----:B------:R2:W-:Y:S03]  /*8dd10*/  @P1 STG.E [R36.64], R32 ;  /* 0x0000002024001986 */ /* 0x0005e6000c101904 */
[----:B------:R-:W-:Y:S01]  /*8dd20*/  IMAD.WIDE R48, R73, 0x4, R182 ;  /* 0x0000000449307825 */ /* 0x000fe200078e02b6 */
[----:B------:R-:W-:Y:S01]  /*8dd30*/  @P2 STG.E [R44.64], R64 ;  /* 0x000000402c002986 */ /* 0x000fe2000c101904 */
[----:B------:R-:W-:Y:S02]  /*8dd40*/  ISETP.LT.AND P2, PT, R159, c[0x0][0x178], !P0 ;  /* 0x00005e009f007a0c */ /* 0x000fe40004741270 */
[----:B------:R-:W-:Y:S01]  /*8dd50*/  IMAD.WIDE R68, R73, 0x4, R180 ;  /* 0x0000000449447825 */ /* 0x000fe200078e02b4 */
[----:B------:R3:W-:Y:S01]  /*8dd60*/  @P3 STG.E [R40.64], R96 ;  /* 0x0000006028003986 */ /* 0x0007e2000c101904 */
[----:B------:R-:W-:-:S03]  /*8dd70*/  ISETP.LT.AND P0, PT, R119, c[0x0][0x178], !P0 ;  /* 0x00005e0077007a0c */ /* 0x000fc60004701270 */
[----:B------:R-:W-:Y:S01]  /*8dd80*/  @P6 STG.E [R48.64], R241 ;  /* 0x000000f130006986 */ /* 0x000fe2000c101904 */
[----:B------:R-:W-:Y:S02]  /*8dd90*/  ISETP.LT.AND P6, PT, R227, c[0x0][0x178], !P4 ;  /* 0x00005e00e3007a0c */ /* 0x000fe400067c1270 */
[----:B------:R-:W-:Y:S01]  /*8dda0*/  ISETP.LT.AND P3, PT, R158, c[0x0][0x178], !P4 ;  /* 0x00005e009e007a0c */ /* 0x000fe20006761270 */
[----:B------:R3:W-:Y:S01]  /*8ddb0*/  @P5 STG.E [R68.64], R33 ;  /* 0x0000002144005986 */ /* 0x0007e2000c101904 */
[----:B------:R-:W-:Y:S02]  /*8ddc0*/  IADD3 R3, R73, c[0x0][0x198], RZ ;  /* 0x0000660049037a10 */ /* 0x000fe40007ffe0ff */
[----:B------:R-:W-:Y:S02]  /*8ddd0*/  ISETP.LT.AND P5, PT, R159, c[0x0][0x178], !P4 ;  /* 0x00005e009f007a0c */ /* 0x000fe400067a1270 */
[----:B------:R-:W-:Y:S01]  /*8dde0*/  ISETP.LT.AND P4, PT, R119, c[0x0][0x178], !P4 ;  /* 0x00005e0077007a0c */ /* 0x000fe20006781270 */
[----:B-1----:R-:W-:Y:S01]  /*8ddf0*/  IMAD.WIDE R16, R73, 0x4, R6 ;  /* 0x0000000449107825 */ /* 0x002fe200078e0206 */
[----:B------:R-:W-:-:S03]  /*8de00*/  IADD3 R0, R123, 0xcb, RZ ;  /* 0x000000cb7b007810 */ /* 0x000fc60007ffe0ff */
[----:B--2---:R-:W-:Y:S01]  /*8de10*/  IMAD.WIDE R36, R73, 0x4, R4 ;  /* 0x0000000449247825 */ /* 0x004fe200078e0204 */
[----:B------:R-:W-:-:S03]  /*8de20*/  ISETP.GE.AND P1, PT, R0, c[0x0][0x17c], PT ;  /* 0x00005f0000007a0c */ /* 0x000fc60003f26270 */
[----:B---3--:R-:W-:Y:S01]  /*8de30*/  IMAD.WIDE R40, R3, 0x4, R182 ;  /* 0x0000000403287825 */ /* 0x008fe200078e02b6 */
[----:B------:R-:W-:Y:S01]  /*8de40*/  IADD3 R0, R123, 0xcc, RZ ;  /* 0x000000cc7b007810 */ /* 0x000fe20007ffe0ff */
[----:B------:R1:W-:Y:S02]  /*8de50*/  @P2 STG.E [R16.64], R65 ;  /* 0x0000004110002986 */ /* 0x0003e4000c101904 */
[C---:B------:R-:W-:Y:S02]  /*8de60*/  IMAD.WIDE R32, R3.reuse, 0x4, R180 ;  /* 0x0000000403207825 */ /* 0x040fe400078e02b4 */
[----:B------:R-:W-:Y:S02]  /*8de70*/  @P0 STG.E [R36.64], R97 ;  /* 0x0000006124000986 */ /* 0x000fe4000c101904 */
[----:B------:R-:W-:Y:S01]  /*8de80*/  IMAD.WIDE R44, R3, 0x4, R6 ;  /* 0x00000004032c7825 */ /* 0x000fe200078e0206 */
[----:B------:R-:W-:Y:S01]  /*8de90*/  ISETP.LT.AND P0, PT, R227, c[0x0][0x178], !P1 ;  /* 0x00005e00e3007a0c */ /* 0x000fe20004f01270 */
[----:B------:R-:W-:Y:S02]  /*8dea0*/  @P6 STG.E [R40.64], R232 ;  /* 0x000000e828006986 */ /* 0x000fe4000c101904 */
[----:B------:R-:W-:Y:S01]  /*8deb0*/  IMAD.WIDE R48, R3, 0x4, R4 ;  /* 0x0000000403307825 */ /* 0x000fe200078e0204 */
[----:B------:R-:W-:Y:S01]  /*8dec0*/  ISETP.GE.AND P2, PT, R0, c[0x0][0x17c], PT ;  /* 0x00005f0000007a0c */ /* 0x000fe20003f46270 */
[----:B------:R2:W-:Y:S01]  /*8ded0*/  @P3 STG.E [R32.64], R28 ;  /* 0x0000001c20003986 */ /* 0x0005e2000c101904 */
[----:B------:R-:W-:-:S02]  /*8dee0*/  ISETP.LT.AND P3, PT, R158, c[0x0][0x178], !P1 ;  /* 0x00005e009e007a0c */ /* 0x000fc40004f61270 */
[----:B------:R-:W-:Y:S01]  /*8def0*/  IADD3 R3, R3, c[0x0][0x198], RZ ;  /* 0x0000660003037a10 */ /* 0x000fe20007ffe0ff */
[----:B------:R3:W-:Y:S01]  /*8df00*/  @P5 STG.E [R44.64], R60 ;  /* 0x0000003c2c005986 */ /* 0x0007e2000c101904 */
[----:B------:R-:W-:Y:S02]  /*8df10*/  ISETP.LT.AND P6, PT, R159, c[0x0][0x178], !P1 ;  /* 0x00005e009f007a0c */ /* 0x000fe40004fc1270 */
[----:B------:R-:W-:Y:S01]  /*8df20*/  ISETP.LT.AND P1, PT, R119, c[0x0][0x178], !P1 ;  /* 0x00005e0077007a0c */ /* 0x000fe20004f21270 */
[----:B------:R3:W-:Y:S01]  /*8df30*/  @P4 STG.E [R48.64], R92 ;  /* 0x0000005c30004986 */ /* 0x0007e2000c101904 */
[----:B------:R-:W-:Y:S02]  /*8df40*/  ISETP.LT.AND P4, PT, R227, c[0x0][0x178], !P2 ;  /* 0x00005e00e3007a0c */ /* 0x000fe40005781270 */
[----:B------:R-:W-:Y:S01]  /*8df50*/  ISETP.LT.AND P5, PT, R158, c[0x0][0x178], !P2 ;  /* 0x00005e009e007a0c */ /* 0x000fe200057a1270 */
[C---:B-1----:R-:W-:Y:S01]  /*8df60*/  IMAD.WIDE R16, R3.reuse, 0x4, R182 ;  /* 0x0000000403107825 */ /* 0x042fe200078e02b6 */
[----:B------:R-:W-:-:S02]  /*8df70*/  IADD3 R65, R3, c[0x0][0x198], RZ ;  /* 0x0000660003417a10 */ /* 0x000fc40007ffe0ff */
[----:B------:R-:W-:Y:S01]  /*8df80*/  IADD3 R0, R123, 0xcd, RZ ;  /* 0x000000cd7b007810 */ /* 0x000fe20007ffe0ff */
[C---:B--2---:R-:W-:Y:S01]  /*8df90*/  IMAD.WIDE R32, R3.reuse, 0x4, R180 ;  /* 0x0000000403207825 */ /* 0x044fe200078e02b4 */
[----:B------:R1:W-:Y:S03]  /*8dfa0*/  @P0 STG.E [R16.64], R233 ;  /* 0x000000e910000986 */ /* 0x0003e6000c101904 */
[----:B------:R-:W-:Y:S01]  /*8dfb0*/  IMAD.WIDE R36, R3, 0x4, R6 ;  /* 0x0000000403247825 */ /* 0x000fe200078e0206 */
[----:B------:R-:W-:-:S03]  /*8dfc0*/  ISETP.GE.AND P0, PT, R0, c[0x0][0x17c], PT ;  /* 0x00005f0000007a0c */ /* 0x000fc60003f06270 */
[----:B------:R-:W-:Y:S01]  /*8dfd0*/  IMAD.WIDE R40, R3, 0x4, R4 ;  /* 0x0000000403287825 */ /* 0x000fe200078e0204 */
[----:B------:R2:W-:Y:S03]  /*8dfe0*/  @P3 STG.E [R32.64], R29 ;  /* 0x0000001d20003986 */ /* 0x0005e6000c101904 */
[----:B---3--:R-:W-:Y:S01]  /*8dff0*/  IMAD.WIDE R44, R65, 0x4, R182 ;  /* 0x00000004412c7825 */ /* 0x008fe200078e02b6 */
[----:B------:R3:W-:Y:S01]  /*8e000*/  @P6 STG.E [R36.64], R61 ;  /* 0x0000003d24006986 */ /* 0x0007e2000c101904 */
[----:B------:R-:W-:Y:S02]  /*8e010*/  ISETP.LT.AND P3, PT, R159, c[0x0][0x178], !P2 ;  /* 0x00005e009f007a0c */ /* 0x000fe40005761270 */
[----:B------:R-:W-:Y:S01]  /*8e020*/  IMAD.WIDE R48, R65, 0x4, R180 ;  /* 0x0000000441307825 */ /* 0x000fe200078e02b4 */
[----:B------:R1:W-:Y:S01]  /*8e030*/  @P1 STG.E [R40.64], R93 ;  /* 0x0000005d28001986 */ /* 0x0003e2000c101904 */
[----:B------:R-:W-:-:S02]  /*8e040*/  ISETP.LT.AND P2, PT, R119, c[0x0][0x178], !P2 ;  /* 0x00005e0077007a0c */ /* 0x000fc40005741270 */
[----:B------:R-:W-:Y:S01]  /*8e050*/  ISETP.LT.AND P6, PT, R227, c[0x0][0x178], !P0 ;  /* 0x00005e00e3007a0c */ /* 0x000fe200047c1270 */
[----:B------:R2:W-:Y:S01]  /*8e060*/  @P4 STG.E [R44.64], R12 ;  /* 0x0000000c2c004986 */ /* 0x0005e2000c101904 */
[----:B------:R-:W-:-:S03]  /*8e070*/  ISETP.LT.AND P4, PT, R158, c[0x0][0x178], !P0 ;  /* 0x00005e009e007a0c */ /* 0x000fc60004781270 */
[----:B------:R-:W-:Y:S01]  /*8e080*/  @P5 STG.E [R48.64], R24 ;  /* 0x0000001830005986 */ /* 0x000fe2000c101904 */
[----:B------:R-:W-:Y:S02]  /*8e090*/  ISETP.LT.AND P5, PT, R159, c[0x0][0x178], !P0 ;  /* 0x00005e009f007a0c */ /* 0x000fe400047a1270 */
[C---:B------:R-:W-:Y:S01]  /*8e0a0*/  IADD3 R3, R65.reuse, c[0x0][0x198], RZ ;  /* 0x0000660041037a10 */ /* 0x040fe20007ffe0ff */
[----:B-1----:R-:W-:Y:S01]  /*8e0b0*/  IMAD.WIDE R16, R65, 0x4, R6 ;  /* 0x0000000441107825 */ /* 0x002fe200078e0206 */
[----:B------:R-:W-:-:S03]  /*8e0c0*/  IADD3 R0, R123, 0xce, RZ ;  /* 0x000000ce7b007810 */ /* 0x000fc60007ffe0ff */
[----:B--2---:R-:W-:Y:S01]  /*8e0d0*/  IMAD.WIDE R28, R65, 0x4, R4 ;  /* 0x00000004411c7825 */ /* 0x004fe200078e0204 */
[----:B------:R-:W-:-:S03]  /*8e0e0*/  ISETP.GE.AND P1, PT, R0, c[0x0][0x17c], PT ;  /* 0x00005f0000007a0c */ /* 0x000fc60003f26270 */
[----:B------:R-:W-:Y:S01]  /*8e0f0*/  IMAD.WIDE R32, R3, 0x4, R182 ;  /* 0x0000000403207825 */ /* 0x000fe200078e02b6 */
[----:B------:R-:W-:Y:S01]  /*8e100*/  IADD3 R0, R123, 0xcf, RZ ;  /* 0x000000cf7b007810 */ /* 0x000fe20007ffe0ff */
[----:B------:R1:W-:Y:S02]  /*8e110*/  @P3 STG.E [R16.64], R56 ;  /* 0x0000003810003986 */ /* 0x0003e4000c101904 */
[C---:B---3--:R-:W-:Y:S02]  /*8e120*/  IMAD.WIDE R36, R3.reuse, 0x4, R180 ;  /* 0x0000000403247825 */ /* 0x048fe400078e02b4 */
[----:B------:R-:W-:Y:S02]  /*8e130*/  @P2 STG.E [R28.64], R88 ;  /* 0x000000581c002986 */ /* 0x000fe4000c101904 */
[----:B------:R-:W-:Y:S01]  /*8e140*/  IMAD.WIDE R40, R3, 0x4, R6 ;  /* 0x0000000403287825 */ /* 0x000fe200078e0206 */
[----:B------:R-:W-:Y:S01]  /*8e150*/  ISETP.LT.AND P0, PT, R119, c[0x0][0x178], !P0 ;  /* 0x00005e0077007a0c */ /* 0x000fe20004701270 */
[----:B------:R2:W-:Y:S01]  /*8e160*/  @P6 STG.E [R32.64], R13 ;  /* 0x0000000d20006986 */ /* 0x0005e2000c101904 */
[----:B------:R-:W-:-:S03]  /*8e170*/  ISETP.GE.AND P3, PT, R0, c[0x0][0x17c], PT ;  /* 0x00005f0000007a0c */ /* 0x000fc60003f66270 */
[----:B------:R3:W-:Y:S01]  /*8e180*/  @P4 STG.E [R36.64], R25 ;  /* 0x0000001924004986 */ /* 0x0007e2000c101904 */
[----:B------:R-:W-:-:S03]  /*8e190*/  ISETP.LT.AND P4, PT, R227, c[0x0][0x178], !P1 ;  /* 0x00005e00e3007a0c */ /* 0x000fc60004f81270 */
[----:B------:R2:W-:Y:S01]  /*8e1a0*/  @P5 STG.E [R40.64], R57 ;  /* 0x0000003928005986 */ /* 0x0005e2000c101904 */
[----:B------:R-:W-:Y:S02]  /*8e1b0*/  ISETP.LT.AND P5, PT, R158, c[0x0][0x178], !P1 ;  /* 0x00005e009e007a0c */ /* 0x000fe40004fa1270 */
[----:B------:R-:W-:Y:S02]  /*8e1c0*/  ISETP.LT.AND P2, PT, R159, c[0x0][0x178], !P1 ;  /* 0x00005e009f007a0c */ /* 0x000fe40004f41270 */
[----:B------:R-:W-:Y:S02]  /*8e1d0*/  IADD3 R45, R3, c[0x0][0x198], RZ ;  /* 0x00006600032d7a10 */ /* 0x000fe40007ffe0ff */
[----:B------:R-:W-:Y:S02]  /*8e1e0*/  ISETP.LT.AND P1, PT, R119, c[0x0][0x178], !P1 ;  /* 0x00005e0077007a0c */ /* 0x000fe40004f21270 */
[----:B------:R-:W-:Y:S01]  /*8e1f0*/  ISETP.LT.AND P6, PT, R227, c[0x0][0x178], !P3 ;  /* 0x00005e00e3007a0c */ /* 0x000fe20005fc1270 */
[----:B-1----:R-:W-:Y:S01]  /*8e200*/  IMAD.WIDE R16, R3, 0x4, R4 ;  /* 0x0000000403107825 */ /* 0x002fe200078e0204 */
[----:B------:R-:W-:-:S03]  /*8e210*/  IADD3 R3, R45, c[0x0][0x198], RZ ;  /* 0x000066002d037a10 */ /* 0x000fc60007ffe0ff */
[----:B--2---:R-:W-:Y:S01]  /*8e220*/  IMAD.WIDE R12, R45, 0x4, R182 ;  /* 0x000000042d0c7825 */ /* 0x004fe200078e02b6 */
[----:B------:R-:W-:-:S03]  /*8e230*/  IADD3 R0, R123, 0xd0, RZ ;  /* 0x000000d07b007810 */ /* 0x000fc60007ffe0ff */
[C---:B---3--:R-:W-:Y:S01]  /*8e240*/  IMAD.WIDE R24, R45.reuse, 0x4, R180 ;  /* 0x000000042d187825 */ /* 0x048fe200078e02b4 */
[----:B------:R-:W-:Y:S03]  /*8e250*/  @P0 STG.E [R16.64], R89 ;  /* 0x0000005910000986 */ /* 0x000fe6000c101904 */
[C---:B------:R-:W-:Y:S01]  /*8e260*/  IMAD.WIDE R28, R45.reuse, 0x4, R6 ;  /* 0x000000042d1c7825 */ /* 0x040fe200078e0206 */
[----:B------:R1:W-:Y:S03]  /*8e270*/  @P4 STG.E [R12.64], R8 ;  /* 0x000000080c004986 */ /* 0x0003e6000c101904 */
[----:B------:R-:W-:Y:S01]  /*8e280*/  IMAD.WIDE R32, R45, 0x4, R4 ;  /* 0x000000042d207825 */ /* 0x000fe200078e0204 */
[----:B------:R-:W-:Y:S01]  /*8e290*/  ISETP.GE.AND P0, PT, R0, c[0x0][0x17c], PT ;  /* 0x00005f0000007a0c */ /* 0x000fe20003f06270 */
[----:B------:R-:W-:Y:S02]  /*8e2a0*/  @P5 STG.E [R24.64], R20 ;  /* 0x0000001418005986 */ /* 0x000fe4000c101904 */
[----:B------:R-:W-:Y:S01]  /*8e2b0*/  IMAD.WIDE R36, R3, 0x4, R182 ;  /* 0x0000000403247825 */ /* 0x000fe200078e02b6 */
[----:B------:R-:W-:Y:S01]  /*8e2c0*/  ISETP.LT.AND P5, PT, R158, c[0x0][0x178], !P3 ;  /* 0x00005e009e007a0c */ /* 0x000fe20005fa1270 */
[----:B------:R-:W-:Y:S01]  /*8e2d0*/  @P2 STG.E [R28.64], R52 ;  /* 0x000000341c002986 */ /* 0x000fe2000c101904 */
[----:B------:R-:W-:-:S02]  /*8e2e0*/  ISETP.LT.AND P4, PT, R159, c[0x0][0x178], !P3 ;  /* 0x00005e009f007a0c */ /* 0x000fc40005f81270 */
[----:B------:R-:W-:Y:S01]  /*8e2f0*/  ISETP.LT.AND P3, PT, R119, c[0x0][0x178], !P3 ;  /* 0x00005e0077007a0c */ /* 0x000fe20005f61270 */
[----:B------:R-:W-:Y:S01]  /*8e300*/  @P1 STG.E [R32.64], R84 ;  /* 0x0000005420001986 */ /* 0x000fe2000c101904 */
[----:B------:R-:W-:-:S03]  /*8e310*/  ISETP.LT.AND P2, PT, R158, c[0x0][0x178], !P0 ;  /* 0x00005e009e007a0c */ /* 0x000fc60004741270 */
[----:B------:R2:W-:Y:S01]  /*8e320*/  @P6 STG.E [R36.64], R9 ;  /* 0x0000000924006986 */ /* 0x0005e2000c101904 */
[----:B------:R-:W-:Y:S02]  /*8e330*/  ISETP.LT.AND P6, PT, R227, c[0x0][0x178], !P0 ;  /* 0x00005e00e3007a0c */ /* 0x000fe400047c1270 */
[C---:B------:R-:W-:Y:S01]  /*8e340*/  IADD3 R41, R3.reuse, c[0x0][0x198], RZ ;  /* 0x0000660003297a10 */ /* 0x040fe20007ffe0ff */
[----:B-1----:R-:W-:Y:S01]  /*8e350*/  IMAD.WIDE R12, R3, 0x4, R180 ;  /* 0x00000004030c7825 */ /* 0x002fe200078e02b4 */
[----:B------:R-:W-:-:S03]  /*8e360*/  IADD3 R0, R123, 0xd1, RZ ;  /* 0x000000d17b007810 */ /* 0x000fc60007ffe0ff */
[----:B------:R-:W-:Y:S01]  /*8e370*/  IMAD.WIDE R16, R3, 0x4, R6 ;  /* 0x0000000403107825 */ /* 0x000fe200078e0206 */
[----:B------:R-:W-:-:S03]  /*8e380*/  ISETP.GE.AND P1, PT, R0, c[0x0][0x17c], PT ;  /* 0x00005f0000007a0c */ /* 0x000fc60003f26270 */
[----:B--2---:R-:W-:Y:S01]  /*8e390*/  IMAD.WIDE R8, R3, 0x4, R4 ;  /* 0x0000000403087825 */ /* 0x004fe200078e0204 */
[----:B------:R1:W-:Y:S03]  /*8e3a0*/  @P5 STG.E [R12.64], R21 ;  /* 0x000000150c005986 */ /* 0x0003e6000c101904 */
[----:B------:R-:W-:Y:S01]  /*8e3b0*/  IMAD.WIDE R24, R41, 0x4, R182 ;  /* 0x0000000429187825 */ /* 0x000fe200078e02b6 */
[----:B------:R-:W-:Y:S01]  /*8e3c0*/  @P4 STG.E [R16.64], R53 ;  /* 0x0000003510004986 */ /* 0x000fe2000c101904 */
[----:B------:R-:W-:Y:S02]  /*8e3d0*/  ISETP.LT.AND P5, PT, R159, c[0x0][0x178], !P0 ;  /* 0x00005e009f007a0c */ /* 0x000fe400047a1270 */
[----:B------:R-:W-:Y:S01]  /*8e3e0*/  IMAD.WIDE R28, R41, 0x4, R180 ;  /* 0x00000004291c7825 */ /* 0x000fe200078e02b4 */
[----:B------:R2:W-:Y:S01]  /*8e3f0*/  @P3 STG.E [R8.64], R85 ;  /* 0x0000005508003986 */ /* 0x0005e2000c101904 */
[----:B------:R-:W-:-:S03]  /*8e400*/  ISETP.LT.AND P0, PT, R119, c[0x0][0x178], !P0 ;  /* 0x00005e0077007a0c */ /* 0x000fc60004701270 */
[----:B----4-:R3:W-:Y:S01]  /*8e410*/  @P6 STG.E [R24.64], R249 ;  /* 0x000000f918006986 */ /* 0x0107e2000c101904 */
[----:B------:R-:W-:Y:S02]  /*8e420*/  ISETP.LT.AND P6, PT, R227, c[0x0][0x178], !P1 ;  /* 0x00005e00e3007a0c */ /* 0x000fe40004fc1270 */
[----:B------:R-:W-:Y:S01]  /*8e430*/  ISETP.LT.AND P3, PT, R158, c[0x0][0x178], !P1 ;  /* 0x00005e009e007a0c */ /* 0x000fe20004f61270 */
[----:B------:R4:W-:Y:S01]  /*8e440*/  @P2 STG.E [R28.64], R50 ;  /* 0x000000321c002986 */ /* 0x0009e2000c101904 */
[----:B------:R-:W-:Y:S02]  /*8e450*/  ISETP.LT.AND P2, PT, R159, c[0x0][0x178], !P1 ;  /* 0x00005e009f007a0c */ /* 0x000fe40004f41270 */
[----:B------:R-:W-:Y:S02]  /*8e460*/  IADD3 R3, R41, c[0x0][0x198], RZ ;  /* 0x0000660029037a10 */ /* 0x000fe40007ffe0ff */
[----:B------:R-:W-:Y:S01]  /*8e470*/  ISETP.LT.AND P1, PT, R119, c[0x0][0x178], !P1 ;  /* 0x00005e0077007a0c */ /* 0x000fe20004f21270 */
[----:B-1----:R-:W-:Y:S01]  /*8e480*/  IMAD.WIDE R12, R41, 0x4, R6 ;  /* 0x00000004290c7825 */ /* 0x002fe200078e0206 */
[----:B------:R-:W-:-:S03]  /*8e490*/  IADD3 R0, R123, 0xd2, RZ ;  /* 0x000000d27b007810 */ /* 0x000fc60007ffe0ff */
[----:B--2---:R-:W-:Y:S01]  /*8e4a0*/  IMAD.WIDE R8, R41, 0x4, R4 ;  /* 0x0000000429087825 */ /* 0x004fe200078e0204 */
[----:B------:R-:W-:Y:S03]  /*8e4b0*/  @P5 STG.E [R12.64], R82 ;  /* 0x000000520c005986 */ /* 0x000fe6000c101904 */
[----:B------:R-:W-:Y:S01]  /*8e4c0*/  IMAD.WIDE R16, R3, 0x4, R182 ;  /* 0x0000000403107825 */ /* 0x000fe200078e02b6 */
[----:B------:R-:W-:-:S03]  /*8e4d0*/  ISETP.GE.AND P4, PT, R0, c[0x0][0x17c], PT ;  /* 0x00005f0000007a0c */ /* 0x000fc60003f86270 */
[C---:B------:R-:W-:Y:S01]  /*8e4e0*/  IMAD.WIDE R20, R3.reuse, 0x4, R180 ;  /* 0x0000000403147825 */ /* 0x040fe200078e02b4 */
[----:B------:R1:W-:Y:S03]  /*8e4f0*/  @P0 STG.E [R8.64], R114 ;  /* 0x0000007208000986 */ /* 0x0003e6000c101904 */
[C---:B---3--:R-:W-:Y:S01]  /*8e500*/  IMAD.WIDE R24, R3.reuse, 0x4, R6 ;  /* 0x0000000403187825 */ /* 0x048fe200078e0206 */
[----:B------:R2:W-:Y:S03]  /*8e510*/  @P6 STG.E [R16.64], R248 ;  /* 0x000000f810006986 */ /* 0x0005e6000c101904 */
[----:B----4-:R-:W-:Y:S01]  /*8e520*/  IMAD.WIDE R28, R3, 0x4, R4 ;  /* 0x00000004031c7825 */ /* 0x010fe200078e0204 */
[----:B------:R3:W-:Y:S01]  /*8e530*/  @P3 STG.E [R20.64], R51 ;  /* 0x0000003314003986 */ /* 0x0007e2000c101904 */
[----:B------:R-:W-:-:S03]  /*8e540*/  IADD3 R0, R123, 0xd3, RZ ;  /* 0x000000d37b007810 */ /* 0x000fc60007ffe0ff */
[----:B------:R4:W-:Y:S01]  /*8e550*/  @P2 STG.E [R24.64], R83 ;  /* 0x0000005318002986 */ /* 0x0009e2000c101904 */
[----:B------:R-:W-:Y:S02]  /*8e560*/  ISETP.LT.AND P2, PT, R227, c[0x0][0x178], !P4 ;  /* 0x00005e00e3007a0c */ /* 0x000fe40006741270 */
[----:B------:R-:W-:Y:S01]  /*8e570*/  ISETP.LT.AND P3, PT, R158, c[0x0][0x178], !P4 ;  /* 0x00005e009e007a0c */ /* 0x000fe20006761270 */
[----:B------:R-:W-:Y:S01]  /*8e580*/  @P1 STG.E [R28.64], R115 ;  /* 0x000000731c001986 */ /* 0x000fe2000c101904 */
[----:B------:R-:W-:Y:S02]  /*8e590*/  ISETP.LT.AND P1, PT, R159, c[0x0][0x178], !P4 ;  /* 0x00005e009f007a0c */ /* 0x000fe40006721270 */
[----:B------:R-:W-:Y:S02]  /*8e5a0*/  IADD3 R3, R3, c[0x0][0x198], RZ ;  /* 0x0000660003037a10 */ /* 0x000fe40007ffe0ff */
[----:B------:R-:W-:Y:S02]  /*8e5b0*/  ISETP.GE.AND P5, PT, R0, c[0x0][0x17c], PT ;  /* 0x00005f0000007a0c */ /* 0x000fe40003fa6270 */
[----:B------:R-:W-:Y:S01]  /*8e5c0*/  ISETP.LT.AND P4, PT, R119, c[0x0][0x178], !P4 ;  /* 0x00005e0077007a0c */ /* 0x000fe20006781270 */
[----:B-1----:R-:W-:Y:S01]  /*8e5d0*/  IMAD.WIDE R8, R3, 0x4, R182 ;  /* 0x0000000403087825 */ /* 0x002fe200078e02b6 */
[----:B------:R-:W-:-:S03]  /*8e5e0*/  ISETP.LT.AND P6, PT, R227, c[0x0][0x178], !P5 ;  /* 0x00005e00e3007a0c */ /* 0x000fc60006fc1270 */
[C---:B------:R-:W-:Y:S01]  /*8e5f0*/  IMAD.WIDE R12, R3.reuse, 0x4, R180 ;  /* 0x00000004030c7825 */ /* 0x040fe200078e02b4 */
[----:B------:R-:W-:-:S03]  /*8e600*/  IADD3 R33, R3, c[0x0][0x198], RZ ;  /* 0x0000660003217a10 */ /* 0x000fc60007ffe0ff */
[----:B--2---:R-:W-:Y:S01]  /*8e610*/  IMAD.WIDE R16, R3, 0x4, R6 ;  /* 0x0000000403107825 */ /* 0x004fe200078e0206 */
[----:B------:R1:W-:Y:S01]  /*8e620*/  @P2 STG.E [R8.64], R238 ;  /* 0x000000ee08002986 */ /* 0x0003e2000c101904 */
[----:B------:R-:W-:Y:S02]  /*8e630*/  IADD3 R0, R123, 0xd4, RZ ;  /* 0x000000d47b007810 */ /* 0x000fe40007ffe0ff */
[----:B---3--:R-:W-:Y:S01]  /*8e640*/  IMAD.WIDE R20, R3, 0x4, R4 ;  /* 0x0000000403147825 */ /* 0x008fe200078e0204 */
[----:B------:R2:W-:Y:S01]  /*8e650*/  @P3 STG.E [R12.64], R46 ;  /* 0x0000002e0c003986 */ /* 0x0005e2000c101904 */
[----:B------:R-:W-:Y:S02]  /*8e660*/  ISETP.LT.AND P3, PT, R159, c[0x0][0x178], !P5 ;  /* 0x00005e009f007a0c */ /* 0x000fe40006f61270 */
[----:B----4-:R-:W-:Y:S01]  /*8e670*/  IMAD.WIDE R24, R33, 0x4, R182 ;  /* 0x0000000421187825 */ /* 0x010fe200078e02b6 */
[----:B------:R3:W-:Y:S01]  /*8e680*/  @P1 STG.E [R16.64], R78 ;  /* 0x0000004e10001986 */ /* 0x0007e2000c101904 */
[----:B------:R-:W-:-:S02]  /*8e690*/  ISETP.LT.AND P1, PT, R158, c[0x0][0x178], !P5 ;  /* 0x00005e009e007a0c */ /* 0x000fc40006f21270 */
[----:B------:R-:W-:Y:S02]  /*8e6a0*/  ISETP.GE.AND P0, PT, R0, c[0x0][0x17c], PT ;  /* 0x00005f0000007a0c */ /* 0x000fe40003f06270 */
[----:B------:R-:W-:Y:S01]  /*8e6b0*/  ISETP.LT.AND P5, PT, R119, c[0x0][0x178], !P5 ;  /* 0x00005e0077007a0c */ /* 0x000fe20006fa1270 */
[----:B------:R4:W-:Y:S01]  /*8e6c0*/  @P4 STG.E [R20.64], R110 ;  /* 0x0000006e14004986 */ /* 0x0009e2000c101904 */
[----:B-1----:R-:W-:-:S03]  /*8e6d0*/  IMAD.WIDE R8, R33, 0x4, R180 ;  /* 0x0000000421087825 */ /* 0x002fc600078e02b4 */
[----:B------:R1:W-:Y:S01]  /*8e6e0*/  @P6 STG.E [R24.64], R239 ;  /* 0x000000ef18006986 */ /* 0x0003e2000c101904 */
[----:B------:R-:W-:Y:S01]  /*8e6f0*/  ISETP.LT.AND P6, PT, R227, c[0x0][0x178], !P0 ;  /* 0x00005e00e3007a0c */ /* 0x000fe200047c1270 */
[C---:B--2---:R-:W-:Y:S01]  /*8e700*/  IMAD.WIDE R12, R33.reuse, 0x4, R6 ;  /* 0x00000004210c7825 */ /* 0x044fe200078e0206 */
[----:B------:R-:W-:Y:S02]  /*8e710*/  IADD3 R29, R33, c[0x0][0x198], RZ ;  /* 0x00006600211d7a10 */ /* 0x000fe40007ffe0ff */
[----:B------:R-:W-:Y:S01]  /*8e720*/  IADD3 R0, R123, 0xd5, RZ ;  /* 0x000000d57b007810 */ /* 0x000fe20007ffe0ff */
[----:B---3--:R-:W-:Y:S01]  /*8e730*/  IMAD.WIDE R16, R33, 0x4, R4 ;  /* 0x0000000421107825 */ /* 0x008fe200078e0204 */
[----:B------:R2:W-:Y:S01]  /*8e740*/  @P1 STG.E [R8.64], R47 ;  /* 0x0000002f08001986 */ /* 0x0005e2000c101904 */
[----:B------:R-:W-:Y:S02]  /*8e750*/  ISETP.LT.AND P4, PT, R158, c[0x0][0x178], !P0 ;  /* 0x00005e009e007a0c */ /* 0x000fe40004781270 */
[----:B------:R-:W-:Y:S01]  /*8e760*/  ISETP.GE.AND P2, PT, R0, c[0x0][0x17c], PT ;  /* 0x00005f0000007a0c */ /* 0x000fe20003f46270 */
[----:B----4-:R-:W-:Y:S01]  /*8e770*/  IMAD.WIDE R20, R29, 0x4, R182 ;  /* 0x000000041d147825 */ /* 0x010fe200078e02b6 */
[----:B------:R3:W-:Y:S04]  /*8e780*/  @P3 STG.E [R12.64], R79 ;  /* 0x0000004f0c003986 */ /* 0x0007e8000c101904 */
[----:B------:R4:W-:Y:S01]  /*8e790*/  @P5 STG.E [R16.64], R111 ;  /* 0x0000006f10005986 */ /* 0x0009e2000c101904 */
[----:B------:R-:W-:-:S02]  /*8e7a0*/  ISETP.LT.AND P5, PT, R159, c[0x0][0x178], !P0 ;  /* 0x00005e009f007a0c */ /* 0x000fc400047a1270 */
[----:B------:R-:W-:Y:S01]  /*8e7b0*/  ISETP.LT.AND P0, PT, R119, c[0x0][0x178], !P0 ;  /* 0x00005e0077007a0c */ /* 0x000fe20004701270 */
[----:B------:R4:W-:Y:S01]  /*8e7c0*/  @P6 STG.E [R20.64], R230 ;  /* 0x000000e614006986 */ /* 0x0009e2000c101904 */
[----:B------:R-:W-:Y:S01]  /*8e7d0*/  ISETP.LT.AND P1, PT, R227, c[0x0][0x178], !P2 ;  /* 0x00005e00e3007a0c */ /* 0x000fe20005721270 */
[----:B-1----:R-:W-:Y:S01]  /*8e7e0*/  IMAD.WIDE R24, R29, 0x4, R180 ;  /* 0x000000041d187825 */ /* 0x002fe200078e02b4 */
[----:B------:R-:W-:Y:S02]  /*8e7f0*/  ISETP.LT.AND P3, PT, R158, c[0x0][0x178], !P2 ;  /* 0x00005e009e007a0c */ /* 0x000fe40005761270 */
[----:B------:R-:W-:Y:S01]  /*8e800*/  ISETP.LT.AND P6, PT, R159, c[0x0][0x178], !P2 ;  /* 0x00005e009f007a0c */ /* 0x000fe200057c1270 */
[----:B--2---:R-:W-:-:S04]  /*8e810*/  IMAD.WIDE R8, R29, 0x4, R6 ;  /* 0x000000041d087825 */ /* 0x004fc800078e0206 */
[C---:B---3--:R-:W-:Y:S01]  /*8e820*/  IMAD.WIDE R12, R29.reuse, 0x4, R4 ;  /* 0x000000041d0c7825 */ /* 0x048fe200078e0204 */
[----:B------:R-:W-:Y:S02]  /*8e830*/  IADD3 R29, R29, c[0x0][0x198], RZ ;  /* 0x000066001d1d7a10 */ /* 0x000fe40007ffe0ff */
[----:B------:R-:W-:Y:S01]  /*8e840*/  IADD3 R3, R123, 0xd6, RZ ;  /* 0x000000d67b037810 */ /* 0x000fe20007ffe0ff */
[----:B------:R1:W-:Y:S02]  /*8e850*/  @P4 STG.E [R24.64], R42 ;  /* 0x0000002a18004986 */ /* 0x0003e4000c101904 */
[----:B----4-:R-:W-:Y:S01]  /*8e860*/  IMAD.WIDE R16, R29, 0x4, R182 ;  /* 0x000000041d107825 */ /* 0x010fe200078e02b6 */
[----:B------:R-:W-:Y:S01]  /*8e870*/  ISETP.GE.AND P4, PT, R3, c[0x0][0x17c], PT ;  /* 0x00005f0003007a0c */ /* 0x000fe20003f86270 */
[----:B------:R2:W-:Y:S02]  /*8e880*/  @P5 STG.E [R8.64], R74 ;  /* 0x0000004a08005986 */ /* 0x0005e4000c101904 */
[----:B------:R-:W-:Y:S01]  /*8e890*/  IMAD.WIDE R20, R29, 0x4, R180 ;  /* 0x000000041d147825 */ /* 0x000fe200078e02b4 */
[----:B------:R-:W-:Y:S01]  /*8e8a0*/  ISETP.LT.AND P2, PT, R119, c[0x0][0x178], !P2 ;  /* 0x00005e0077007a0c */ /* 0x000fe20005741270 */
[----:B------:R3:W-:Y:S02]  /*8e8b0*/  @P0 STG.E [R12.64], R106 ;  /* 0x0000006a0c000986 */ /* 0x0007e4000c101904 */
[----:B-1----:R-:W-:-:S02]  /*8e8c0*/  IMAD.WIDE R24, R29, 0x4, R6 ;  /* 0x000000041d187825 */ /* 0x002fc400078e0206 */
[----:B------:R1:W-:Y:S01]  /*8e8d0*/  @P1 STG.E [R16.64], R231 ;  /* 0x000000e710001986 */ /* 0x0003e2000c101904 */
[----:B------:R-:W-:Y:S02]  /*8e8e0*/  ISETP.LT.AND P0, PT, R227, c[0x0][0x178], !P4 ;  /* 0x00005e00e3007a0c */ /* 0x000fe40006701270 */
[----:B------:R-:W-:Y:S01]  /*8e8f0*/  ISETP.LT.AND P1, PT, R158, c[0x0][0x178], !P4 ;  /* 0x00005e009e007a0c */ /* 0x000fe20006721270 */
[----:B------:R4:W-:Y:S01]  /*8e900*/  @P3 STG.E [R20.64], R43 ;  /* 0x0000002b14003986 */ /* 0x0009e2000c101904 */
[----:B------:R-:W-:-:S03]  /*8e910*/  IADD3 R3, R29, c[0x0][0x198], RZ ;  /* 0x000066001d037a10 */ /* 0x000fc60007ffe0ff */
[----:B------:R4:W-:Y:S01]  /*8e920*/  @P6 STG.E [R24.64], R75 ;  /* 0x0000004b18006986 */ /* 0x0009e2000c101904 */
[----:B------:R-:W-:Y:S01]  /*8e930*/  ISETP.LT.AND P6, PT, R159, c[0x0][0x178], !P4 ;  /* 0x00005e009f007a0c */ /* 0x000fe200067c1270 */
[----:B--2---:R-:W-:Y:S01]  /*8e940*/  IMAD.WIDE R8, R29, 0x4, R4 ;  /* 0x000000041d087825 */ /* 0x004fe200078e0204 */
[----:B------:R-:W-:-:S03]  /*8e950*/  IADD3 R0, R123, 0xd7, RZ ;  /* 0x000000d77b007810 */ /* 0x000fc60007ffe0ff */
[----:B---3--:R-:W-:Y:S01]  /*8e960*/  IMAD.WIDE R12, R3, 0x4, R182 ;  /* 0x00000004030c7825 */ /* 0x008fe200078e02b6 */
[----:B------:R-:W-:-:S03]  /*8e970*/  ISETP.GE.AND P5, PT, R0, c[0x0][0x17c], PT ;  /* 0x00005f0000007a0c */ /* 0x000fc60003fa6270 */
[C---:B-1----:R-:W-:Y:S01]  /*8e980*/  IMAD.WIDE R16, R3.reuse, 0x4, R180 ;  /* 0x0000000403107825 */ /* 0x042fe200078e02b4 */
[----:B------:R1:W-:Y:S03]  /*8e990*/  @P2 STG.E [R8.64], R107 ;  /* 0x0000006b08002986 */ /* 0x0003e6000c101904 */
[----:B----4-:R-:W-:Y:S01]  /*8e9a0*/  IMAD.WIDE R20, R3, 0x4, R6 ;  /* 0x0000000403147825 */ /* 0x010fe200078e0206 */
[----:B------:R-:W-:Y:S01]  /*8e9b0*/  ISETP.LT.AND P4, PT, R119, c[0x0][0x178], !P4 ;  /* 0x00005e0077007a0c */ /* 0x000fe20006781270 */
[----:B------:R2:W-:Y:S01]  /*8e9c0*/  @P0 STG.E [R12.64], R18 ;  /* 0x000000120c000986 */ /* 0x0005e2000c101904 */
[----:B------:R-:W-:-:S03]  /*8e9d0*/  ISETP.LT.AND P0, PT, R227, c[0x0][0x178], !P5 ;  /* 0x00005e00e3007a0c */ /* 0x000fc60006f01270 */
[----:B------:R3:W-:Y:S01]  /*8e9e0*/  @P1 STG.E [R16.64], R38 ;  /* 0x0000002610001986 */ /* 0x0007e2000c101904 */
[----:B------:R-:W-:-:S03]  /*8e9f0*/  ISETP.LT.AND P1, PT, R158, c[0x0][0x178], !P5 ;  /* 0x00005e009e007a0c */ /* 0x000fc60006f21270 */
[----:B------:R4:W-:Y:S01]  /*8ea00*/  @P6 STG.E [R20.64], R70 ;  /* 0x0000004614006986 */ /* 0x0009e2000c101904 */
[----:B------:R-:W-:Y:S02]  /*8ea10*/  ISETP.LT.AND P6, PT, R159, c[0x0][0x178], !P5 ;  /* 0x00005e009f007a0c */ /* 0x000fe40006fc1270 */
[----:B------:R-:W-:Y:S02]  /*8ea20*/  IADD3 R29, R3, c[0x0][0x198], RZ ;  /* 0x00006600031d7a10 */ /* 0x000fe40007ffe0ff */
[----:B------:R-:W-:Y:S01]  /*8ea30*/  ISETP.LT.AND P5, PT, R119, c[0x0][0x178], !P5 ;  /* 0x00005e0077007a0c */ /* 0x000fe20006fa1270 */
[----:B------:R-:W-:Y:S01]  /*8ea40*/  IMAD.WIDE R24, R3, 0x4, R4 ;  /* 0x0000000403187825 */ /* 0x000fe200078e0204 */
[----:B------:R-:W-:-:S03]  /*8ea50*/  IADD3 R0, R123, 0xd8, RZ ;  /* 0x000000d87b007810 */ /* 0x000fc60007ffe0ff */
[----:B-1----:R-:W-:Y:S01]  /*8ea60*/  IMAD.WIDE R8, R29, 0x4, R182 ;  /* 0x000000041d087825 */ /* 0x002fe200078e02b6 */
[----:B------:R-:W-:-:S03]  /*8ea70*/  ISETP.GE.AND P3, PT, R0, c[0x0][0x17c], PT ;  /* 0x00005f0000007a0c */ /* 0x000fc60003f66270 */
[----:B--2---:R-:W-:Y:S01]  /*8ea80*/  IMAD.WIDE R12, R29, 0x4, R180 ;  /* 0x000000041d0c7825 */ /* 0x004fe200078e02b4 */
[----:B------:R-:W-:Y:S01]  /*8ea90*/  IADD3 R0, R123, 0xd9, RZ ;  /* 0x000000d97b007810 */ /* 0x000fe20007ffe0ff */
[----:B------:R1:W-:Y:S02]  /*8eaa0*/  @P4 STG.E [R24.64], R102 ;  /* 0x0000006618004986 */ /* 0x0003e4000c101904 */
[C---:B---3--:R-:W-:Y:S02]  /*8eab0*/  IMAD.WIDE R16, R29.reuse, 0x4, R6 ;  /* 0x000000041d107825 */ /* 0x048fe400078e0206 */
[----:B------:R2:W-:Y:S02]  /*8eac0*/  @P0 STG.E [R8.64], R19 ;  /* 0x0000001308000986 */ /* 0x0005e4000c101904 */
[----:B----4-:R-:W-:Y:S01]  /*8ead0*/  IMAD.WIDE R20, R29, 0x4, R4 ;  /* 0x000000041d147825 */ /* 0x010fe200078e0204 */
[----:B------:R-:W-:Y:S01]  /*8eae0*/  ISETP.LT.AND P4, PT, R227, c[0x0][0x178], !P3 ;  /* 0x00005e00e3007a0c */ /* 0x000fe20005f81270 */
[----:B------:R3:W-:Y:S01]  /*8eaf0*/  @P1 STG.E [R12.64], R39 ;  /* 0x000000270c001986 */ /* 0x0007e2000c101904 */
[----:B------:R-:W-:-:S02]  /*8eb00*/  ISETP.GE.AND P2, PT, R0, c[0x0][0x17c], PT ;  /* 0x00005f0000007a0c */ /* 0x000fc40003f46270 */
[----:B------:R-:W-:Y:S01]  /*8eb10*/  ISETP.LT.AND P1, PT, R158, c[0x0][0x178], !P3 ;  /* 0x00005e009e007a0c */ /* 0x000fe20005f21270 */
[----:B------:R4:W-:Y:S01]  /*8eb20*/  @P6 STG.E [R16.64], R71 ;  /* 0x0000004710006986 */ /* 0x0009e2000c101904 */
[----:B------:R-:W-:-:S03]  /*8eb30*/  IADD3 R3, R29, c[0x0][0x198], RZ ;  /* 0x000066001d037a10 */ /* 0x000fc60007ffe0ff */
[----:B------:R3:W-:Y:S01]  /*8eb40*/  @P5 STG.E [R20.64], R103 ;  /* 0x0000006714005986 */ /* 0x0007e2000c101904 */
[----:B------:R-:W-:Y:S02]  /*8eb50*/  ISETP.LT.AND P5, PT, R159, c[0x0][0x178], !P3 ;  /* 0x00005e009f007a0c */ /* 0x000fe40005fa1270 */
[----:B------:R-:W-:Y:S02]  /*8eb60*/  ISETP.LT.AND P3, PT, R119, c[0x0][0x178], !P3 ;  /* 0x00005e0077007a0c */ /* 0x000fe40005f61270 */
[----:B------:R-:W-:Y:S01]  /*8eb70*/  ISETP.LT.AND P6, PT, R227, c[0x0][0x178], !P2 ;  /* 0x00005e00e3007a0c */ /* 0x000fe200057c1270 */
[C---:B-1----:R-:W-:Y:S01]  /*8eb80*/  IMAD.WIDE R24, R3.reuse, 0x4, R182 ;  /* 0x0000000403187825 */ /* 0x042fe200078e02b6 */
[----:B------:R-:W-:-:S03]  /*8eb90*/  IADD3 R29, R3, c[0x0][0x198], RZ ;  /* 0x00006600031d7a10 */ /* 0x000fc60007ffe0ff */
[----:B--2---:R-:W-:Y:S01]  /*8eba0*/  IMAD.WIDE R8, R3, 0x4, R180 ;  /* 0x0000000403087825 */ /* 0x004fe200078e02b4 */
[----:B------:R-:W-:-:S03]  /*8ebb0*/  IADD3 R0, R123, 0xda, RZ ;  /* 0x000000da7b007810 */ /* 0x000fc60007ffe0ff */
[C---:B---3--:R-:W-:Y:S01]  /*8ebc0*/  IMAD.WIDE R12, R3.reuse, 0x4, R6 ;  /* 0x00000004030c7825 */ /* 0x048fe200078e0206 */
[----:B------:R-:W-:Y:S03]  /*8ebd0*/  @P4 STG.E [R24.64], R242 ;  /* 0x000000f218004986 */ /* 0x000fe6000c101904 */
[----:B----4-:R-:W-:Y:S01]  /*8ebe0*/  IMAD.WIDE R16, R3, 0x4, R4 ;  /* 0x0000000403107825 */ /* 0x010fe200078e0204 */
[----:B------:R-:W-:Y:S01]  /*8ebf0*/  ISETP.LT.AND P4, PT, R158, c[0x0][0x178], !P2 ;  /* 0x00005e009e007a0c */ /* 0x000fe20005781270 */
[----:B------:R1:W-:Y:S02]  /*8ec00*/  @P1 STG.E [R8.64], R34 ;  /* 0x0000002208001986 */ /* 0x0003e4000c101904 */
[----:B------:R-:W-:Y:S01]  /*8ec10*/  IMAD.WIDE R18, R29, 0x4, R182 ;  /* 0x000000041d127825 */ /* 0x000fe200078e02b6 */
[----:B------:R-:W-:Y:S01]  /*8ec20*/  ISETP.GE.AND P0, PT, R0, c[0x0][0x17c], PT ;  /* 0x00005f0000007a0c */ /* 0x000fe20003f06270 */
[----:B------:R2:W-:Y:S04]  /*8ec30*/  @P5 STG.E [R12.64], R66 ;  /* 0x000000420c005986 */ /* 0x0005e8000c101904 */
[----:B------:R3:W-:Y:S01]  /*8ec40*/  @P3 STG.E [R16.64], R98 ;  /* 0x0000006210003986 */ /* 0x0007e2000c101904 */
[----:B------:R-:W-:-:S02]  /*8ec50*/  ISETP.LT.AND P3, PT, R159, c[0x0][0x178], !P2 ;  /* 0x00005e009f007a0c */ /* 0x000fc40005761270 */
[----:B------:R-:W-:Y:S01]  /*8ec60*/  ISETP.LT.AND P2, PT, R119, c[0x0][0x178], !P2 ;  /* 0x00005e0077007a0c */ /* 0x000fe20005741270 */
[----:B------:R4:W-:Y:S01]  /*8ec70*/  @P6 STG.E [R18.64], R243 ;  /* 0x000000f312006986 */ /* 0x0009e2000c101904 */
[----:B------:R-:W-:Y:S02]  /*8ec80*/  ISETP.LT.AND P6, PT, R227, c[0x0][0x178], !P0 ;  /* 0x00005e00e3007a0c */ /* 0x000fe400047c1270 */
[----:B------:R-:W-:Y:S01]  /*8ec90*/  ISETP.LT.AND P5, PT, R158, c[0x0][0x178], !P0 ;  /* 0x00005e009e007a0c */ /* 0x000fe200047a1270 */
[C---:B------:R-:W-:Y:S01]  /*8eca0*/  IMAD.WIDE R20, R29.reuse, 0x4, R180 ;  /* 0x000000041d147825 */ /* 0x040fe200078e02b4 */
[----:B------:R-:W-:Y:S02]  /*8ecb0*/  IADD3 R3, R29, c[0x0][0x198], RZ ;  /* 0x000066001d037a10 */ /* 0x000fe40007ffe0ff */
[----:B------:R-:W-:Y:S01]  /*8ecc0*/  IADD3 R0, R123, 0xdb, RZ ;  /* 0x000000db7b007810 */ /* 0x000fe20007ffe0ff */
[----:B-1----:R-:W-:Y:S01]  /*8ecd0*/  IMAD.WIDE R8, R29, 0x4, R6 ;  /* 0x000000041d087825 */ /* 0x002fe200078e0206 */
[----:B------:R1:W-:Y:S01]  /*8ece0*/  @P4 STG.E [R20.64], R35 ;  /* 0x0000002314004986 */ /* 0x0003e2000c101904 */
[----:B------:R-:W-:-:S02]  /*8ecf0*/  ISETP.LT.AND P4, PT, R159, c[0x0][0x178], !P0 ;  /* 0x00005e009f007a0c */ /* 0x000fc40004781270 */
[----:B--2---:R-:W-:Y:S01]  /*8ed00*/  IMAD.WIDE R12, R29, 0x4, R4 ;  /* 0x000000041d0c7825 */ /* 0x004fe200078e0204 */
[----:B------:R-:W-:-:S03]  /*8ed10*/  ISETP.GE.AND P1, PT, R0, c[0x0][0x17c], PT ;  /* 0x00005f0000007a0c */ /* 0x000fc60003f26270 */
[C---:B---3--:R-:W-:Y:S01]  /*8ed20*/  IMAD.WIDE R16, R3.reuse, 0x4, R182 ;  /* 0x0000000403107825 */ /* 0x048fe200078e02b6 */
[----:B------:R2:W-:Y:S03]  /*8ed30*/  @P3 STG.E [R8.64], R67 ;  /* 0x0000004308003986 */ /* 0x0005e6000c101904 */
[----:B----4-:R-:W-:Y:S01]  /*8ed40*/  IMAD.WIDE R18, R3, 0x4, R180 ;  /* 0x0000000403127825 */ /* 0x010fe200078e02b4 */
[----:B------:R3:W-:Y:S01]  /*8ed50*/  @P2 STG.E [R12.64], R99 ;  /* 0x000000630c002986 */ /* 0x0007e2000c101904 */
[----:B------:R-:W-:-:S03]  /*8ed60*/  ISETP.LT.AND P0, PT, R119, c[0x0][0x178], !P0 ;  /* 0x00005e0077007a0c */ /* 0x000fc60004701270 */
[----:B------:R4:W-:Y:S01]  /*8ed70*/  @P6 STG.E [R16.64], R234 ;  /* 0x000000ea10006986 */ /* 0x0009e2000c101904 */
[----:B------:R-:W-:-:S03]  /*8ed80*/  ISETP.LT.AND P6, PT, R227, c[0x0][0x178], !P1 ;  /* 0x00005e00e3007a0c */ /* 0x000fc60004fc1270 */
[----:B------:R4:W-:Y:S01]  /*8ed90*/  @P5 STG.E [R18.64], R30 ;  /* 0x0000001e12005986 */ /* 0x0009e2000c101904 */
[----:B------:R-:W-:Y:S01]  /*8eda0*/  ISETP.LT.AND P5, PT, R158, c[0x0][0x178], !P1 ;  /* 0x00005e009e007a0c */ /* 0x000fe20004fa1270 */
[----:B-1----:R-:W-:Y:S01]  /*8edb0*/  IMAD.WIDE R20, R3, 0x4, R6 ;  /* 0x0000000403147825 */ /* 0x002fe200078e0206 */
[----:B------:R-:W-:Y:S02]  /*8edc0*/  ISETP.LT.AND P2, PT, R159, c[0x0][0x178], !P1 ;  /* 0x00005e009f007a0c */ /* 0x000fe40004f41270 */
[C---:B------:R-:W-:Y:S01]  /*8edd0*/  IADD3 R25, R3.reuse, c[0x0][0x198], RZ ;  /* 0x0000660003197a10 */ /* 0x040fe20007ffe0ff */
[----:B--2---:R-:W-:Y:S01]  /*8ede0*/  IMAD.WIDE R8, R3, 0x4, R4 ;  /* 0x0000000403087825 */ /* 0x004fe200078e0204 */
[----:B------:R-:W-:Y:S01]  /*8edf0*/  IADD3 R0, R123, 0xdc, RZ ;  /* 0x000000dc7b007810 */ /* 0x000fe20007ffe0ff */
[----:B------:R1:W-:Y:S01]  /*8ee00*/  @P4 STG.E [R20.64], R62 ;  /* 0x0000003e14004986 */ /* 0x0003e2000c101904 */
[----:B------:R-:W-:Y:S01]  /*8ee10*/  ISETP.LT.AND P4, PT, R119, c[0x0][0x178], !P1 ;  /* 0x00005e0077007a0c */ /* 0x000fe20004f81270 */
[----:B---3--:R-:W-:Y:S01]  /*8ee20*/  IMAD.WIDE R12, R25, 0x4, R182 ;  /* 0x00000004190c7825 */ /* 0x008fe200078e02b6 */
[----:B------:R-:W-:-:S03]  /*8ee30*/  ISETP.GE.AND P3, PT, R0, c[0x0][0x17c], PT ;  /* 0x00005f0000007a0c */ /* 0x000fc60003f66270 */
[C---:B----4-:R-:W-:Y:S01]  /*8ee40*/  IMAD.WIDE R16, R25.reuse, 0x4, R180 ;  /* 0x0000000419107825 */ /* 0x050fe200078e02b4 */
[----:B------:R2:W-:Y:S03]  /*8ee50*/  @P0 STG.E [R8.64], R94 ;  /* 0x0000005e08000986 */ /* 0x0005e6000c101904 */
[----:B------:R-:W-:Y:S01]  /*8ee60*/  IMAD.WIDE R18, R25, 0x4, R6 ;  /* 0x0000000419127825 */ /* 0x000fe200078e0206 */
[----:B------:R3:W-:Y:S01]  /*8ee70*/  @P6 STG.E [R12.64], R235 ;  /* 0x000000eb0c006986 */ /* 0x0007e2000c101904 */
[----:B------:R-:W-:-:S03]  /*8ee80*/  IADD3 R0, R123, 0xdd, RZ ;  /* 0x000000dd7b007810 */ /* 0x000fc60007ffe0ff */
[----:B------:R4:W-:Y:S01]  /*8ee90*/  @P5 STG.E [R16.64], R31 ;  /* 0x0000001f10005986 */ /* 0x0009e2000c101904 */
[----:B-1----:R-:W-:Y:S01]  /*8eea0*/  IMAD.WIDE R20, R25, 0x4, R4 ;  /* 0x0000000419147825 */ /* 0x002fe200078e0204 */
[----:B------:R-:W-:Y:S02]  /*8eeb0*/  ISETP.LT.AND P0, PT, R158, c[0x0][0x178], !P3 ;  /* 0x00005e009e007a0c */ /* 0x000fe40005f01270 */
[----:B------:R1:W-:Y:S01]  /*8eec0*/  @P2 STG.E [R18.64], R63 ;  /* 0x0000003f12002986 */ /* 0x0003e2000c101904 */
[----:B------:R-:W-:Y:S02]  /*8eed0*/  ISETP.LT.AND P2, PT, R227, c[0x0][0x178], !P3 ;  /* 0x00005e00e3007a0c */ /* 0x000fe40005f41270 */
[----:B------:R-:W-:Y:S02]  /*8eee0*/  ISETP.LT.AND P5, PT, R159, c[0x0][0x178], !P3 ;  /* 0x00005e009f007a0c */ /* 0x000fe40005fa1270 */
[----:B------:R-:W-:Y:S02]  /*8eef0*/  ISETP.GE.AND P1, PT, R0, c[0x0][0x17c], PT ;  /* 0x00005f0000007a0c */ /* 0x000fe40003f26270 */
[----:B------:R-:W-:-:S02]  /*8ef00*/  IADD3 R25, R25, c[0x0][0x198], RZ ;  /* 0x0000660019197a10 */ /* 0x000fc40007ffe0ff */
[----:B------:R-:W-:Y:S01]  /*8ef10*/  ISETP.LT.AND P3, PT, R119, c[0x0][0x178], !P3 ;  /* 0x00005e0077007a0c */ /* 0x000fe20005f61270 */
[----:B------:R-:W-:Y:S01]  /*8ef20*/  @P4 STG.E [R20.64], R95 ;  /* 0x0000005f14004986 */ /* 0x000fe2000c101904 */
[----:B------:R-:W-:Y:S01]  /*8ef30*/  ISETP.LT.AND P4, PT, R227, c[0x0][0x178], !P1 ;  /* 0x00005e00e3007a0c */ /* 0x000fe20004f81270 */
[C---:B--2---:R-:W-:Y:S01]  /*8ef40*/  IMAD.WIDE R8, R25.reuse, 0x4, R182 ;  /* 0x0000000419087825 */ /* 0x044fe200078e02b6 */
[----:B------:R-:W-:-:S03]  /*8ef50*/  IADD3 R3, R25, c[0x0][0x198], RZ ;  /* 0x0000660019037a10 */ /* 0x000fc60007ffe0ff */
[----:B---3--:R-:W-:Y:S01]  /*8ef60*/  IMAD.WIDE R12, R25, 0x4, R180 ;  /* 0x00000004190c7825 */ /* 0x008fe200078e02b4 */
[----:B------:R-:W-:-:S03]  /*8ef70*/  IADD3 R0, R123, 0xde, RZ ;  /* 0x000000de7b007810 */ /* 0x000fc60007ffe0ff */
[C---:B----4-:R-:W-:Y:S01]  /*8ef80*/  IMAD.WIDE R16, R25.reuse, 0x4, R6 ;  /* 0x0000000419107825 */ /* 0x050fe200078e0206 */
[----:B------:R2:W-:Y:S03]  /*8ef90*/  @P2 STG.E [R8.64], R14 ;  /* 0x0000000e08002986 */ /* 0x0005e6000c101904 */
[----:B-1----:R-:W-:Y:S01]  /*8efa0*/  IMAD.WIDE R18, R25, 0x4, R4 ;  /* 0x0000000419127825 */ /* 0x002fe200078e0204 */
[----:B------:R-:W-:Y:S01]  /*8efb0*/  @P0 STG.E [R12.64], R26 ;  /* 0x0000001a0c000986 */ /* 0x000fe2000c101904 */
[----:B------:R-:W-:Y:S02]  /*8efc0*/  ISETP.GE.AND P6, PT, R0, c[0x0][0x17c], PT ;  /* 0x00005f0000007a0c */ /* 0x000fe40003fc6270 */
[----:B------:R-:W-:Y:S01]  /*8efd0*/  IMAD.WIDE R24, R3, 0x4, R182 ;  /* 0x0000000403187825 */ /* 0x000fe200078e02b6 */
[----:B------:R1:W-:Y:S01]  /*8efe0*/  @P5 STG.E [R16.64], R58 ;  /* 0x0000003a10005986 */ /* 0x0003e2000c101904 */
[----:B------:R-:W-:-:S03]  /*8eff0*/  ISETP.LT.AND P2, PT, R158, c[0x0][0x178], !P1 ;  /* 0x00005e009e007a0c */ /* 0x000fc60004f41270 */
[----:B------:R3:W-:Y:S01]  /*8f000*/  @P3 STG.E [R18.64], R90 ;  /* 0x0000005a12003986 */ /* 0x0007e2000c101904 */
[----:B------:R-:W-:Y:S02]  /*8f010*/  ISETP.LT.AND P3, PT, R159, c[0x0][0x178], !P1 ;  /* 0x00005e009f007a0c */ /* 0x000fe40004f61270 */
[----:B------:R-:W-:Y:S01]  /*8f020*/  ISETP.LT.AND P1, PT, R119, c[0x0][0x178], !P1 ;  /* 0x00005e0077007a0c */ /* 0x000fe20004f21270 */
[----:B------:R4:W-:Y:S01]  /*8f030*/  @P4 STG.E [R24.64], R15 ;  /* 0x0000000f18004986 */ /* 0x0009e2000c101904 */
[----:B------:R-:W-:Y:S02]  /*8f040*/  ISETP.LT.AND P5, PT, R227, c[0x0][0x178], !P6 ;  /* 0x00005e00e3007a0c */ /* 0x000fe400077a1270 */
[----:B------:R-:W-:Y:S01]  /*8f050*/  ISETP.LT.AND P4, PT, R158, c[0x0][0x178], !P6 ;  /* 0x00005e009e007a0c */ /* 0x000fe20007781270 */
[C---:B--2---:R-:W-:Y:S01]  /*8f060*/  IMAD.WIDE R8, R3.reuse, 0x4, R180 ;  /* 0x0000000403087825 */ /* 0x044fe200078e02b4 */
[----:B------:R-:W-:Y:S01]  /*8f070*/  IADD3 R29, R3, c[0x0][0x198], RZ ;  /* 0x00006600031d7a10 */ /* 0x000fe20007ffe0ff */
[----:B------:R-:W2:Y:S01]  /*8f080*/  LDS.128 R12, [R2] ;  /* 0x00000000020c7984 */ /* 0x000ea20000000c00 */
[----:B------:R-:W-:Y:S01]  /*8f090*/  IADD3 R0, R123, 0xdf, RZ ;  /* 0x000000df7b007810 */ /* 0x000fe20007ffe0ff */
[----:B-1----:R-:W-:-:S04]  /*8f0a0*/  IMAD.WIDE R16, R3, 0x4, R6 ;  /* 0x0000000403107825 */ /* 0x002fc800078e0206 */
[----:B---3--:R-:W-:Y:S01]  /*8f0b0*/  IMAD.WIDE R18, R3, 0x4, R4 ;  /* 0x0000000403127825 */ /* 0x008fe200078e0204 */
[----:B------:R1:W-:Y:S01]  /*8f0c0*/  @P2 STG.E [R8.64], R27 ;  /* 0x0000001b08002986 */ /* 0x0003e2000c101904 */
[----:B------:R-:W-:Y:S02]  /*8f0d0*/  ISETP.GE.AND P0, PT, R0, c[0x0][0x17c], PT ;  /* 0x00005f0000007a0c */ /* 0x000fe40003f06270 */
[C---:B------:R-:W-:Y:S01]  /*8f0e0*/  IMAD.WIDE R20, R29.reuse, 0x4, R182 ;  /* 0x000000041d147825 */ /* 0x040fe200078e02b6 */
[----:B------:R3:W-:Y:S03]  /*8f0f0*/  @P3 STG.E [R16.64], R59 ;  /* 0x0000003b10003986 */ /* 0x0007e6000c101904 */
[----:B----4-:R-:W-:Y:S01]  /*8f100*/  IMAD.WIDE R24, R29, 0x4, R180 ;  /* 0x000000041d187825 */ /* 0x010fe200078e02b4 */
[----:B------:R4:W-:Y:S01]  /*8f110*/  @P1 STG.E [R18.64], R91 ;  /* 0x0000005b12001986 */ /* 0x0009e2000c101904 */
[----:B------:R-:W-:-:S02]  /*8f120*/  ISETP.LT.AND P1, PT, R159, c[0x0][0x178], !P6 ;  /* 0x00005e009f007a0c */ /* 0x000fc40007721270 */
[----:B------:R-:W-:Y:S01]  /*8f130*/  ISETP.LT.AND P6, PT, R119, c[0x0][0x178], !P6 ;  /* 0x00005e0077007a0c */ /* 0x000fe200077c1270 */
[----:B------:R3:W-:Y:S01]  /*8f140*/  @P5 STG.E [R20.64], R10 ;  /* 0x0000000a14005986 */ /* 0x0007e2000c101904 */
[----:B------:R-:W-:-:S03]  /*8f150*/  ISETP.LT.AND P3, PT, R227, c[0x0][0x178], !P0 ;  /* 0x00005e00e3007a0c */ /* 0x000fc60004761270 */
[----:B------:R2:W-:Y:S01]  /*8f160*/  @P4 STG.E [R24.64], R22 ;  /* 0x0000001618004986 */ /* 0x0005e2000c101904 */
[----:B------:R-:W-:Y:S02]  /*8f170*/  ISETP.LT.AND P4, PT, R158, c[0x0][0x178], !P0 ;  /* 0x00005e009e007a0c */ /* 0x000fe40004781270 */
[C---:B-1----:R-:W-:Y:S01]  /*8f180*/  IADD3 R27, R29.reuse, c[0x0][0x198], RZ ;  /* 0x000066001d1b7a10 */ /* 0x042fe20007ffe0ff */
[----:B------:R-:W-:Y:S01]  /*8f190*/  IMAD.WIDE R8, R29, 0x4, R6 ;  /* 0x000000041d087825 */ /* 0x000fe200078e0206 */
[----:B------:R-:W-:-:S03]  /*8f1a0*/  IADD3 R3, R123, 0xe0, RZ ;  /* 0x000000e07b037810 */ /* 0x000fc60007ffe0ff */
[----:B---3--:R-:W-:Y:S01]  /*8f1b0*/  IMAD.WIDE R16, R29, 0x4, R4 ;  /* 0x000000041d107825 */ /* 0x008fe200078e0204 */
[----:B------:R-:W-:-:S03]  /*8f1c0*/  ISETP.GE.AND P5, PT, R3, c[0x0][0x17c], PT ;  /* 0x00005f0003007a0c */ /* 0x000fc60003fa6270 */
[C---:B----4-:R-:W-:Y:S01]  /*8f1d0*/  IMAD.WIDE R18, R27.reuse, 0x4, R182 ;  /* 0x000000041b127825 */ /* 0x050fe200078e02b6 */
[----:B------:R-:W-:Y:S03]  /*8f1e0*/  @P1 STG.E [R8.64], R54 ;  /* 0x0000003608001986 */ /* 0x000fe6000c101904 */
[----:B------:R-:W-:Y:S01]  /*8f1f0*/  IMAD.WIDE R20, R27, 0x4, R180 ;  /* 0x000000041b147825 */ /* 0x000fe200078e02b4 */
[----:B------:R-:W-:Y:S01]  /*8f200*/  ISETP.LT.AND P2, PT, R159, c[0x0][0x178], !P0 ;  /* 0x00005e009f007a0c */ /* 0x000fe20004741270 */
[----:B------:R1:W-:Y:S01]  /*8f210*/  @P6 STG.E [R16.64], R86 ;  /* 0x0000005610006986 */ /* 0x0003e2000c101904 */
[----:B------:R-:W-:-:S03]  /*8f220*/  ISETP.LT.AND P0, PT, R119, c[0x0][0x178], !P0 ;  /* 0x00005e0077007a0c */ /* 0x000fc60004701270 */
[----:B------:R3:W-:Y:S01]  /*8f230*/  @P3 STG.E [R18.64], R11 ;  /* 0x0000000b12003986 */ /* 0x0007e2000c101904 */
[----:B------:R-:W-:Y:S02]  /*8f240*/  ISETP.LT.AND P3, PT, R227, c[0x0][0x178], !P5 ;  /* 0x00005e00e3007a0c */ /* 0x000fe40006f61270 */
[----:B------:R-:W-:Y:S01]  /*8f250*/  LOP3.LUT R249, R2, 0x20, RZ, 0x3c, !PT ;  /* 0x0000002002f97812 */ /* 0x000fe200078e3cff */
[----:B------:R4:W-:Y:S01]  /*8f260*/  @P4 STG.E [R20.64], R23 ;  /* 0x0000001714004986 */ /* 0x0009e2000c101904 */
[----:B------:R-:W-:Y:S02]  /*8f270*/  ISETP.LT.AND P4, PT, R158, c[0x0][0x178], !P5 ;  /* 0x00005e009e007a0c */ /* 0x000fe40006f81270 */
[----:B------:R-:W-:Y:S01]  /*8f280*/  ISETP.LT.AND P6, PT, R159, c[0x0][0x178], !P5 ;  /* 0x00005e009f007a0c */ /* 0x000fe20006fc1270 */
[C---:B--2---:R-:W-:Y:S01]  /*8f290*/  IMAD.WIDE R24, R27.reuse, 0x4, R6 ;  /* 0x000000041b187825 */ /* 0x044fe200078e0206 */
[----:B------:R-:W-:Y:S01]  /*8f2a0*/  IADD3 R29, R27, c[0x0][0x198], RZ ;  /* 0x000066001b1d7a10 */ /* 0x000fe20007ffe0ff */
[----:B------:R-:W2:Y:S01]  /*8f2b0*/  LDS.128 R8, [R249] ;  /* 0x00000000f9087984 */ /* 0x000ea20000000c00 */
[----:B------:R-:W-:Y:S01]  /*8f2c0*/  ISETP.LT.AND P5, PT, R119, c[0x0][0x178], !P5 ;  /* 0x00005e0077007a0c */ /* 0x000fe20006fa1270 */
[----:B------:R-:W-:Y:S01]  /*8f2d0*/  IMAD.WIDE R26, R27, 0x4, R4 ;  /* 0x000000041b1a7825 */ /* 0x000fe200078e0204 */
[----:B------:R-:W-:-:S03]  /*8f2e0*/  IADD3 R0, R123, 0xe1, RZ ;  /* 0x000000e17b007810 */ /* 0x000fc60007ffe0ff */
[C---:B-1----:R-:W-:Y:S01]  /*8f2f0*/  IMAD.WIDE R16, R29.reuse, 0x4, R182 ;  /* 0x000000041d107825 */ /* 0x042fe200078e02b6 */
[----:B------:R-:W-:Y:S01]  /*8f300*/  ISETP.GE.AND P1, PT, R0, c[0x0][0x17c], PT ;  /* 0x00005f0000007a0c */ /* 0x000fe20003f26270 */
[----:B------:R1:W-:Y:S02]  /*8f310*/  @P2 STG.E [R24.64], R55 ;  /* 0x0000003718002986 */ /* 0x0003e4000c101904 */
[----:B---3--:R-:W-:Y:S01]  /*8f320*/  IMAD.WIDE R18, R29, 0x4, R180 ;  /* 0x000000041d127825 */ /* 0x008fe200078e02b4 */
[----:B------:R-:W-:Y:S01]  /*8f330*/  IADD3 R3, R123, 0xe2, RZ ;  /* 0x000000e27b037810 */ /* 0x000fe20007ffe0ff */
[----:B------:R3:W-:Y:S02]  /*8f340*/  @P0 STG.E [R26.64], R87 ;  /* 0x000000571a000986 */ /* 0x0007e4000c101904 */
[C---:B----4-:R-:W-:Y:S02]  /*8f350*/  IMAD.WIDE R20, R29.reuse, 0x4, R6 ;  /* 0x000000041d147825 */ /* 0x050fe400078e0206 */
[----:B------:R-:W-:Y:S02]  /*8f360*/  @P3 STG.E [R16.64], R144 ;  /* 0x0000009010003986 */ /* 0x000fe4000c101904 */
[----:B------:R-:W-:Y:S01]  /*8f370*/  IMAD.WIDE R22, R29, 0x4, R4 ;  /* 0x000000041d167825 */ /* 0x000fe200078e0204 */
[----:B------:R-:W-:Y:S01]  /*8f380*/  ISETP.LT.AND P3, PT, R227, c[0x0][0x178], !P1 ;  /* 0x00005e00e3007a0c */ /* 0x000fe20004f61270 */
[----:B------:R-:W-:Y:S01]  /*8f390*/  @P4 STG.E [R18.64], R176 ;  /* 0x000000b012004986 */ /* 0x000fe2000c101904 */
[----:B------:R-:W-:-:S03]  /*8f3a0*/  ISETP.LT.AND P4, PT, R158, c[0x0][0x178], !P1 ;  /* 0x00005e009e007a0c */ /* 0x000fc60004f81270 */
[----:B------:R4:W-:Y:S01]  /*8f3b0*/  @P6 STG.E [R20.64], R196 ;  /* 0x000000c414006986 */ /* 0x0009e2000c101904 */
[----:B------:R-:W-:-:S03]  /*8f3c0*/  ISETP.GE.AND P2, PT, R3, c[0x0][0x17c], PT ;  /* 0x00005f0003007a0c */ /* 0x000fc60003f46270 */
[----:B------:R2:W-:Y:S01]  /*8f3d0*/  @P5 STG.E [R22.64], R12 ;  /* 0x0000000c16005986 */ /* 0x0005e2000c101904 */
[----:B------:R-:W-:Y:S02]  /*8f3e0*/  ISETP.LT.AND P5, PT, R159, c[0x0][0x178], !P1 ;  /* 0x00005e009f007a0c */ /* 0x000fe40004fa1270 */
[----:B------:R-:W-:Y:S02]  /*8f3f0*/  IADD3 R3, R29, c[0x0][0x198], RZ ;  /* 0x000066001d037a10 */ /* 0x000fe40007ffe0ff */
[----:B------:R-:W-:Y:S02]  /*8f400*/  ISETP.LT.AND P1, PT, R119, c[0x0][0x178], !P1 ;  /* 0x00005e0077007a0c */ /* 0x000fe40004f21270 */
[----:B------:R-:W-:Y:S01]  /*8f410*/  ISETP.LT.AND P6, PT, R227, c[0x0][0x178], !P2 ;  /* 0x00005e00e3007a0c */ /* 0x000fe200057c1270 */
[C---:B-1----:R-:W-:Y:S01]  /*8f420*/  IMAD.WIDE R24, R3.reuse, 0x4, R182 ;  /* 0x0000000403187825 */ /* 0x042fe200078e02b6 */
[----:B------:R-:W-:-:S03]  /*8f430*/  IADD3 R31, R3, c[0x0][0x198], RZ ;  /* 0x00006600031f7a10 */ /* 0x000fc60007ffe0ff */
[----:B---3--:R-:W-:Y:S01]  /*8f440*/  IMAD.WIDE R26, R3, 0x4, R180 ;  /* 0x00000004031a7825 */ /* 0x008fe200078e02b4 */
[----:B------:R-:W-:-:S03]  /*8f450*/  IADD3 R0, R123, 0xe3, RZ ;  /* 0x000000e37b007810 */ /* 0x000fc60007ffe0ff */
[C---:B----4-:R-:W-:Y:S01]  /*8f460*/  IMAD.WIDE R20, R3.reuse, 0x4, R6 ;  /* 0x0000000403147825 */ /* 0x050fe200078e0206 */
[----:B------:R1:W-:Y:S01]  /*8f470*/  @P3 STG.E [R24.64], R145 ;  /* 0x0000009118003986 */ /* 0x0003e2000c101904 */
[----:B------:R-:W-:Y:S02]  /*8f480*/  LOP3.LUT R248, R2, 0x40, RZ, 0x3c, !PT ;  /* 0x0000004002f87812 */ /* 0x000fe400078e3cff */
[----:B------:R-:W-:Y:S01]  /*8f490*/  IMAD.WIDE R28, R3, 0x4, R4 ;  /* 0x00000004031c7825 */ /* 0x000fe200078e0204 */
[----:B------:R-:W-:Y:S01]  /*8f4a0*/  @P4 STG.E [R26.64], R177 ;  /* 0x000000b11a004986 */ /* 0x000fe2000c101904 */
[----:B------:R-:W-:Y:S02]  /*8f4b0*/  ISETP.GE.AND P0, PT, R0, c[0x0][0x17c], PT ;  /* 0x00005f0000007a0c */ /* 0x000fe40003f06270 */
[----:B--2---:R-:W-:Y:S01]  /*8f4c0*/  IMAD.WIDE R22, R31, 0x4, R182 ;  /* 0x000000041f167825 */ /* 0x004fe200078e02b6 */
[----:B------:R-:W-:Y:S01]  /*8f4d0*/  @P5 STG.E [R20.64], R197 ;  /* 0x000000c514005986 */ /* 0x000fe2000c101904 */
[----:B------:R-:W-:-:S03]  /*8f4e0*/  ISETP.LT.AND P3, PT, R158, c[0x0][0x178], !P2 ;  /* 0x00005e009e007a0c */ /* 0x000fc60005761270 */
[----:B------:R2:W-:Y:S01]  /*8f4f0*/  @P1 STG.E [R28.64], R13 ;  /* 0x0000000d1c001986 */ /* 0x0005e2000c101904 */
[----:B------:R-:W-:Y:S02]  /*8f500*/  ISETP.LT.AND P1, PT, R159, c[0x0][0x178], !P2 ;  /* 0x00005e009f007a0c */ /* 0x000fe40005721270 */
[----:B------:R-:W-:Y:S01]  /*8f510*/  ISETP.LT.AND P2, PT, R119, c[0x0][0x178], !P2 ;  /* 0x00005e0077007a0c */ /* 0x000fe20005741270 */
[----:B------:R-:W3:Y:S01]  /*8f520*/  LDS.128 R16, [R248] ;  /* 0x00000000f8107984 */ /* 0x000ee20000000c00 */
[----:B------:R-:W-:-:S03]  /*8f530*/  ISETP.LT.AND P5, PT, R227, c[0x0][0x178], !P0 ;  /* 0x00005e00e3007a0c */ /* 0x000fc600047a1270 */
[----:B------:R4:W-:Y:S01]  /*8f540*/  @P6 STG.E [R22.64], R140 ;  /* 0x0000008c16006986 */ /* 0x0009e2000c101904 */
[----:B------:R-:W-:Y:S02]  /*8f550*/  ISETP.LT.AND P6, PT, R158, c[0x0][0x178], !P0 ;  /* 0x00005e009e007a0c */ /* 0x000fe400047c1270 */
[C---:B------:R-:W-:Y:S01]  /*8f560*/  IADD3 R3, R31.reuse, c[0x0][0x198], RZ ;  /* 0x000066001f037a10 */ /* 0x040fe20007ffe0ff */
[----:B-1----:R-:W-:Y:S01]  /*8f570*/  IMAD.WIDE R24, R31, 0x4, R180 ;  /* 0x000000041f187825 */ /* 0x002fe200078e02b4 */
[----:B------:R-:W-:-:S03]  /*8f580*/  IADD3 R0, R123, 0xe4, RZ ;  /* 0x000000e47b007810 */ /* 0x000fc60007ffe0ff */
[----:B--2---:R-:W-:Y:S01]  /*8f590*/  IMAD.WIDE R12, R31, 0x4, R6 ;  /* 0x000000041f0c7825 */ /* 0x004fe200078e0206 */
[----:B------:R-:W-:-:S03]  /*8f5a0*/  ISETP.GE.AND P4, PT, R0, c[0x0][0x17c], PT ;  /* 0x00005f0000007a0c */ /* 0x000fc60003f86270 */
[----:B------:R-:W-:Y:S01]  /*8f5b0*/  IMAD.WIDE R20, R31, 0x4, R4 ;  /* 0x000000041f147825 */ /* 0x000fe200078e0204 */
[----:B------:R1:W-:Y:S03]  /*8f5c0*/  @P3 STG.E [R24.64], R172 ;  /* 0x000000ac18003986 */ /* 0x0003e6000c101904 */
[----:B----4-:R-:W-:Y:S01]  /*8f5d0*/  IMAD.WIDE R22, R3, 0x4, R182 ;  /* 0x0000000403167825 */ /* 0x010fe200078e02b6 */
[----:B------:R-:W-:Y:S01]  /*8f5e0*/  ISETP.LT.AND P3, PT, R159, c[0x0][0x178], !P0 ;  /* 0x00005e009f007a0c */ /* 0x000fe20004761270 */
[----:B------:R2:W-:Y:S02]  /*8f5f0*/  @P1 STG.E [R12.64], R204 ;  /* 0x000000cc0c001986 */ /* 0x0005e4000c101904 */
[----:B------:R-:W-:Y:S01]  /*8f600*/  IMAD.WIDE R26, R3, 0x4, R180 ;  /* 0x00000004031a7825 */ /* 0x000fe200078e02b4 */
[----:B------:R-:W-:Y:S01]  /*8f610*/  ISETP.LT.AND P0, PT, R119, c[0x0][0x178], !P0 ;  /* 0x00005e0077007a0c */ /* 0x000fe20004701270 */
[----:B------:R-:W-:Y:S01]  /*8f620*/  @P2 STG.E [R20.64], R8 ;  /* 0x0000000814002986 */ /* 0x000fe2000c101904 */
[----:B------:R-:W-:-:S03]  /*8f630*/  ISETP.LT.AND P2, PT, R227, c[0x0][0x178], !P4 ;  /* 0x00005e00e3007a0c */ /* 0x000fc60006741270 */
[----:B------:R-:W-:Y:S01]  /*8f640*/  @P5 STG.E [R22.64], R141 ;  /* 0x0000008d16005986 */ /* 0x000fe2000c101904 */
[----:B------:R-:W-:-:S03]  /*8f650*/  ISETP.LT.AND P5, PT, R158, c[0x0][0x178], !P4 ;  /* 0x00005e009e007a0c */ /* 0x000fc600067a1270 */
[----:B------:R4:W-:Y:S01]  /*8f660*/  @P6 STG.E [R26.64], R173 ;  /* 0x000000ad1a006986 */ /* 0x0009e2000c101904 */
[----:B------:R-:W-:Y:S02]  /*8f670*/  ISETP.LT.AND P6, PT, R159, c[0x0][0x178], !P4 ;  /* 0x00005e009f007a0c */ /* 0x000fe400067c1270 */
[----:B------:R-:W-:Y:S01]  /*8f680*/  IADD3 R33, R3, c[0x0][0x198], RZ ;  /* 0x0000660003217a10 */ /* 0x000fe20007ffe0ff */
[----:B------:R-:W3:Y:S01]  /*8f690*/  LDS.128 R20, [R252] ;  /* 0x00000000fc147984 */ /* 0x000ee20000000c00 */
[----:B------:R-:W-:Y:S01]  /*8f6a0*/  IADD3 R0, R123, 0xe5, RZ ;  /* 0x000000e57b007810 */ /* 0x000fe20007ffe0ff */
[----:B-1----:R-:W-:-:S04]  /*8f6b0*/  IMAD.WIDE R24, R3, 0x4, R6 ;  /* 0x0000000403187825 */ /* 0x002fc800078e0206 */
[----:B--2---:R-:W-:Y:S01]  /*8f6c0*/  IMAD.WIDE R12, R3, 0x4, R4 ;  /* 0x00000004030c7825 */ /* 0x004fe200078e0204 */
[----:B------:R-:W-:-:S03]  /*8f6d0*/  ISETP.GE.AND P1, PT, R0, c[0x0][0x17c], PT ;  /* 0x00005f0000007a0c */ /* 0x000fc60003f26270 */
[C---:B----4-:R-:W-:Y:S01]  /*8f6e0*/  IMAD.WIDE R26, R33.reuse, 0x4, R182 ;  /* 0x00000004211a7825 */ /* 0x050fe200078e02b6 */
[----:B------:R1:W-:Y:S03]  /*8f6f0*/  @P3 STG.E [R24.64], R205 ;  /* 0x000000cd18003986 */ /* 0x0003e6000c101904 */
[C---:B------:R-:W-:Y:S01]  /*8f700*/  IMAD.WIDE R28, R33.reuse, 0x4, R180 ;  /* 0x00000004211c7825 */ /* 0x040fe200078e02b4 */
[----:B------:R2:W-:Y:S03]  /*8f710*/  @P0 STG.E [R12.64], R9 ;  /* 0x000000090c000986 */ /* 0x0005e6000c101904 */
[----:B------:R-:W-:Y:S01]  /*8f720*/  IMAD.WIDE R30, R33, 0x4, R6 ;  /* 0x00000004211e7825 */ /* 0x000fe200078e0206 */
[----:B------:R-:W-:Y:S01]  /*8f730*/  ISETP.LT.AND P4, PT, R119, c[0x0][0x178], !P4 ;  /* 0x00005e0077007a0c */ /* 0x000fe20006781270 */
[----:B------:R-:W-:Y:S01]  /*8f740*/  @P2 STG.E [R26.64], R132 ;  /* 0x000000841a002986 */ /* 0x000fe2000c101904 */
[----:B------:R-:W-:-:S03]  /*8f750*/  ISETP.LT.AND P0, PT, R227, c[0x0][0x178], !P1 ;  /* 0x00005e00e3007a0c */ /* 0x000fc60004f01270 */
[----:B------:R4:W-:Y:S01]  /*8f760*/  @P5 STG.E [R28.64], R148 ;  /* 0x000000941c005986 */ /* 0x0009e2000c101904 */
[----:B------:R-:W-:Y:S01]  /*8f770*/  ISETP.LT.AND P5, PT, R158, c[0x0][0x178], !P1 ;  /* 0x00005e009e007a0c */ /* 0x000fe20004fa1270 */
[----:B-1----:R-:W-:Y:S02]  /*8f780*/  IMAD.WIDE R24, R33, 0x4, R4 ;  /* 0x0000000421187825 */ /* 0x002fe400078e0204 */
[----:B------:R1:W-:Y:S01]  /*8f790*/  @P6 STG.E [R30.64], R212 ;  /* 0x000000d41e006986 */ /* 0x0003e2000c101904 */
[----:B------:R-:W-:Y:S02]  /*8f7a0*/  ISETP.LT.AND P6, PT, R159, c[0x0][0x178], !P1 ;  /* 0x00005e009f007a0c */ /* 0x000fe40004fc1270 */
[----:B------:R-:W-:Y:S02]  /*8f7b0*/  IADD3 R33, R33, c[0x0][0x198], RZ ;  /* 0x0000660021217a10 */ /* 0x000fe40007ffe0ff */
[----:B------:R-:W-:-:S03]  /*8f7c0*/  IADD3 R0, R123, 0xe6, RZ ;  /* 0x000000e67b007810 */ /* 0x000fc60007ffe0ff */
[----:B--2---:R-:W-:Y:S01]  /*8f7d0*/  IMAD.WIDE R8, R33, 0x4, R182 ;  /* 0x0000000421087825 */ /* 0x004fe200078e02b6 */
[----:B------:R-:W-:-:S03]  /*8f7e0*/  ISETP.GE.AND P3, PT, R0, c[0x0][0x17c], PT ;  /* 0x00005f0000007a0c */ /* 0x000fc60003f66270 */
[C---:B------:R-:W-:Y:S01]  /*8f7f0*/  IMAD.WIDE R12, R33.reuse, 0x4, R180 ;  /* 0x00000004210c7825 */ /* 0x040fe200078e02b4 */
[----:B---3--:R-:W-:Y:S03]  /*8f800*/  @P4 STG.E [R24.64], R16 ;  /* 0x0000001018004986 */ /* 0x008fe6000c101904 */
        /* <DEDUP_REMOVED lines=8> */
[C---:B------:R-:W-:Y:S01]  /*8f890*/  IADD3 R3, R33.reuse, c[0x0][0x198], RZ ;  /* 0x0000660021037a10 */ /* 0x040fe20007ffe0ff */
[----:B-1----:R-:W-:Y:S01]  /*8f8a0*/  IMAD.WIDE R30, R33, 0x4, R4 ;  /* 0x00000004211e7825 */ /* 0x002fe200078e0204 */
[----:B------:R-:W-:Y:S01]  /*8f8b0*/  ISETP.LT.AND P3, PT, R119, c[0x0][0x178], !P3 ;  /* 0x00005e0077007a0c */ /* 0x000fe20005f61270 */
[----:B------:R-:W1:Y:S01]  /*8f8c0*/  LDS.128 R24, [R2+0x800] ;  /* 0x0008000002187984 */ /* 0x000e620000000c00 */
[----:B------:R-:W-:Y:S01]  /*8f8d0*/  IADD3 R0, R123, 0xe7, RZ ;  /* 0x000000e77b007810 */ /* 0x000fe20007ffe0ff */
[----:B------:R-:W-:-:S04]  /*8f8e0*/  IMAD.WIDE R32, R3, 0x4, R182 ;  /* 0x0000000403207825 */ /* 0x000fc800078e02b6 */
[C---:B--2---:R-:W-:Y:S01]  /*8f8f0*/  IMAD.WIDE R8, R3.reuse, 0x4, R180 ;  /* 0x0000000403087825 */ /* 0x044fe200078e02b4 */
[----:B------:R-:W-:Y:S01]  /*8f900*/  ISETP.GE.AND P2, PT, R0, c[0x0][0x17c], PT ;  /* 0x00005f0000007a0c */ /* 0x000fe20003f46270 */
[----:B------:R2:W-:Y:S02]  /*8f910*/  @P1 STG.E [R30.64], R17 ;  /* 0x000000111e001986 */ /* 0x0005e4000c101904 */
[C---:B---3--:R-:W-:Y:S02]  /*8f920*/  IMAD.WIDE R12, R3.reuse, 0x4, R6 ;  /* 0x00000004030c7825 */ /* 0x048fe400078e0206 */
[----:B------:R-:W-:Y:S02]  /*8f930*/  @P4 STG.E [R32.64], R136 ;  /* 0x0000008820004986 */ /* 0x000fe4000c101904 */
[----:B----4-:R-:W-:Y:S02]  /*8f940*/  IMAD.WIDE R28, R3, 0x4, R4 ;  /* 0x00000004031c7825 */ /* 0x010fe400078e0204 */
[----:B------:R3:W-:Y:S01]  /*8f950*/  @P5 STG.E [R8.64], R164 ;  /* 0x000000a408005986 */ /* 0x0007e2000c101904 */
[----:B------:R-:W-:-:S03]  /*8f960*/  ISETP.LT.AND P4, PT, R227, c[0x0][0x178], !P2 ;  /* 0x00005e00e3007a0c */ /* 0x000fc60005781270 */
[----:B------:R4:W-:Y:S01]  /*8f970*/  @P6 STG.E [R12.64], R220 ;  /* 0x000000dc0c006986 */ /* 0x0009e2000c101904 */
[----:B------:R-:W-:-:S03]  /*8f980*/  ISETP.LT.AND P5, PT, R159, c[0x0][0x178], !P2 ;  /* 0x00005e009f007a0c */ /* 0x000fc600057a1270 */
[----:B------:R-:W-:Y:S01]  /*8f990*/  @P3 STG.E [R28.64], R20 ;  /* 0x000000141c003986 */ /* 0x000fe2000c101904 */
[----:B------:R-:W-:Y:S02]  /*8f9a0*/  ISETP.LT.AND P3, PT, R158, c[0x0][0x178], !P2 ;  /* 0x00005e009e007a0c */ /* 0x000fe40005761270 */
[----:B------:R-:W-:Y:S01]  /*8f9b0*/  IADD3 R35, R3, c[0x0][0x198], RZ ;  /* 0x0000660003237a10 */ /* 0x000fe20007ffe0ff */
[----:B------:R-:W1:Y:S01]  /*8f9c0*/  LDS.128 R28, [R249+0x800] ;  /* 0x00080000f91c7984 */ /* 0x000e620000000c00 */
[----:B------:R-:W-:-:S03]  /*8f9d0*/  IADD3 R0, R123, 0xe8, RZ ;  /* 0x000000e87b007810 */ /* 0x000fc60007ffe0ff */
[----:B--2---:R-:W-:Y:S01]  /*8f9e0*/  IMAD.WIDE R16, R35, 0x4, R182 ;  /* 0x0000000423107825 */ /* 0x004fe200078e02b6 */
[----:B------:R-:W-:-:S03]  /*8f9f0*/  ISETP.GE.AND P0, PT, R0, c[0x0][0x17c], PT ;  /* 0x00005f0000007a0c */ /* 0x000fc60003f06270 */
[----:B------:R-:W-:Y:S01]  /*8fa00*/  IMAD.WIDE R2, R35, 0x4, R180 ;  /* 0x0000000423027825 */ /* 0x000fe200078e02b4 */
[----:B------:R-:W-:-:S03]  /*8fa10*/  ISETP.LT.AND P2, PT, R119, c[0x0][0x178], !P2 ;  /* 0x00005e0077007a0c */ /* 0x000fc60005741270 */
[----:B---3--:R-:W-:Y:S01]  /*8fa20*/  IMAD.WIDE R8, R35, 0x4, R6 ;  /* 0x0000000423087825 */ /* 0x008fe200078e0206 */
[----:B------:R2:W-:Y:S01]  /*8fa30*/  @P4 STG.E [R16.64], R137 ;  /* 0x0000008910004986 */ /* 0x0005e2000c101904 */
[----:B------:R-:W-:-:S03]  /*8fa40*/  ISETP.LT.AND P6, PT, R227, c[0x0][0x178], !P0 ;  /* 0x00005e00e3007a0c */ /* 0x000fc600047c1270 */
[----:B------:R3:W-:Y:S01]  /*8fa50*/  @P3 STG.E [R2.64], R165 ;  /* 0x000000a502003986 */ /* 0x0007e2000c101904 */
[----:B------:R-:W-:-:S03]  /*8fa60*/  ISETP.LT.AND P3, PT, R158, c[0x0][0x178], !P0 ;  /* 0x00005e009e007a0c */ /* 0x000fc60004761270 */
[----:B------:R1:W-:Y:S01]  /*8fa70*/  @P5 STG.E [R8.64], R221 ;  /* 0x000000dd08005986 */ /* 0x0003e2000c101904 */
[----:B------:R-:W-:Y:S02]  /*8fa80*/  ISETP.LT.AND P5, PT, R159, c[0x0][0x178], !P0 ;  /* 0x00005e009f007a0c */ /* 0x000fe400047a1270 */
[C---:B------:R-:W-:Y:S01]  /*8fa90*/  IADD3 R37, R35.reuse, c[0x0][0x198], RZ ;  /* 0x0000660023257a10 */ /* 0x040fe20007ffe0ff */
[----:B----4-:R-:W-:Y:S01]  /*8faa0*/  IMAD.WIDE R12, R35, 0x4, R4 ;  /* 0x00000004230c7825 */ /* 0x010fe200078e0204 */
[----:B------:R-:W-:-:S03]  /*8fab0*/  IADD3 R0, R123, 0xe9, RZ ;  /* 0x000000e97b007810 */ /* 0x000fc60007ffe0ff */
[----:B------:R-:W-:Y:S01]  /*8fac0*/  IMAD.WIDE R32, R37, 0x4, R182 ;  /* 0x0000000425207825 */ /* 0x000fe200078e02b6 */
[----:B------:R-:W-:-:S03]  /*8fad0*/  ISETP.GE.AND P1, PT, R0, c[0x0][0x17c], PT ;  /* 0x00005f0000007a0c */ /* 0x000fc60003f26270 */
[C---:B--2---:R-:W-:Y:S01]  /*8fae0*/  IMAD.WIDE R16, R37.reuse, 0x4, R180 ;  /* 0x0000000425107825 */ /* 0x044fe200078e02b4 */
[----:B------:R2:W-:Y:S03]  /*8faf0*/  @P2 STG.E [R12.64], R21 ;  /* 0x000000150c002986 */ /* 0x0005e6000c101904 */
[----:B---3--:R-:W-:Y:S01]  /*8fb00*/  IMAD.WIDE R2, R37, 0x4, R6 ;  /* 0x0000000425027825 */ /* 0x008fe200078e0206 */
[----:B------:R-:W-:Y:S01]  /*8fb10*/  @P6 STG.E [R32.64], R128 ;  /* 0x0000008020006986 */ /* 0x000fe2000c101904 */
[----:B------:R-:W-:Y:S02]  /*8fb20*/  ISETP.LT.AND P0, PT, R119, c[0x0][0x178], !P0 ;  /* 0x00005e0077007a0c */ /* 0x000fe40004701270 */
[----:B------:R-:W-:Y:S01]  /*8fb30*/  ISETP.LT.AND P6, PT, R227, c[0x0][0x178], !P1 ;  /* 0x00005e00e3007a0c */ /* 0x000fe20004fc1270 */
[----:B------:R3:W-:Y:S01]  /*8fb40*/  @P3 STG.E [R16.64], R160 ;  /* 0x000000a010003986 */ /* 0x0007e2000c101904 */
[----:B------:R-:W-:-:S03]  /*8fb50*/  ISETP.LT.AND P3, PT, R158, c[0x0][0x178], !P1 ;  /* 0x00005e009e007a0c */ /* 0x000fc60004f61270 */
[----:B------:R4:W-:Y:S01]  /*8fb60*/  @P5 STG.E [R2.64], R200 ;  /* 0x000000c802005986 */ /* 0x0009e2000c101904 */
[----:B------:R-:W-:Y:S02]  /*8fb70*/  ISETP.LT.AND P5, PT, R159, c[0x0][0x178], !P1 ;  /* 0x00005e009f007a0c */ /* 0x000fe40004fa1270 */
[----:B------:R-:W-:Y:S02]  /*8fb80*/  IADD3 R35, R37, c[0x0][0x198], RZ ;  /* 0x0000660025237a10 */ /* 0x000fe40007ffe0ff */
        /* <DEDUP_REMOVED lines=9> */
[----:B------:R2:W-:Y:S02]  /*8fc20*/  @P6 STG.E [R12.64], R129 ;  /* 0x000000810c006986 */ /* 0x0005e4000c101904 */
[----:B----4-:R-:W-:Y:S01]  /*8fc30*/  IMAD.WIDE R2, R35, 0x4, R4 ;  /* 0x0000000423027825 */ /* 0x010fe200078e0204 */
[----:B------:R-:W-:Y:S01]  /*8fc40*/  ISETP.GE.AND P2, PT, R0, c[0x0][0x17c], PT ;  /* 0x00005f0000007a0c */ /* 0x000fe20003f46270 */
[----:B------:R3:W-:Y:S01]  /*8fc50*/  @P3 STG.E [R16.64], R161 ;  /* 0x000000a110003986 */ /* 0x0007e2000c101904 */
[----:B------:R-:W-:-:S02]  /*8fc60*/  ISETP.LT.AND P0, PT, R227, c[0x0][0x178], !P4 ;  /* 0x00005e00e3007a0c */ /* 0x000fc40006701270 */
[----:B------:R-:W-:Y:S01]  /*8fc70*/  ISETP.LT.AND P6, PT, R158, c[0x0][0x178], !P4 ;  /* 0x00005e009e007a0c */ /* 0x000fe200067c1270 */
[----:B------:R-:W-:Y:S01]  /*8fc80*/  @P5 STG.E [R20.64], R201 ;  /* 0x000000c914005986 */ /* 0x000fe2000c101904 */
[----:B------:R-:W-:-:S03]  /*8fc90*/  IADD3 R37, R35, c[0x0][0x198], RZ ;  /* 0x0000660023257a10 */ /* 0x000fc60007ffe0ff */
[----:B------:R4:W-:Y:S01]  /*8fca0*/  @P1 STG.E [R2.64], R25 ;  /* 0x0000001902001986 */ /* 0x0009e2000c101904 */
[----:B------:R-:W-:Y:S02]  /*8fcb0*/  ISETP.LT.AND P1, PT, R159, c[0x0][0x178], !P4 ;  /* 0x00005e009f007a0c */ /* 0x000fe40006721270 */
[----:B------:R-:W-:Y:S01]  /*8fcc0*/  ISETP.LT.AND P4, PT, R119, c[0x0][0x178], !P4 ;  /* 0x00005e0077007a0c */ /* 0x000fe20006781270 */
[----:B------:R-:W4:Y:S01]  /*8fcd0*/  LDS.128 R32, [R248+0x800] ;  /* 0x00080000f8207984 */ /* 0x000f220000000c00 */
[----:B------:R-:W-:Y:S01]  /*8fce0*/  ISETP.LT.AND P5, PT, R227, c[0x0][0x178], !P2 ;  /* 0x00005e00e3007a0c */ /* 0x000fe200057a1270 */
[C---:B-1----:R-:W-:Y:S01]  /*8fcf0*/  IMAD.WIDE R8, R37.reuse, 0x4, R182 ;  /* 0x0000000425087825 */ /* 0x042fe200078e02b6 */
[----:B------:R-:W-:Y:S02]  /*8fd00*/  IADD3 R39, R37, c[0x0][0x198], RZ ;  /* 0x0000660025277a10 */ /* 0x000fe40007ffe0ff */
[----:B------:R-:W-:Y:S01]  /*8fd10*/  IADD3 R0, R123, 0xec, RZ ;  /* 0x000000ec7b007810 */ /* 0x000fe20007ffe0ff */
[C---:B--2---:R-:W-:Y:S01]  /*8fd20*/  IMAD.WIDE R12, R37.reuse, 0x4, R180 ;  /* 0x00000004250c7825 */ /* 0x044fe200078e02b4 */
[----:B------:R1:W-:Y:S03]  /*8fd30*/  @P0 STG.E [R8.64], R124 ;  /* 0x0000007c08000986 */ /* 0x0003e6000c101904 */
[----:B---3--:R-:W-:Y:S01]  /*8fd40*/  IMAD.WIDE R16, R37, 0x4, R6 ;  /* 0x0000000425107825 */ /* 0x008fe200078e0206 */
[----:B------:R-:W-:-:S03]  /*8fd50*/  ISETP.GE.AND P3, PT, R0, c[0x0][0x17c], PT ;  /* 0x00005f0000007a0c */ /* 0x000fc60003f66270 */
[----:B----4-:R-:W-:Y:S01]  /*8fd60*/  IMAD.WIDE R2, R37, 0x4, R4 ;  /* 0x0000000425027825 */ /* 0x010fe200078e0204 */
[----:B------:R2:W-:Y:S03]  /*8fd70*/  @P6 STG.E [R12.64], R168 ;  /* 0x000000a80c006986 */ /* 0x0005e6000c101904 */
[----:B------:R-:W-:Y:S01]  /*8fd80*/  IMAD.WIDE R20, R39, 0x4, R182 ;  /* 0x0000000427147825 */ /* 0x000fe200078e02b6 */
[C---:B------:R-:W-:Y:S01]  /*8fd90*/  ISETP.LT.AND P6, PT, R158.reuse, c[0x0][0x178], !P2 ;  /* 0x00005e009e007a0c */ /* 0x040fe200057c1270 */
[----:B------:R-:W-:Y:S01]  /*8fda0*/  @P1 STG.E [R16.64], R208 ;  /* 0x000000d010001986 */ /* 0x000fe2000c101904 */
[----:B------:R-:W-:Y:S02]  /*8fdb0*/  ISETP.LT.AND P1, PT, R159, c[0x0][0x178], !P2 ;  /* 0x00005e009f007a0c */ /* 0x000fe40005721270 */
[----:B------:R-:W-:Y:S01]  /*8fdc0*/  ISETP.LT.AND P2, PT, R119, c[0x0][0x178], !P2 ;  /* 0x00005e0077007a0c */ /* 0x000fe20005741270 */
[----:B------:R3:W-:Y:S01]  /*8fdd0*/  @P4 STG.E [R2.64], R28 ;  /* 0x0000001c02004986 */ /* 0x0007e2000c101904 */
[----:B------:R-:W-:-:S03]  /*8fde0*/  ISETP.LT.AND P4, PT, R158, c[0x0][0x178], !P3 ;  /* 0x00005e009e007a0c */ /* 0x000fc60005f81270 */
[----:B------:R4:W-:Y:S01]  /*8fdf0*/  @P5 STG.E [R20.64], R125 ;  /* 0x0000007d14005986 */ /* 0x0009e2000c101904 */
[----:B------:R-:W-:Y:S02]  /*8fe00*/  ISETP.LT.AND P5, PT, R227, c[0x0][0x178], !P3 ;  /* 0x00005e00e3007a0c */ /* 0x000fe40005fa1270 */
[C---:B------:R-:W-:Y:S01]  /*8fe10*/  IADD3 R25, R39.reuse, c[0x0][0x198], RZ ;  /* 0x0000660027197a10 */ /* 0x040fe20007ffe0ff */
[----:B-1----:R-:W-:Y:S01]  /*8fe20*/  IMAD.WIDE R8, R39, 0x4, R180 ;  /* 0x0000000427087825 */ /* 0x002fe200078e02b4 */
[----:B------:R-:W-:-:S03]  /*8fe30*/  IADD3 R0, R123, 0xed, RZ ;  /* 0x000000ed7b007810 */ /* 0x000fc60007ffe0ff */
[----:B--2---:R-:W-:-:S04]  /*8fe40*/  IMAD.WIDE R12, R39, 0x4, R6 ;  /* 0x00000004270c7825 */ /* 0x004fc800078e0206 */
[----:B---3--:R-:W-:Y:S02]  /*8fe50*/  IMAD.WIDE R2, R39, 0x4, R4 ;  /* 0x0000000427027825 */ /* 0x008fe400078e0204 */
[----:B------:R-:W1:Y:S02]  /*8fe60*/  LDS.128 R36, [R252+0x800] ;  /* 0x00080000fc247984 */ /* 0x000e640000000c00 */
[C---:B------:R-:W-:Y:S01]  /*8fe70*/  IMAD.WIDE R16, R25.reuse, 0x4, R182 ;  /* 0x0000000419107825 */ /* 0x040fe200078e02b6 */
[----:B------:R-:W-:Y:S01]  /*8fe80*/  ISETP.GE.AND P0, PT, R0, c[0x0][0x17c], PT ;  /* 0x00005f0000007a0c */ /* 0x000fe20003f06270 */
[----:B------:R2:W-:Y:S02]  /*8fe90*/  @P6 STG.E [R8.64], R169 ;  /* 0x000000a908006986 */ /* 0x0005e4000c101904 */
[----:B----4-:R-:W-:Y:S02]  /*8fea0*/  IMAD.WIDE R20, R25, 0x4, R180 ;  /* 0x0000000419147825 */ /* 0x010fe400078e02b4 */
[----:B------:R-:W-:Y:S01]  /*8feb0*/  @P1 STG.E [R12.64], R209 ;  /* 0x000000d10c001986 */ /* 0x000fe2000c101904 */
[----:B------:R-:W-:-:S02]  /*8fec0*/  ISETP.LT.AND P1, PT, R159, c[0x0][0x178], !P3 ;  /* 0x00005e009f007a0c */ /* 0x000fc40005f21270 */
        /* <DEDUP_REMOVED lines=8> */
[----:B--2---:R-:W-:Y:S01]  /*8ff50*/  IMAD.WIDE R8, R25, 0x4, R6 ;  /* 0x0000000419087825 */ /* 0x004fe200078e0206 */
[----:B------:R-:W-:-:S03]  /*8ff60*/  IADD3 R0, R123, 0xee, RZ ;  /* 0x000000ee7b007810 */ /* 0x000fc60007ffe0ff */
[----:B---3--:R-:W-:Y:S01]  /*8ff70*/  IMAD.WIDE R2, R25, 0x4, R4 ;  /* 0x0000000419027825 */ /* 0x008fe200078e0204 */
[----:B------:R-:W-:-:S03]  /*8ff80*/  ISETP.GE.AND P6, PT, R0, c[0x0][0x17c], PT ;  /* 0x00005f0000007a0c */ /* 0x000fc60003fc6270 */
[C---:B------:R-:W-:Y:S01]  /*8ff90*/  IMAD.WIDE R12, R41.reuse, 0x4, R182 ;  /* 0x00000004290c7825 */ /* 0x040fe200078e02b6 */
[----:B------:R-:W-:Y:S03]  /*8ffa0*/  @P1 STG.E [R8.64], R216 ;  /* 0x000000d808001986 */ /* 0x000fe6000c101904 */
[----:B----4-:R-:W-:Y:S01]  /*8ffb0*/  IMAD.WIDE R16, R41, 0x4, R180 ;  /* 0x0000000429107825 */ /* 0x010fe200078e02b4 */
[----:B------:R-:W-:Y:S01]  /*8ffc0*/  IADD3 R0, R123, 0xef, RZ ;  /* 0x000000ef7b007810 */ /* 0x000fe20007ffe0ff */
[----:B------:R2:W-:Y:S02]  /*8ffd0*/  @P3 STG.E [R2.64], R32 ;  /* 0x0000002002003986 */ /* 0x0005e4000c101904 */
[----:B-1----:R-:W-:Y:S02]  /*8ffe0*/  IMAD.WIDE R20, R41, 0x4, R6 ;  /* 0x0000000429147825 */ /* 0x002fe400078e0206 */
[----:B------:R1:W-:Y:S01]  /*8fff0*/  @P5 STG.E [R12.64], R121 ;  /* 0x000000790c005986 */ /* 0x0003e2000c101904 */
[----:B------:R-:W-:-:S03]  /*90000*/  ISETP.LT.AND P0, PT, R119, c[0x0][0x178], !P0 ;  /* 0x00005e0077007a0c */ /* 0x000fc60004701270 */
[----:B------:R3:W-:Y:S01]  /*90010*/  @P4 STG.E [R16.64], R153 ;  /* 0x0000009910004986 */ /* 0x0007e2000c101904 */
[----:B------:R-:W-:-:S03]  /*90020*/  ISETP.GE.AND P1, PT, R0, c[0x0][0x17c], PT ;  /* 0x00005f0000007a0c */ /* 0x000fc60003f26270 */
[----:B------:R4:W-:Y:S01]  /*90030*/  @P2 STG.E [R20.64], R217 ;  /* 0x000000d914002986 */ /* 0x0009e2000c101904 */
[----:B------:R-:W-:Y:S01]  /*90040*/  ISETP.LT.AND P2, PT, R227, c[0x0][0x178], !P6 ;  /* 0x00005e00e3007a0c */ /* 0x000fe20007741270 */
[----:B------:R-:W-:Y:S01]  /*90050*/  IMAD.WIDE R24, R41, 0x4, R4 ;  /* 0x0000000429187825 */ /* 0x000fe200078e0204 */
[----:B------:R-:W-:Y:S02]  /*90060*/  ISETP.LT.AND P4, PT, R158, c[0x0][0x178], !P6 ;  /* 0x00005e009e007a0c */ /* 0x000fe40007781270 */
[----:B------:R-:W-:Y:S02]  /*90070*/  ISETP.LT.AND P3, PT, R159, c[0x0][0x178], !P6 ;  /* 0x00005e009f007a0c */ /* 0x000fe40007761270 */
[----:B------:R-:W-:Y:S02]  /*90080*/  IADD3 R41, R41, c[0x0][0x198], RZ ;  /* 0x0000660029297a10 */ /* 0x000fe40007ffe0ff */
[----:B------:R-:W-:Y:S02]  /*90090*/  ISETP.LT.AND P6, PT, R119, c[0x0][0x178], !P6 ;  /* 0x00005e0077007a0c */ /* 0x000fe400077c1270 */
[----:B------:R-:W-:Y:S01]  /*900a0*/  ISETP.LT.AND P5, PT, R227, c[0x0][0x178], !P1 ;  /* 0x00005e00e3007a0c */ /* 0x000fe20004fa1270 */
[C---:B--2---:R-:W-:Y:S01]  /*900b0*/  IMAD.WIDE R2, R41.reuse, 0x4, R182 ;  /* 0x0000000429027825 */ /* 0x044fe200078e02b6 */
[----:B------:R-:W-:-:S03]  /*900c0*/  IADD3 R29, R41, c[0x0][0x198], RZ ;  /* 0x00006600291d7a10 */ /* 0x000fc60007ffe0ff */
[----:B------:R-:W-:Y:S01]  /*900d0*/  IMAD.WIDE R8, R41, 0x4, R180 ;  /* 0x0000000429087825 */ /* 0x000fe200078e02b4 */
[----:B------:R-:W-:Y:S01]  /*900e0*/  IADD3 R0, R123, 0xf0, RZ ;  /* 0x000000f07b007810 */ /* 0x000fe20007ffe0ff */
[----:B------:R2:W-:Y:S02]  /*900f0*/  @P0 STG.E [R24.64], R33 ;  /* 0x0000002118000986 */ /* 0x0005e4000c101904 */
[C---:B-1----:R-:W-:Y:S02]  /*90100*/  IMAD.WIDE R12, R41.reuse, 0x4, R6 ;  /* 0x00000004290c7825 */ /* 0x042fe400078e0206 */
[----:B------:R1:W-:Y:S02]  /*90110*/  @P2 STG.E [R2.64], R116 ;  /* 0x0000007402002986 */ /* 0x0003e4000c101904 */
[----:B---3--:R-:W-:Y:S01]  /*90120*/  IMAD.WIDE R16, R41, 0x4, R4 ;  /* 0x0000000429107825 */ /* 0x008fe200078e0204 */
[----:B------:R-:W-:Y:S01]  /*90130*/  ISETP.GE.AND P0, PT, R0, c[0x0][0x17c], PT ;  /* 0x00005f0000007a0c */ /* 0x000fe20003f06270 */
[----:B------:R3:W-:Y:S02]  /*90140*/  @P4 STG.E [R8.64], R156 ;  /* 0x0000009c08004986 */ /* 0x0007e4000c101904 */
[----:B----4-:R-:W-:-:S02]  /*90150*/  IMAD.WIDE R20, R29, 0x4, R182 ;  /* 0x000000041d147825 */ /* 0x010fc400078e02b6 */
[----:B------:R4:W-:Y:S01]  /*90160*/  @P3 STG.E [R12.64], R224 ;  /* 0x000000e00c003986 */ /* 0x0009e2000c101904 */
[----:B------:R-:W-:Y:S02]  /*90170*/  ISETP.LT.AND P3, PT, R158, c[0x0][0x178], !P1 ;  /* 0x00005e009e007a0c */ /* 0x000fe40004f61270 */
[----:B------:R-:W-:Y:S01]  /*90180*/  ISETP.LT.AND P4, PT, R159, c[0x0][0x178], !P1 ;  /* 0x00005e009f007a0c */ /* 0x000fe20004f81270 */
[----:B------:R3:W-:Y:S01]  /*90190*/  @P6 STG.E [R16.64], R36 ;  /* 0x0000002410006986 */ /* 0x0007e2000c101904 */
[----:B------:R-:W-:-:S03]  /*901a0*/  ISETP.LT.AND P6, PT, R227, c[0x0][0x178], !P0 ;  /* 0x00005e00e3007a0c */ /* 0x000fc600047c1270 */
[----:B------:R4:W-:Y:S01]  /*901b0*/  @P5 STG.E [R20.64], R117 ;  /* 0x0000007514005986 */ /* 0x0009e2000c101904 */
[----:B------:R-:W-:Y:S02]  /*901c0*/  ISETP.LT.AND P5, PT, R119, c[0x0][0x178], !P1 ;  /* 0x00005e0077007a0c */ /* 0x000fe40004fa1270 */
[----:B------:R-:W-:Y:S02]  /*901d0*/  ISETP.LT.AND P1, PT, R158, c[0x0][0x178], !P0 ;  /* 0x00005e009e007a0c */ /* 0x000fe40004721270 */
[C---:B--2---:R-:W-:Y:S01]  /*901e0*/  IADD3 R25, R29.reuse, c[0x0][0x198], RZ ;  /* 0x000066001d197a10 */ /* 0x044fe20007ffe0ff */
[----:B-1----:R-:W-:Y:S01]  /*901f0*/  IMAD.WIDE R2, R29, 0x4, R180 ;  /* 0x000000041d027825 */ /* 0x002fe200078e02b4 */
[----:B------:R-:W-:-:S03]  /*90200*/  IADD3 R0, R123, 0xf1, RZ ;  /* 0x000000f17b007810 */ /* 0x000fc60007ffe0ff */
[C---:B---3--:R-:W-:Y:S01]  /*90210*/  IMAD.WIDE R8, R29.reuse, 0x4, R6 ;  /* 0x000000041d087825 */ /* 0x048fe200078e0206 */
[----:B------:R1:W-:Y:S03]  /*90220*/  @P3 STG.E [R2.64], R157 ;  /* 0x0000009d02003986 */ /* 0x0003e6000c101904 */
[----:B----4-:R-:W-:Y:S01]  /*90230*/  IMAD.WIDE R12, R29, 0x4, R4 ;  /* 0x000000041d0c7825 */ /* 0x010fe200078e0204 */
[----:B------:R-:W-:-:S03]  /*90240*/  ISETP.GE.AND P2, PT, R0, c[0x0][0x17c], PT ;  /* 0x00005f0000007a0c */ /* 0x000fc60003f46270 */
[C---:B------:R-:W-:Y:S01]  /*90250*/  IMAD.WIDE R16, R25.reuse, 0x4, R182 ;  /* 0x0000000419107825 */ /* 0x040fe200078e02b6 */
[----:B------:R2:W-:Y:S03]  /*90260*/  @P4 STG.E [R8.64], R225 ;  /* 0x000000e108004986 */ /* 0x0005e6000c101904 */
[----:B------:R-:W-:Y:S01]  /*90270*/  IMAD.WIDE R20, R25, 0x4, R180 ;  /* 0x0000000419147825 */ /* 0x000fe200078e02b4 */
[----:B------:R3:W-:Y:S01]  /*90280*/  @P5 STG.E [R12.64], R37 ;  /* 0x000000250c005986 */ /* 0x0007e2000c101904 */
[----:B------:R-:W-:Y:S02]  /*90290*/  ISETP.LT.AND P5, PT, R159, c[0x0][0x178], !P0 ;  /* 0x00005e009f007a0c */ /* 0x000fe400047a1270 */
[----:B------:R-:W-:Y:S01]  /*902a0*/  ISETP.LT.AND P0, PT, R119, c[0x0][0x178], !P0 ;  /* 0x00005e0077007a0c */ /* 0x000fe20004701270 */
[----:B------:R4:W-:Y:S01]  /*902b0*/  @P6 STG.E [R16.64], R146 ;  /* 0x0000009210006986 */ /* 0x0009e2000c101904 */
[----:B------:R-:W-:-:S03]  /*902c0*/  ISETP.LT.AND P3, PT, R158, c[0x0][0x178], !P2 ;  /* 0x00005e009e007a0c */ /* 0x000fc60005761270 */
[----:B------:R3:W-:Y:S01]  /*902d0*/  @P1 STG.E [R20.64], R178 ;  /* 0x000000b214001986 */ /* 0x0007e2000c101904 */
[----:B------:R-:W-:Y:S01]  /*902e0*/  ISETP.LT.AND P1, PT, R227, c[0x0][0x178], !P2 ;  /* 0x00005e00e3007a0c */ /* 0x000fe20005721270 */
[----:B-1----:R-:W-:Y:S01]  /*902f0*/  IMAD.WIDE R2, R25, 0x4, R6 ;  /* 0x0000000419027825 */ /* 0x002fe200078e0206 */
[----:B------:R-:W-:-:S03]  /*90300*/  ISETP.LT.AND P6, PT, R159, c[0x0][0x178], !P2 ;  /* 0x00005e009f007a0c */ /* 0x000fc600057c1270 */
[C---:B--2---:R-:W-:Y:S01]  /*90310*/  IMAD.WIDE R8, R25.reuse, 0x4, R4 ;  /* 0x0000000419087825 */ /* 0x044fe200078e0204 */
[----:B------:R-:W-:Y:S02]  /*90320*/  IADD3 R25, R25, c[0x0][0x198], RZ ;  /* 0x0000660019197a10 */ /* 0x000fe40007ffe0ff */
[----:B------:R-:W-:-:S03]  /*90330*/  IADD3 R24, R123, 0xf2, RZ ;  /* 0x000000f27b187810 */ /* 0x000fc60007ffe0ff */
[C---:B---3--:R-:W-:Y:S01]  /*90340*/  IMAD.WIDE R12, R25.reuse, 0x4, R182 ;  /* 0x00000004190c7825 */ /* 0x048fe200078e02b6 */
[----:B------:R-:W-:Y:S01]  /*90350*/  ISETP.GE.AND P4, PT, R24, c[0x0][0x17c], PT ;  /* 0x00005f0018007a0c */ /* 0x000fe20003f86270 */
[----:B------:R1:W-:Y:S02]  /*90360*/  @P5 STG.E [R2.64], R198 ;  /* 0x000000c602005986 */ /* 0x0003e4000c101904 */
[----:B----4-:R-:W-:Y:S01]  /*90370*/  IMAD.WIDE R16, R25, 0x4, R180 ;  /* 0x0000000419107825 */ /* 0x010fe200078e02b4 */
[----:B------:R-:W-:Y:S01]  /*90380*/  ISETP.LT.AND P2, PT, R119, c[0x0][0x178], !P2 ;  /* 0x00005e0077007a0c */ /* 0x000fe20005741270 */
[----:B------:R2:W-:Y:S02]  /*90390*/  @P0 STG.E [R8.64], R14 ;  /* 0x0000000e08000986 */ /* 0x0005e4000c101904 */
[----:B------:R-:W-:Y:S01]  /*903a0*/  IMAD.WIDE R20, R25, 0x4, R6 ;  /* 0x0000000419147825 */ /* 0x000fe200078e0206 */
[----:B------:R-:W-:Y:S01]  /*903b0*/  ISETP.LT.AND P0, PT, R227, c[0x0][0x178], !P4 ;  /* 0x00005e00e3007a0c */ /* 0x000fe20006701270 */
[----:B------:R3:W-:Y:S01]  /*903c0*/  @P1 STG.E [R12.64], R147 ;  /* 0x000000930c001986 */ /* 0x0007e2000c101904 */
[----:B------:R-:W-:-:S03]  /*903d0*/  ISETP.LT.AND P1, PT, R158, c[0x0][0x178], !P4 ;  /* 0x00005e009e007a0c */ /* 0x000fc60006721270 */
[----:B------:R4:W-:Y:S01]  /*903e0*/  @P3 STG.E [R16.64], R179 ;  /* 0x000000b310003986 */ /* 0x0009e2000c101904 */
[----:B------:R-:W-:-:S03]  /*903f0*/  IADD3 R29, R25, c[0x0][0x198], RZ ;  /* 0x00006600191d7a10 */ /* 0x000fc60007ffe0ff */
[----:B------:R4:W-:Y:S01]  /*90400*/  @P6 STG.E [R20.64], R199 ;  /* 0x000000c714006986 */ /* 0x0009e2000c101904 */
[----:B------:R-:W-:Y:S01]  /*90410*/  ISETP.LT.AND P6, PT, R159, c[0x0][0x178], !P4 ;  /* 0x00005e009f007a0c */ /* 0x000fe200067c1270 */
[----:B-1----:R-:W-:Y:S01]  /*90420*/  IMAD.WIDE R2, R25, 0x4, R4 ;  /* 0x0000000419027825 */ /* 0x002fe200078e0204 */
[----:B------:R-:W-:-:S03]  /*90430*/  IADD3 R0, R123, 0xf3, RZ ;  /* 0x000000f37b007810 */ /* 0x000fc60007ffe0ff */
[----:B--2---:R-:W-:Y:S01]  /*90440*/  IMAD.WIDE R8, R29, 0x4, R182 ;  /* 0x000000041d087825 */ /* 0x004fe200078e02b6 */
[----:B------:R-:W-:-:S03]  /*90450*/  ISETP.GE.AND P5, PT, R0, c[0x0][0x17c], PT ;  /* 0x00005f0000007a0c */ /* 0x000fc60003fa6270 */
[C---:B---3--:R-:W-:Y:S01]  /*90460*/  IMAD.WIDE R12, R29.reuse, 0x4, R180 ;  /* 0x000000041d0c7825 */ /* 0x048fe200078e02b4 */
        /* <DEDUP_REMOVED lines=20> */
[----:B------:R-:W-:Y:S01]  /*905b0*/  IMAD.WIDE R14, R25, 0x4, R4 ;  /* 0x00000004190e7825 */ /* 0x000fe200078e0204 */
        /* <DEDUP_REMOVED lines=10> */
[C---:B----4-:R-:W-:Y:S01]  /*90660*/  IMAD.WIDE R16, R29.reuse, 0x4, R182 ;  /* 0x000000041d107825 */ /* 0x050fe200078e02b6 */
[----:B-1----:R-:W-:-:S03]  /*90670*/  IADD3 R21, R29, c[0x0][0x198], RZ ;  /* 0x000066001d157a10 */ /* 0x002fc60007ffe0ff */
[----:B--2---:R-:W-:Y:S01]  /*90680*/  IMAD.WIDE R2, R29, 0x4, R180 ;  /* 0x000000041d027825 */ /* 0x004fe200078e02b4 */
[----:B------:R-:W-:-:S03]  /*90690*/  IADD3 R0, R123, 0xf6, RZ ;  /* 0x000000f67b007810 */ /* 0x000fc60007ffe0ff */
[C---:B---3--:R-:W-:Y:S01]  /*906a0*/  IMAD.WIDE R8, R29.reuse, 0x4, R6 ;  /* 0x000000041d087825 */ /* 0x048fe200078e0206 */
[----:B------:R1:W-:Y:S03]  /*906b0*/  @P4 STG.E [R16.64], R134 ;  /* 0x0000008610004986 */ /* 0x0003e6000c101904 */
[----:B------:R-:W-:Y:S01]  /*906c0*/  IMAD.WIDE R12, R29, 0x4, R4 ;  /* 0x000000041d0c7825 */ /* 0x000fe200078e0204 */
[----:B------:R2:W-:Y:S01]  /*906d0*/  @P1 STG.E [R2.64], R150 ;  /* 0x0000009602001986 */ /* 0x0005e2000c101904 */
        /* <DEDUP_REMOVED lines=9> */
[----:B------:R-:W-:Y:S02]  /*90770*/  ISETP.LT.AND P5, PT, R158, c[0x0][0x178], !P0 ;  /* 0x00005e009e007a0c */ /* 0x000fe400047a1270 */
[C---:B-1----:R-:W-:Y:S01]  /*90780*/  IADD3 R17, R21.reuse, c[0x0][0x198], RZ ;  /* 0x0000660015117a10 */ /* 0x042fe20007ffe0ff */
[----:B------:R-:W-:Y:S01]  /*90790*/  IMAD.WIDE R14, R21, 0x4, R180 ;  /* 0x00000004150e7825 */ /* 0x000fe200078e02b4 */
[----:B------:R-:W-:-:S03]  /*907a0*/  IADD3 R0, R123, 0xf7, RZ ;  /* 0x000000f77b007810 */ /* 0x000fc60007ffe0ff */
[----:B--2---:R-:W-:Y:S01]  /*907b0*/  IMAD.WIDE R2, R21, 0x4, R6 ;  /* 0x0000000415027825 */ /* 0x004fe200078e0206 */
[----:B------:R-:W-:-:S03]  /*907c0*/  ISETP.GE.AND P1, PT, R0, c[0x0][0x17c], PT ;  /* 0x00005f0000007a0c */ /* 0x000fc60003f26270 */
[----:B---3--:R-:W-:Y:S01]  /*907d0*/  IMAD.WIDE R8, R21, 0x4, R4 ;  /* 0x0000000415087825 */ /* 0x008fe200078e0204 */
[----:B------:R1:W-:Y:S03]  /*907e0*/  @P4 STG.E [R14.64], R151 ;  /* 0x000000970e004986 */ /* 0x0003e6000c101904 */
[C---:B----4-:R-:W-:Y:S01]  /*907f0*/  IMAD.WIDE R12, R17.reuse, 0x4, R182 ;  /* 0x00000004110c7825 */ /* 0x050fe200078e02b6 */
[----:B------:R2:W-:Y:S03]  /*90800*/  @P3 STG.E [R2.64], R215 ;  /* 0x000000d702003986 */ /* 0x0005e6000c101904 */
[----:B------:R-:W-:Y:S01]  /*90810*/  IMAD.WIDE R10, R17, 0x4, R180 ;  /* 0x00000004110a7825 */ /* 0x000fe200078e02b4 */
[----:B------:R-:W-:Y:S01]  /*90820*/  ISETP.LT.AND P4, PT, R159, c[0x0][0x178], !P0 ;  /* 0x00005e009f007a0c */ /* 0x000fe20004781270 */
[----:B------:R3:W-:Y:S01]  /*90830*/  @P2 STG.E [R8.64], R19 ;  /* 0x0000001308002986 */ /* 0x0007e2000c101904 */
[----:B------:R-:W-:-:S03]  /*90840*/  ISETP.LT.AND P0, PT, R119, c[0x0][0x178], !P0 ;  /* 0x00005e0077007a0c */ /* 0x000fc60004701270 */
[----:B------:R-:W-:Y:S01]  /*90850*/  @P6 STG.E [R12.64], R138 ;  /* 0x0000008a0c006986 */ /* 0x000fe2000c101904 */
[----:B------:R-:W-:-:S03]  /*90860*/  ISETP.LT.AND P6, PT, R227, c[0x0][0x178], !P1 ;  /* 0x00005e00e3007a0c */ /* 0x000fc60004fc1270 */
[----:B------:R4:W-:Y:S01]  /*90870*/  @P5 STG.E [R10.64], R166 ;  /* 0x000000a60a005986 */ /* 0x0009e2000c101904 */
[----:B------:R-:W-:Y:S02]  /*90880*/  ISETP.LT.AND P5, PT, R158, c[0x0][0x178], !P1 ;  /* 0x00005e009e007a0c */ /* 0x000fe40004fa1270 */
[----:B------:R-:W-:Y:S02]  /*90890*/  ISETP.LT.AND P2, PT, R159, c[0x0][0x178], !P1 ;  /* 0x00005e009f007a0c */ /* 0x000fe40004f41270 */
[C---:B------:R-:W-:Y:S01]  /*908a0*/  IADD3 R21, R17.reuse, c[0x0][0x198], RZ ;  /* 0x0000660011157a10 */ /* 0x040fe20007ffe0ff */
[----:B-1----:R-:W-:Y:S01]  /*908b0*/  IMAD.WIDE R14, R17, 0x4, R6 ;  /* 0x00000004110e7825 */ /* 0x002fe200078e0206 */
[----:B------:R-:W-:-:S03]  /*908c0*/  IADD3 R0, R123, 0xf8, RZ ;  /* 0x000000f87b007810 */ /* 0x000fc60007ffe0ff */
[----:B--2---:R-:W-:Y:S01]  /*908d0*/  IMAD.WIDE R2, R17, 0x4, R4 ;  /* 0x0000000411027825 */ /* 0x004fe200078e0204 */
[----:B------:R1:W-:Y:S03]  /*908e0*/  @P4 STG.E [R14.64], R222 ;  /* 0x000000de0e004986 */ /* 0x0003e6000c101904 */
[----:B---3--:R-:W-:Y:S01]  /*908f0*/  IMAD.WIDE R8, R21, 0x4, R182 ;  /* 0x0000000415087825 */ /* 0x008fe200078e02b6 */
[----:B------:R-:W-:-:S03]  /*90900*/  ISETP.GE.AND P3, PT, R0, c[0x0][0x17c], PT ;  /* 0x00005f0000007a0c */ /* 0x000fc60003f66270 */
[C---:B----4-:R-:W-:Y:S01]  /*90910*/  IMAD.WIDE R10, R21.reuse, 0x4, R180 ;  /* 0x00000004150a7825 */ /* 0x050fe200078e02b4 */
[----:B------:R2:W-:Y:S03]  /*90920*/  @P0 STG.E [R2.64], R22 ;  /* 0x0000001602000986 */ /* 0x0005e6000c101904 */
[----:B------:R-:W-:Y:S01]  /*90930*/  IMAD.WIDE R12, R21, 0x4, R6 ;  /* 0x00000004150c7825 */ /* 0x000fe200078e0206 */
[----:B------:R3:W-:Y:S01]  /*90940*/  @P6 STG.E [R8.64], R139 ;  /* 0x0000008b08006986 */ /* 0x0007e2000c101904 */
[----:B------:R-:W-:-:S03]  /*90950*/  ISETP.LT.AND P4, PT, R119, c[0x0][0x178], !P1 ;  /* 0x00005e0077007a0c */ /* 0x000fc60004f81270 */
[----:B------:R4:W-:Y:S01]  /*90960*/  @P5 STG.E [R10.64], R167 ;  /* 0x000000a70a005986 */ /* 0x0009e2000c101904 */
[----:B------:R-:W-:-:S03]  /*90970*/  ISETP.LT.AND P0, PT, R158, c[0x0][0x178], !P3 ;  /* 0x00005e009e007a0c */ /* 0x000fc60005f01270 */
[----:B------:R3:W-:Y:S01]  /*90980*/  @P2 STG.E [R12.64], R223 ;  /* 0x000000df0c002986 */ /* 0x0007e2000c101904 */
[----:B------:R-:W-:Y:S01]  /*90990*/  ISETP.LT.AND P2, PT, R227, c[0x0][0x178], !P3 ;  /* 0x00005e00e3007a0c */ /* 0x000fe20005f41270 */
[C---:B-1----:R-:W-:Y:S01]  /*909a0*/  IMAD.WIDE R14, R21.reuse, 0x4, R4 ;  /* 0x00000004150e7825 */ /* 0x042fe200078e0204 */
[----:B------:R-:W-:Y:S02]  /*909b0*/  IADD3 R21, R21, c[0x0][0x198], RZ ;  /* 0x0000660015157a10 */ /* 0x000fe40007ffe0ff */
[----:B------:R-:W-:Y:S02]  /*909c0*/  IADD3 R0, R123, 0xf9, RZ ;  /* 0x000000f97b007810 */ /* 0x000fe40007ffe0ff */
[----:B------:R-:W-:Y:S01]  /*909d0*/  ISETP.LT.AND P6, PT, R159, c[0x0][0x178], !P3 ;  /* 0x00005e009f007a0c */ /* 0x000fe20005fc1270 */
[----:B--2---:R-:W-:Y:S01]  /*909e0*/  IMAD.WIDE R2, R21, 0x4, R182 ;  /* 0x0000000415027825 */ /* 0x004fe200078e02b6 */
[----:B------:R-:W-:-:S03]  /*909f0*/  ISETP.GE.AND P1, PT, R0, c[0x0][0x17c], PT ;  /* 0x00005f0000007a0c */ /* 0x000fc60003f26270 */
[----:B---3--:R-:W-:Y:S01]  /*90a00*/  IMAD.WIDE R8, R21, 0x4, R180 ;  /* 0x0000000415087825 */ /* 0x008fe200078e02b4 */
[----:B------:R-:W-:Y:S01]  /*90a10*/  @P4 STG.E [R14.64], R23 ;  /* 0x000000170e004986 */ /* 0x000fe2000c101904 */
[----:B------:R-:W-:Y:S02]  /*90a20*/  IADD3 R0, R123, 0xfa, RZ ;  /* 0x000000fa7b007810 */ /* 0x000fe40007ffe0ff */
[----:B------:R-:W-:Y:S01]  /*90a30*/  ISETP.LT.AND P3, PT, R119, c[0x0][0x178], !P3 ;  /* 0x00005e0077007a0c */ /* 0x000fe20005f61270 */
[----:B------:R1:W-:Y:S01]  /*90a40*/  @P2 STG.E [R2.64], R130 ;  /* 0x0000008202002986 */ /* 0x0003e2000c101904 */
[----:B------:R-:W-:Y:S01]  /*90a50*/  ISETP.LT.AND P4, PT, R227, c[0x0][0x178], !P1 ;  /* 0x00005e00e3007a0c */ /* 0x000fe20004f81270 */
[----:B----4-:R-:W-:Y:S02]  /*90a60*/  IMAD.WIDE R10, R21, 0x4, R6 ;  /* 0x00000004150a7825 */ /* 0x010fe400078e0206 */
[----:B------:R2:W-:Y:S01]  /*90a70*/  @P0 STG.E [R8.64], R162 ;  /* 0x000000a208000986 */ /* 0x0005e2000c101904 */
[----:B------:R-:W-:-:S02]  /*90a80*/  ISETP.LT.AND P0, PT, R158, c[0x0][0x178], !P1 ;  /* 0x00005e009e007a0c */ /* 0x000fc40004f01270 */
[----:B------:R-:W-:Y:S02]  /*90a90*/  ISETP.LT.AND P2, PT, R159, c[0x0][0x178], !P1 ;  /* 0x00005e009f007a0c */ /* 0x000fe40004f41270 */
[----:B------:R-:W-:Y:S02]  /*90aa0*/  ISETP.GE.AND P5, PT, R0, c[0x0][0x17c], PT ;  /* 0x00005f0000007a0c */ /* 0x000fe40003fa6270 */
[----:B------:R-:W-:Y:S02]  /*90ab0*/  IADD3 R19, R21, c[0x0][0x198], RZ ;  /* 0x0000660015137a10 */ /* 0x000fe40007ffe0ff */
[----:B------:R-:W-:Y:S01]  /*90ac0*/  ISETP.LT.AND P1, PT, R119, c[0x0][0x178], !P1 ;  /* 0x00005e0077007a0c */ /* 0x000fe20004f21270 */
[----:B------:R3:W-:Y:S01]  /*90ad0*/  @P6 STG.E [R10.64], R202 ;  /* 0x000000ca0a006986 */ /* 0x0007e2000c101904 */
[----:B------:R-:W-:Y:S01]  /*90ae0*/  IMAD.WIDE R12, R21, 0x4, R4 ;  /* 0x00000004150c7825 */ /* 0x000fe200078e0204 */
[----:B------:R-:W-:-:S03]  /*90af0*/  ISETP.LT.AND P6, PT, R227, c[0x0][0x178], !P5 ;  /* 0x00005e00e3007a0c */ /* 0x000fc60006fc1270 */
[C---:B------:R-:W-:Y:S01]  /*90b00*/  IMAD.WIDE R16, R19.reuse, 0x4, R182 ;  /* 0x0000000413107825 */ /* 0x040fe200078e02b6 */
[----:B------:R-:W-:-:S03]  /*90b10*/  IADD3 R21, R19, c[0x0][0x198], RZ ;  /* 0x0000660013157a10 */ /* 0x000fc60007ffe0ff */
[C---:B-1----:R-:W-:Y:S01]  /*90b20*/  IMAD.WIDE R2, R19.reuse, 0x4, R180 ;  /* 0x0000000413027825 */ /* 0x042fe200078e02b4 */
[----:B------:R1:W-:Y:S03]  /*90b30*/  @P3 STG.E [R12.64], R26 ;  /* 0x0000001a0c003986 */ /* 0x0003e6000c101904 */
[----:B--2---:R-:W-:Y:S01]  /*90b40*/  IMAD.WIDE R8, R19, 0x4, R6 ;  /* 0x0000000413087825 */ /* 0x004fe200078e0206 */
[----:B------:R2:W-:Y:S01]  /*90b50*/  @P4 STG.E [R16.64], R131 ;  /* 0x0000008310004986 */ /* 0x0005e2000c101904 */
[----:B------:R-:W-:Y:S02]  /*90b60*/  IADD3 R0, R123, 0xfb, RZ ;  /* 0x000000fb7b007810 */ /* 0x000fe40007ffe0ff */
[----:B---3--:R-:W-:Y:S01]  /*90b70*/  IMAD.WIDE R10, R19, 0x4, R4 ;  /* 0x00000004130a7825 */ /* 0x008fe200078e0204 */
[----:B------:R3:W-:Y:S01]  /*90b80*/  @P0 STG.E [R2.64], R163 ;  /* 0x000000a302000986 */ /* 0x0007e2000c101904 */
[----:B------:R-:W-:-:S02]  /*90b90*/  ISETP.LT.AND P4, PT, R158, c[0x0][0x178], !P5 ;  /* 0x00005e009e007a0c */ /* 0x000fc40006f81270 */
[----:B-1----:R-:W-:Y:S01]  /*90ba0*/  IMAD.WIDE R12, R21, 0x4, R182 ;  /* 0x00000004150c7825 */ /* 0x002fe200078e02b6 */
[----:B------:R1:W-:Y:S01]  /*90bb0*/  @P2 STG.E [R8.64], R203 ;  /* 0x000000cb08002986 */ /* 0x0003e2000c101904 */
[----:B------:R-:W-:-:S03]  /*90bc0*/  ISETP.GE.AND P3, PT, R0, c[0x0][0x17c], PT ;  /* 0x00005f0000007a0c */ /* 0x000fc60003f66270 */
[----:B------:R4:W-:Y:S01]  /*90bd0*/  @P1 STG.E [R10.64], R27 ;  /* 0x0000001b0a001986 */ /* 0x0009e2000c101904 */
[----:B------:R-:W-:Y:S02]  /*90be0*/  ISETP.LT.AND P1, PT, R159, c[0x0][0x178], !P5 ;  /* 0x00005e009f007a0c */ /* 0x000fe40006f21270 */
[----:B------:R-:W-:Y:S01]  /*90bf0*/  ISETP.LT.AND P5, PT, R119, c[0x0][0x178], !P5 ;  /* 0x00005e0077007a0c */ /* 0x000fe20006fa1270 */
[----:B------:R1:W-:Y:S01]  /*90c00*/  @P6 STG.E [R12.64], R126 ;  /* 0x0000007e0c006986 */ /* 0x0003e2000c101904 */
[----:B------:R-:W-:Y:S02]  /*90c10*/  ISETP.LT.AND P6, PT, R227, c[0x0][0x178], !P3 ;  /* 0x00005e00e3007a0c */ /* 0x000fe40005fc1270 */
[----:B------:R-:W-:Y:S01]  /*90c20*/  ISETP.LT.AND P0, PT, R158, c[0x0][0x178], !P3 ;  /* 0x00005e009e007a0c */ /* 0x000fe20005f01270 */
[C---:B------:R-:W-:Y:S01]  /*90c30*/  IMAD.WIDE R14, R21.reuse, 0x4, R180 ;  /* 0x00000004150e7825 */ /* 0x040fe200078e02b4 */
[----:B--2---:R-:W-:-:S03]  /*90c40*/  IADD3 R17, R21, c[0x0][0x198], RZ ;  /* 0x0000660015117a10 */ /* 0x004fc60007ffe0ff */
[----:B---3--:R-:W-:Y:S01]  /*90c50*/  IMAD.WIDE R2, R21, 0x4, R6 ;  /* 0x0000000415027825 */ /* 0x008fe200078e0206 */
[----:B------:R-:W-:Y:S01]  /*90c60*/  IADD3 R0, R123, 0xfd, RZ ;  /* 0x000000fd7b007810 */ /* 0x000fe20007ffe0ff */
[----:B------:R2:W-:Y:S02]  /*90c70*/  @P4 STG.E [R14.64], R170 ;  /* 0x000000aa0e004986 */ /* 0x0005e4000c101904 */
[----:B-1----:R-:W-:Y:S02]  /*90c80*/  IMAD.WIDE R8, R21, 0x4, R4 ;  /* 0x0000000415087825 */ /* 0x002fe400078e0204 */
[----:B------:R1:W-:Y:S02]  /*90c90*/  @P1 STG.E [R2.64], R210 ;  /* 0x000000d202001986 */ /* 0x0003e4000c101904 */
[----:B----4-:R-:W-:Y:S01]  /*90ca0*/  IMAD.WIDE R10, R17, 0x4, R182 ;  /* 0x00000004110a7825 */ /* 0x010fe200078e02b6 */
[----:B------:R-:W-:-:S03]  /*90cb0*/  ISETP.GE.AND P1, PT, R0, c[0x0][0x17c], PT ;  /* 0x00005f0000007a0c */ /* 0x000fc60003f26270 */
[----:B------:R-:W-:Y:S01]  /*90cc0*/  IMAD.WIDE R12, R17, 0x4, R180 ;  /* 0x00000004110c7825 */ /* 0x000fe200078e02b4 */
[C---:B------:R-:W-:Y:S01]  /*90cd0*/  IADD3 R0, R123.reuse, 0xfe, RZ ;  /* 0x000000fe7b007810 */ /* 0x040fe20007ffe0ff */
[----:B------:R3:W-:Y:S01]  /*90ce0*/  @P5 STG.E [R8.64], R30 ;  /* 0x0000001e08005986 */ /* 0x0007e2000c101904 */
[----:B------:R-:W-:-:S03]  /*90cf0*/  IADD3 R16, R123, 0xfc, RZ ;  /* 0x000000fc7b107810 */ /* 0x000fc60007ffe0ff */
[----:B------:R3:W-:Y:S04]  /*90d00*/  @P6 STG.E [R10.64], R127 ;  /* 0x0000007f0a006986 */ /* 0x0007e8000c101904 */
[----:B------:R1:W-:Y:S01]  /*90d10*/  @P0 STG.E [R12.64], R171 ;  /* 0x000000ab0c000986 */ /* 0x0003e2000c101904 */
[----:B------:R-:W-:Y:S02]  /*90d20*/  ISETP.GE.AND P0, PT, R0, c[0x0][0x17c], PT ;  /* 0x00005f0000007a0c */ /* 0x000fe40003f06270 */
[----:B------:R-:W-:Y:S02]  /*90d30*/  IADD3 R0, R123, 0xff, RZ ;  /* 0x000000ff7b007810 */ /* 0x000fe40007ffe0ff */
[----:B------:R-:W4:Y:S01]  /*90d40*/  LDL.LU R123, [R1+0x2190] ;  /* 0x00219000017b7983 */ /* 0x000f220000300800 */
[----:B------:R-:W-:Y:S01]  /*90d50*/  ISETP.LT.AND P4, PT, R159, c[0x0][0x178], !P3 ;  /* 0x00005e009f007a0c */ /* 0x000fe20005f81270 */
[----:B--2---:R-:W-:Y:S01]  /*90d60*/  IMAD.WIDE R14, R17, 0x4, R6 ;  /* 0x00000004110e7825 */ /* 0x004fe200078e0206 */
[----:B------:R-:W-:-:S02]  /*90d70*/  ISETP.GE.AND P2, PT, R16, c[0x0][0x17c], PT ;  /* 0x00005f0010007a0c */ /* 0x000fc40003f46270 */
[----:B------:R-:W-:Y:S02]  /*90d80*/  ISETP.LT.AND P3, PT, R119, c[0x0][0x178], !P3 ;  /* 0x00005e0077007a0c */ /* 0x000fe40005f61270 */
[----:B------:R-:W-:Y:S02]  /*90d90*/  ISETP.LT.AND P6, PT, R227, c[0x0][0x178], !P2 ;  /* 0x00005e00e3007a0c */ /* 0x000fe400057c1270 */
[----:B------:R-:W-:Y:S02]  /*90da0*/  ISETP.LT.AND P5, PT, R158, c[0x0][0x178], !P2 ;  /* 0x00005e009e007a0c */ /* 0x000fe400057a1270 */
[----:B------:R-:W-:-:S03]  /*90db0*/  IADD3 R19, R17, c[0x0][0x198], RZ ;  /* 0x0000660011137a10 */ /* 0x000fc60007ffe0ff */
[----:B------:R2:W-:Y:S01]  /*90dc0*/  @P4 STG.E [R14.64], R211 ;  /* 0x000000d30e004986 */ /* 0x0005e2000c101904 */
[----:B------:R-:W-:Y:S02]  /*90dd0*/  ISETP.LT.AND P4, PT, R159, c[0x0][0x178], !P2 ;  /* 0x00005e009f007a0c */ /* 0x000fe40005781270 */
[----:B------:R-:W-:Y:S01]  /*90de0*/  ISETP.LT.AND P2, PT, R119, c[0x0][0x178], !P2 ;  /* 0x00005e0077007a0c */ /* 0x000fe20005741270 */
[----:B-1----:R-:W-:-:S04]  /*90df0*/  IMAD.WIDE R2, R17, 0x4, R4 ;  /* 0x0000000411027825 */ /* 0x002fc800078e0204 */
[C---:B---3--:R-:W-:Y:S01]  /*90e00*/  IMAD.WIDE R8, R19.reuse, 0x4, R182 ;  /* 0x0000000413087825 */ /* 0x048fe200078e02b6 */
[----:B------:R1:W-:Y:S03]  /*90e10*/  @P3 STG.E [R2.64], R31 ;  /* 0x0000001f02003986 */ /* 0x0003e6000c101904 */
[C---:B------:R-:W-:Y:S01]  /*90e20*/  IMAD.WIDE R10, R19.reuse, 0x4, R180 ;  /* 0x00000004130a7825 */ /* 0x040fe200078e02b4 */
[----:B------:R3:W-:Y:S03]  /*90e30*/  @P6 STG.E [R8.64], R122 ;  /* 0x0000007a08006986 */ /* 0x0007e6000c101904 */
[----:B------:R-:W-:Y:S01]  /*90e40*/  IMAD.WIDE R12, R19, 0x4, R6 ;  /* 0x00000004130c7825 */ /* 0x000fe200078e0206 */
[----:B------:R1:W-:Y:S01]  /*90e50*/  @P5 STG.E [R10.64], R154 ;  /* 0x0000009a0a005986 */ /* 0x0003e2000c101904 */
[----:B------:R-:W-:-:S02]  /*90e60*/  ISETP.LT.AND P5, PT, R227, c[0x0][0x178], !P1 ;  /* 0x00005e00e3007a0c */ /* 0x000fc40004fa1270 */
[----:B--2---:R-:W-:Y:S01]  /*90e70*/  IMAD.WIDE R14, R19, 0x4, R4 ;  /* 0x00000004130e7825 */ /* 0x004fe200078e0204 */
[----:B------:R-:W-:Y:S01]  /*90e80*/  ISETP.LT.AND P6, PT, R158, c[0x0][0x178], !P1 ;  /* 0x00005e009e007a0c */ /* 0x000fe20004fc1270 */
[----:B------:R2:W-:Y:S01]  /*90e90*/  @P4 STG.E [R12.64], R218 ;  /* 0x000000da0c004986 */ /* 0x0005e2000c101904 */
[----:B------:R-:W-:Y:S02]  /*90ea0*/  ISETP.LT.AND P4, PT, R159, c[0x0][0x178], !P1 ;  /* 0x00005e009f007a0c */ /* 0x000fe40004f81270 */
[----:B------:R-:W-:Y:S01]  /*90eb0*/  IADD3 R17, R19, c[0x0][0x198], RZ ;  /* 0x0000660013117a10 */ /* 0x000fe20007ffe0ff */
[----:B------:R2:W-:Y:S01]  /*90ec0*/  @P2 STG.E [R14.64], R34 ;  /* 0x000000220e002986 */ /* 0x0005e2000c101904 */
[----:B------:R-:W-:Y:S02]  /*90ed0*/  ISETP.LT.AND P1, PT, R119, c[0x0][0x178], !P1 ;  /* 0x00005e0077007a0c */ /* 0x000fe40004f21270 */
[----:B------:R-:W-:Y:S01]  /*90ee0*/  ISETP.LT.AND P2, PT, R227, c[0x0][0x178], !P0 ;  /* 0x00005e00e3007a0c */ /* 0x000fe20004741270 */
[C---:B-1----:R-:W-:Y:S01]  /*90ef0*/  IMAD.WIDE R2, R17.reuse, 0x4, R182 ;  /* 0x0000000411027825 */ /* 0x042fe200078e02b6 */
[----:B------:R-:W-:-:S03]  /*90f00*/  IADD3 R19, R17, c[0x0][0x198], RZ ;  /* 0x0000660011137a10 */ /* 0x000fc60007ffe0ff */
[----:B---3--:R-:W-:Y:S01]  /*90f10*/  IMAD.WIDE R8, R17, 0x4, R180 ;  /* 0x0000000411087825 */ /* 0x008fe200078e02b4 */
[----:B------:R-:W-:-:S03]  /*90f20*/  ISETP.GE.AND P3, PT, R0, c[0x0][0x17c], PT ;  /* 0x00005f0000007a0c */ /* 0x000fc60003f66270 */
[----:B------:R-:W-:-:S04]  /*90f30*/  IMAD.WIDE R10, R17, 0x4, R6 ;  /* 0x00000004110a7825 */ /* 0x000fc800078e0206 */
[----:B--2---:R-:W-:-:S04]  /*90f40*/  IMAD.WIDE R12, R17, 0x4, R4 ;  /* 0x00000004110c7825 */ /* 0x004fc800078e0204 */
[----:B------:R-:W-:Y:S01]  /*90f50*/  IMAD.WIDE R16, R19, 0x4, R182 ;  /* 0x0000000413107825 */ /* 0x000fe200078e02b6 */
[----:B----4-:R1:W-:Y:S01]  /*90f60*/  @P5 STG.E [R2.64], R123 ;  /* 0x0000007b02005986 */ /* 0x0103e2000c101904 */
[----:B------:R-:W-:-:S03]  /*90f70*/  ISETP.LT.AND P5, PT, R227, c[0x0][0x178], !P3 ;  /* 0x00005e00e3007a0c */ /* 0x000fc60005fa1270 */
[----:B------:R2:W-:Y:S01]  /*90f80*/  @P6 STG.E [R8.64], R155 ;  /* 0x0000009b08006986 */ /* 0x0005e2000c101904 */
[----:B------:R-:W-:-:S03]  /*90f90*/  ISETP.LT.AND P6, PT, R158, c[0x0][0x178], !P3 ;  /* 0x00005e009e007a0c */ /* 0x000fc60005fc1270 */
[----:B------:R3:W-:Y:S01]  /*90fa0*/  @P4 STG.E [R10.64], R219 ;  /* 0x000000db0a004986 */ /* 0x0007e2000c101904 */
[----:B------:R-:W-:-:S03]  /*90fb0*/  ISETP.LT.AND P4, PT, R158, c[0x0][0x178], !P0 ;  /* 0x00005e009e007a0c */ /* 0x000fc60004781270 */
[----:B------:R-:W4:Y:S04]  /*90fc0*/  LDL.LU R227, [R1+0x218c] ;  /* 0x00218c0001e37983 */ /* 0x000f280000300800 */
[----:B------:R1:W-:Y:S01]  /*90fd0*/  @P1 STG.E [R12.64], R35 ;  /* 0x000000230c001986 */ /* 0x0003e2000c101904 */
[----:B------:R-:W-:-:S03]  /*90fe0*/  ISETP.LT.AND P1, PT, R159, c[0x0][0x178], !P0 ;  /* 0x00005e009f007a0c */ /* 0x000fc60004721270 */
[----:B------:R-:W4:Y:S01]  /*90ff0*/  LDL.LU R158, [R1+0x2188] ;  /* 0x00218800019e7983 */ /* 0x000f220000300800 */
[----:B------:R-:W-:-:S03]  /*91000*/  ISETP.LT.AND P0, PT, R119, c[0x0][0x178], !P0 ;  /* 0x00005e0077007a0c */ /* 0x000fc60004701270 */
[----:B------:R2:W-:Y:S01]  /*91010*/  @P2 STG.E [R16.64], R118 ;  /* 0x0000007610002986 */ /* 0x0005e2000c101904 */
[----:B------:R-:W-:Y:S02]  /*91020*/  ISETP.LT.AND P2, PT, R159, c[0x0][0x178], !P3 ;  /* 0x00005e009f007a0c */ /* 0x000fe40005f41270 */
[----:B------:R-:W-:Y:S01]  /*91030*/  ISETP.LT.AND P3, PT, R119, c[0x0][0x178], !P3 ;  /* 0x00005e0077007a0c */ /* 0x000fe20005f61270 */
[----:B------:R-:W4:Y:S04]  /*91040*/  LDL.LU R159, [R1+0x2184] ;  /* 0x00218400019f7983 */ /* 0x000f280000300800 */
[----:B------:R-:W4:Y:S01]  /*91050*/  LDL.LU R119, [R1+0x2180] ;  /* 0x0021800001777983 */ /* 0x000f220000300800 */
[C---:B------:R-:W-:Y:S01]  /*91060*/  IADD3 R15, R19.reuse, c[0x0][0x198], RZ ;  /* 0x00006600130f7a10 */ /* 0x040fe20007ffe0ff */
[----:B-1----:R-:W-:-:S04]  /*91070*/  IMAD.WIDE R2, R19, 0x4, R180 ;  /* 0x0000000413027825 */ /* 0x002fc800078e02b4 */
[----:B--2---:R-:W-:-:S04]  /*91080*/  IMAD.WIDE R8, R19, 0x4, R6 ;  /* 0x0000000413087825 */ /* 0x004fc800078e0206 */
[----:B---3--:R-:W-:-:S04]  /*91090*/  IMAD.WIDE R10, R19, 0x4, R4 ;  /* 0x00000004130a7825 */ /* 0x008fc800078e0204 */
[----:B------:R-:W-:-:S04]  /*910a0*/  IMAD.WIDE R182, R15, 0x4, R182 ;  /* 0x000000040fb67825 */ /* 0x000fc800078e02b6 */
[----:B------:R-:W-:-:S04]  /*910b0*/  IMAD.WIDE R180, R15, 0x4, R180 ;  /* 0x000000040fb47825 */ /* 0x000fc800078e02b4 */
[----:B------:R-:W-:-:S04]  /*910c0*/  IMAD.WIDE R6, R15, 0x4, R6 ;  /* 0x000000040f067825 */ /* 0x000fc800078e0206 */
[----:B------:R-:W-:Y:S01]  /*910d0*/  IMAD.WIDE R4, R15, 0x4, R4 ;  /* 0x000000040f047825 */ /* 0x000fe200078e0204 */
[----:B----4-:R1:W-:Y:S04]  /*910e0*/  @P4 STG.E [R2.64], R158 ;  /* 0x0000009e02004986 */ /* 0x0103e8000c101904 */
[----:B------:R1:W-:Y:S04]  /*910f0*/  @P1 STG.E [R8.64], R226 ;  /* 0x000000e208001986 */ /* 0x0003e8000c101904 */
[----:B------:R1:W-:Y:S04]  /*91100*/  @P0 STG.E [R10.64], R38 ;  /* 0x000000260a000986 */ /* 0x0003e8000c101904 */
[----:B------:R1:W-:Y:S04]  /*91110*/  @P5 STG.E [R182.64], R119 ;  /* 0x00000077b6005986 */ /* 0x0003e8000c101904 */
[----:B------:R1:W-:Y:S04]  /*91120*/  @P6 STG.E [R180.64], R159 ;  /* 0x0000009fb4006986 */ /* 0x0003e8000c101904 */
[----:B------:R1:W-:Y:S01]  /*91130*/  @P2 STG.E [R6.64], R227 ;  /* 0x000000e306002986 */ /* 0x0003e2000c101904 */
[----:B------:R-:W-:Y:S05]  /*91140*/  @!P3 EXIT ;  /* 0x000000000000b94d */ /* 0x000fea0003800000 */
[----:B------:R-:W-:Y:S01]  /*91150*/  STG.E [R4.64], R39 ;  /* 0x0000002704007986 */ /* 0x000fe2000c101904 */
[----:B------:R-:W-:Y:S05]  /*91160*/  EXIT ;  /* 0x000000000000794d */ /* 0x000fea0003800000 */
.L_x_3:
[----:B------:R-:W-:-:S00]  /*91170*/  BRA `(.L_x_3) ;  /* 0xfffffff000007947 */ /* 0x000fc0000383ffff */
[----:B------:R-:W-:-:S00]  /*91180*/  NOP ;  /* 0x0000000000007918 */ /* 0x000fc00000000000 */
[----:B------:R-:W-:-:S00]  /*91190*/  NOP ;  /* 0x0000000000007918 */ /* 0x000fc00000000000 */
[----:B------:R-:W-:-:S00]  /*911a0*/  NOP ;  /* 0x0000000000007918 */ /* 0x000fc00000000000 */
[----:B------:R-:W-:-:S00]  /*911b0*/  NOP ;  /* 0x0000000000007918 */ /* 0x000fc00000000000 */
[----:B------:R-:W-:-:S00]  /*911c0*/  NOP ;  /* 0x0000000000007918 */ /* 0x000fc00000000000 */
[----:B------:R-:W-:-:S00]  /*911d0*/  NOP ;  /* 0x0000000000007918 */ /* 0x000fc00000000000 */
[----:B------:R-:W-:-:S00]  /*911e0*/  NOP ;  /* 0x0000000000007918 */ /* 0x000fc00000000000 */
[----:B------:R-:W-:-:S00]  /*911f0*/  NOP ;  /* 0x0000000000007918 */ /* 0x000fc00000000000 */
.L_x_4:


//--------------------- .nv.shared.matmul_kernel  --------------------------
	.section	.nv.shared.matmul_kernel,"aw",@nobits
	.sectionflags	@""
	.align	16
